def matmul_kernel(
    a_ptr,
    b_ptr,
    c_ptr,
    M,
    N,
    K,
    stride_am,
    stride_ak,
    stride_bk,
    stride_bn,
    stride_cm,
    stride_cn,
    BLOCK_M: tl.constexpr,
    BLOCK_N: tl.constexpr,
    BLOCK_K: tl.constexpr,
    GROUP_M: tl.constexpr,
):
    pid = tl.program_id(axis=0)
    num_pid_m = tl.cdiv(M, BLOCK_M)
    num_pid_n = tl.cdiv(N, BLOCK_N)
    num_pid_in_group = GROUP_M * num_pid_n
    group_id = pid // num_pid_in_group
    first_pid_m = group_id * GROUP_M
    group_size_m = min(num_pid_m - first_pid_m, GROUP_M)
    pid_m = first_pid_m + ((pid % num_pid_in_group) % group_size_m)
    pid_n = (pid % num_pid_in_group) // group_size_m

    offs_am = (pid_m * BLOCK_M + tl.arange(0, BLOCK_M)) % M
    offs_bn = (pid_n * BLOCK_N + tl.arange(0, BLOCK_N)) % N
    offs_k = tl.arange(0, BLOCK_K)
    a_ptrs = a_ptr + offs_am[:, None] * stride_am + offs_k[None, :] * stride_ak
    b_ptrs = b_ptr + offs_k[:, None] * stride_bk + offs_bn[None, :] * stride_bn

    acc = tl.zeros((BLOCK_M, BLOCK_N), dtype=tl.float32)
    for kk in range(0, tl.cdiv(K, BLOCK_K)):
        a = tl.load(a_ptrs, mask=offs_k[None, :] < K - kk * BLOCK_K, other=0.0)
        b = tl.load(b_ptrs, mask=offs_k[:, None] < K - kk * BLOCK_K, other=0.0)
        acc = tl.dot(a, b, acc)
        a_ptrs += BLOCK_K * stride_ak
        b_ptrs += BLOCK_K * stride_bk

    c = acc.to(c_ptr.dtype.element_ty)
    offs_cm = pid_m * BLOCK_M + tl.arange(0, BLOCK_M)
    offs_cn = pid_n * BLOCK_N + tl.arange(0, BLOCK_N)
    c_ptrs = c_ptr + offs_cm[:, None] * stride_cm + offs_cn[None, :] * stride_cn
    mask = (offs_cm[:, None] < M) & (offs_cn[None, :] < N)
    tl.store(c_ptrs, c, mask=mask)

# config = {"BLOCK_K": 32, "BLOCK_M": 512, "BLOCK_N": 64, "GROUP_M": 8, "arch": "sm_100", "dtype": "fp32", "num_ctas": 1, "num_stages": 6, "num_warps": 4}
# arch = sm_100


// ===== COMPILED SASS (sm_100a) =====

	.target	sm_100a

	.elftype	@"ET_EXEC"


//--------------------- .note.nv.tkinfo           --------------------------
	.section	.note.nv.tkinfo,"",@"SHT_NOTE"
	.sectionflags	@"SHF_NOTE_NV_TKINFO"
	.tkinfo
        /*0018*/ 	.word	0x00000081
        /*0030*/ 	.string	""
        /*0030*/ 	.string	"ptxas-blackwell"
        /*0030*/ 	.string	"Cuda compilation tools, release 12.9, V12.9.86"
        /*0030*/ 	.string	"Build cuda_12.9.r12.9/compiler.36037853_0"
        /*0030*/ 	.string	"-v  -suppress-debug-info  -lineinfo  -arch sm_100a "



//--------------------- .note.nv.cuver            --------------------------
	.section	.note.nv.cuver,"",@"SHT_NOTE"
	.sectionflags	@"SHF_NOTE_NV_CUVER"
        /*0018*/ 	.short	0x0001
        /*001a*/ 	.short	0x0064
        /*001c*/ 	.short	0x0001
        /*001e*/ 	.short	0x0000
        /*0020*/ 	.short	0x0001
        /*0022*/ 	.short	0x0000


//--------------------- .nv.info                  --------------------------
	.section	.nv.info,"",@"SHT_CUDA_INFO"
	.align	4


	//----- nvinfo : EIATTR_REGCOUNT
	.align		4
        /*0000*/ 	.byte	0x04, 0x2f
        /*0002*/ 	.short	(.L_4 - .L_3)
	.align		4
.L_3:
        /*0004*/ 	.word	index@(matmul_kernel)
        /*0008*/ 	.word	0x000000ff


	//----- nvinfo : EIATTR_FRAME_SIZE
	.align		4
.L_4:
        /*000c*/ 	.byte	0x04, 0x11
        /*000e*/ 	.short	(.L_6 - .L_5)
	.align		4
.L_5:
        /*0010*/ 	.word	index@($__internal_2_$__cuda_sm10x_tcgen05_guardrail_trap_unallocated_columns_being_dealloced)
        /*0014*/ 	.word	0x00000718


	//----- nvinfo : EIATTR_FRAME_SIZE
	.align		4
.L_6:
        /*0018*/ 	.byte	0x04, 0x11
        /*001a*/ 	.short	(.L_8 - .L_7)
	.align		4
.L_7:
        /*001c*/ 	.word	index@($__internal_1_$__cuda_sm10x_tcgen05_guardrail_trap_phase_invalid_during_alloc)
        /*0020*/ 	.word	0x00000718


	//----- nvinfo : EIATTR_FRAME_SIZE
	.align		4
.L_8:
        /*0024*/ 	.byte	0x04, 0x11
        /*0026*/ 	.short	(.L_10 - .L_9)
	.align		4
.L_9:
        /*0028*/ 	.word	index@($__internal_0_$__cuda_sm10x_tcgen05_guardrail_trap_col_being_dealloced_not_returned_by_alloc)
        /*002c*/ 	.word	0x00000718


	//----- nvinfo : EIATTR_FRAME_SIZE
	.align		4
.L_10:
        /*0030*/ 	.byte	0x04, 0x11
        /*0032*/ 	.short	(.L_12 - .L_11)
	.align		4
.L_11:
        /*0034*/ 	.word	index@(matmul_kernel)
        /*0038*/ 	.word	0x00000718


	//----- nvinfo : EIATTR_MIN_STACK_SIZE
	.align		4
.L_12:
        /*003c*/ 	.byte	0x04, 0x12
        /*003e*/ 	.short	(.L_14 - .L_13)
	.align		4
.L_13:
        /*0040*/ 	.word	index@(matmul_kernel)
        /*0044*/ 	.word	0x00000718
.L_14:


//--------------------- .nv.info.matmul_kernel    --------------------------
	.section	.nv.info.matmul_kernel,"",@"SHT_CUDA_INFO"
	.sectionflags	@""
	.align	4


	//----- nvinfo : EIATTR_CUDA_API_VERSION
	.align		4
        /*0000*/ 	.byte	0x04, 0x37
        /*0002*/ 	.short	(.L_16 - .L_15)
.L_15:
        /*0004*/ 	.word	0x00000081


	//----- nvinfo : EIATTR_KPARAM_INFO
	.align		4
.L_16:
        /*0008*/ 	.byte	0x04, 0x17
        /*000a*/ 	.short	(.L_18 - .L_17)
.L_17:
        /*000c*/ 	.word	0x00000000
        /*0010*/ 	.short	0x000d
        /*0012*/ 	.short	0x0048
        /*0014*/ 	.byte	0x00, 0xf4, 0x21, 0x00


	//----- nvinfo : EIATTR_KPARAM_INFO
	.align		4
.L_18:
        /*0018*/ 	.byte	0x04, 0x17
        /*001a*/ 	.short	(.L_20 - .L_19)
.L_19:
        /*001c*/ 	.word	0x00000000
        /*0020*/ 	.short	0x000c
        /*0022*/ 	.short	0x0040
        /*0024*/ 	.byte	0x00, 0xf4, 0x21, 0x00


	//----- nvinfo : EIATTR_KPARAM_INFO
	.align		4
.L_20:
        /*0028*/ 	.byte	0x04, 0x17
        /*002a*/ 	.short	(.L_22 - .L_21)
.L_21:
        /*002c*/ 	.word	0x00000000
        /*0030*/ 	.short	0x000b
        /*0032*/ 	.short	0x0038
        /*0034*/ 	.byte	0x00, 0xf0, 0x11, 0x00


	//----- nvinfo : EIATTR_KPARAM_INFO
	.align		4
.L_22:
        /*0038*/ 	.byte	0x04, 0x17
        /*003a*/ 	.short	(.L_24 - .L_23)
.L_23:
        /*003c*/ 	.word	0x00000000
        /*0040*/ 	.short	0x000a
        /*0042*/ 	.short	0x0034
        /*0044*/ 	.byte	0x00, 0xf0, 0x11, 0x00


	//----- nvinfo : EIATTR_KPARAM_INFO
	.align		4
.L_24:
        /*0048*/ 	.byte	0x04, 0x17
        /*004a*/ 	.short	(.L_26 - .L_25)
.L_25:
        /*004c*/ 	.word	0x00000000
        /*0050*/ 	.short	0x0009
        /*0052*/ 	.short	0x0030
        /*0054*/ 	.byte	0x00, 0xf0, 0x11, 0x00


	//----- nvinfo : EIATTR_KPARAM_INFO
	.align		4
.L_26:
        /*0058*/ 	.byte	0x04, 0x17
        /*005a*/ 	.short	(.L_28 - .L_27)
.L_27:
        /*005c*/ 	.word	0x00000000
        /*0060*/ 	.short	0x0008
        /*0062*/ 	.short	0x002c
        /*0064*/ 	.byte	0x00, 0xf0, 0x11, 0x00


	//----- nvinfo : EIATTR_KPARAM_INFO
	.align		4
.L_28:
        /*0068*/ 	.byte	0x04, 0x17
        /*006a*/ 	.short	(.L_30 - .L_29)
.L_29:
        /*006c*/ 	.word	0x00000000
        /*0070*/ 	.short	0x0007
        /*0072*/ 	.short	0x0028
        /*0074*/ 	.byte	0x00, 0xf0, 0x11, 0x00


	//----- nvinfo : EIATTR_KPARAM_INFO
	.align		4
.L_30:
        /*0078*/ 	.byte	0x04, 0x17
        /*007a*/ 	.short	(.L_32 - .L_31)
.L_31:
        /*007c*/ 	.word	0x00000000
        /*0080*/ 	.short	0x0006
        /*0082*/ 	.short	0x0024
        /*0084*/ 	.byte	0x00, 0xf0, 0x11, 0x00


	//----- nvinfo : EIATTR_KPARAM_INFO
	.align		4
.L_32:
        /*0088*/ 	.byte	0x04, 0x17
        /*008a*/ 	.short	(.L_34 - .L_33)
.L_33:
        /*008c*/ 	.word	0x00000000
        /*0090*/ 	.short	0x0005
        /*0092*/ 	.short	0x0020
        /*0094*/ 	.byte	0x00, 0xf0, 0x11, 0x00


	//----- nvinfo : EIATTR_KPARAM_INFO
	.align		4
.L_34:
        /*0098*/ 	.byte	0x04, 0x17
        /*009a*/ 	.short	(.L_36 - .L_35)
.L_35:
        /*009c*/ 	.word	0x00000000
        /*00a0*/ 	.short	0x0004
        /*00a2*/ 	.short	0x001c
        /*00a4*/ 	.byte	0x00, 0xf0, 0x11, 0x00


	//----- nvinfo : EIATTR_KPARAM_INFO
	.align		4
.L_36:
        /*00a8*/ 	.byte	0x04, 0x17
        /*00aa*/ 	.short	(.L_38 - .L_37)
.L_37:
        /*00ac*/ 	.word	0x00000000
        /*00b0*/ 	.short	0x0003
        /*00b2*/ 	.short	0x0018
        /*00b4*/ 	.byte	0x00, 0xf0, 0x11, 0x00


	//----- nvinfo : EIATTR_KPARAM_INFO
	.align		4
.L_38:
        /*00b8*/ 	.byte	0x04, 0x17
        /*00ba*/ 	.short	(.L_40 - .L_39)
.L_39:
        /*00bc*/ 	.word	0x00000000
        /*00c0*/ 	.short	0x0002
        /*00c2*/ 	.short	0x0010
        /*00c4*/ 	.byte	0x00, 0xf4, 0x21, 0x00


	//----- nvinfo : EIATTR_KPARAM_INFO
	.align		4
.L_40:
        /*00c8*/ 	.byte	0x04, 0x17
        /*00ca*/ 	.short	(.L_42 - .L_41)
.L_41:
        /*00cc*/ 	.word	0x00000000
        /*00d0*/ 	.short	0x0001
        /*00d2*/ 	.short	0x0008
        /*00d4*/ 	.byte	0x00, 0xf4, 0x21, 0x00


	//----- nvinfo : EIATTR_KPARAM_INFO
	.align		4
.L_42:
        /*00d8*/ 	.byte	0x04, 0x17
        /*00da*/ 	.short	(.L_44 - .L_43)
.L_43:
        /*00dc*/ 	.word	0x00000000
        /*00e0*/ 	.short	0x0000
        /*00e2*/ 	.short	0x0000
        /*00e4*/ 	.byte	0x00, 0xf4, 0x21, 0x00


	//----- nvinfo : EIATTR_AT_ENTRY_FRAGMENTS
	.align		4
.L_44:
        /*00e8*/ 	.byte	0x04, 0x4f
        /*00ea*/ 	.short	(.L_46 - .L_45)


	//   ....[0]....
.L_45:
        /*00ec*/ 	.word	0x00000004


	//----- nvinfo : EIATTR_RESERVED_SMEM_USED
	.align		4
.L_46:
        /*00f0*/ 	.byte	0x01, 0x41
	.zero		2


	//----- nvinfo : EIATTR_SPARSE_MMA_MASK
	.align		4
        /*00f4*/ 	.byte	0x03, 0x50
        /*00f6*/ 	.short	0x0000


	//----- nvinfo : EIATTR_TCGEN05_1CTA_USED
	.align		4
        /*00f8*/ 	.byte	0x01, 0x51
	.zero		2


	//----- nvinfo : EIATTR_MAXREG_COUNT
	.align		4
        /*00fc*/ 	.byte	0x03, 0x1b
        /*00fe*/ 	.short	0x00ff


	//----- nvinfo : EIATTR_NUM_BARRIERS
	.align		4
        /*0100*/ 	.byte	0x02, 0x4c
        /*0102*/ 	.byte	0x01
	.zero		1


	//----- nvinfo : EIATTR_ANNOTATIONS
	.align		4
        /*0104*/ 	.byte	0x04, 0x55
        /*0106*/ 	.short	(.L_48 - .L_47)


	//   ....[0]....
.L_47:
        /*0108*/ 	.word	0x00000001
        /*010c*/ 	.byte	0x30, 0x19, 0x00, 0x00, 0x01, 0x00, 0x00, 0x00, 0xc0, 0x1a, 0x00, 0x00, 0x01, 0x00, 0x00, 0x00
        /* <DEDUP_REMOVED lines=685> */
        /*2bec*/ 	.byte	0x30, 0x98, 0x01, 0x00


	//----- nvinfo : EIATTR_INT_WARP_WIDE_INSTR_OFFSETS
	.align		4
.L_48:
        /*2bf0*/ 	.byte	0x04, 0x31
        /*2bf2*/ 	.short	(.L_50 - .L_49)


	//   ....[0]....
.L_49:
        /*2bf4*/ 	.word	0x000020b0


	//   ....[1]....
        /*2bf8*/ 	.word	0x00002130


	//   ....[2]....
        /*2bfc*/ 	.word	0x000021c0


	//   ....[3]....
        /*2c00*/ 	.word	0x0001dc50


	//   ....[4]....
        /*2c04*/ 	.word	0x0001dca0


	//----- nvinfo : EIATTR_COOP_GROUP_MASK_REGIDS
	.align		4
.L_50:
        /*2c08*/ 	.byte	0x04, 0x29
        /*2c0a*/ 	.short	(.L_52 - .L_51)


	//   ....[0]....
.L_51:
        /*2c0c*/ 	.word	0xffffffff


	//   ....[1]....
        /*2c10*/ 	.word	0xffffffff


	//   ....[2]....
        /*2c14*/ 	.word	0xffffffff


	//   ....[3]....
        /*2c18*/ 	.word	0xffffffff


	//----- nvinfo : EIATTR_COOP_GROUP_INSTR_OFFSETS
	.align		4
.L_52:
        /*2c1c*/ 	.byte	0x04, 0x28
        /*2c1e*/ 	.short	(.L_54 - .L_53)


	//   ....[0]....
.L_53:
        /*2c20*/ 	.word	0x00000070


	//   ....[1]....
        /*2c24*/ 	.word	0x00000330


	//   ....[2]....
        /*2c28*/ 	.word	0x0001dae0


	//   ....[3]....
        /*2c2c*/ 	.word	0x0001dd50


	//----- nvinfo : EIATTR_VRC_CTA_INIT_COUNT
	.align		4
.L_54:
        /*2c30*/ 	.byte	0x02, 0x4a
        /*2c32*/ 	.byte	0x80
	.zero		1


	//----- nvinfo : EIATTR_MBARRIER_INSTR_OFFSETS
	.align		4
        /*2c34*/ 	.byte	0x04, 0x39
        /*2c36*/ 	.short	(.L_56 - .L_55)


	//   ....[0]....
.L_55:
        /*2c38*/ 	.word	0x000022b0
        /*2c3c*/ 	.word	0x000000ff
        /*2c40*/ 	.word	0x00000000
        /*2c44*/ 	.short	0x0100
        /*2c46*/ 	.byte	0x04
	.zero		1


	//   ....[1]....
        /*2c48*/ 	.word	0x000023a0
        /*2c4c*/ 	.word	0x000000ff
        /*2c50*/ 	.word	0x0005c008
        /*2c54*/ 	.short	0x0100
        /*2c56*/ 	.byte	0x0a
	.zero		1


	//   ....[2]....
        /*2c58*/ 	.word	0x000142c0
        /*2c5c*/ 	.word	0x000000ff
        /*2c60*/ 	.word	0x00000000
        /*2c64*/ 	.short	0x010a
        /*2c66*/ 	.byte	0x04
	.zero		1


	//   ....[3]....
        /*2c68*/ 	.word	0x00018620
        /*2c6c*/ 	.word	0x000000ff
        /*2c70*/ 	.word	0x00000000
        /*2c74*/ 	.short	0x010a
        /*2c76*/ 	.byte	0x04
	.zero		1


	//   ....[4]....
        /*2c78*/ 	.word	0x000186e0
        /*2c7c*/ 	.word	0x000000ff
        /*2c80*/ 	.word	0x0005c000
        /*2c84*/ 	.short	0x0108
        /*2c86*/ 	.byte	0x0a
	.zero		1


	//   ....[5]....
        /*2c88*/ 	.word	0x000187c0
        /*2c8c*/ 	.word	0x000000ff
        /*2c90*/ 	.word	0x0005c008
        /*2c94*/ 	.short	0x0108
        /*2c96*/ 	.byte	0x0a
	.zero		1


	//   ....[6]....
        /*2c98*/ 	.word	0x0001dd70
        /*2c9c*/ 	.word	0x000000ff
        /*2ca0*/ 	.word	0x00000000
        /*2ca4*/ 	.short	0x010a
        /*2ca6*/ 	.byte	0x04
	.zero		1


	//   ....[7]....
        /*2ca8*/ 	.word	0x0001dda0
        /*2cac*/ 	.word	0x000000ff
        /*2cb0*/ 	.word	0x00000000
        /*2cb4*/ 	.short	0x010a
        /*2cb6*/ 	.byte	0x04
	.zero		1


	//----- nvinfo : EIATTR_NUM_MBARRIERS
	.align		4
.L_56:
        /*2cb8*/ 	.byte	0x03, 0x38
        /*2cba*/ 	.short	0x0002


	//----- nvinfo : EIATTR_EXIT_INSTR_OFFSETS
	.align		4
        /*2cbc*/ 	.byte	0x04, 0x1c
        /*2cbe*/ 	.short	(.L_58 - .L_57)


	//   ....[0]....
.L_57:
        /*2cc0*/ 	.word	0x0001dd60


	//----- nvinfo : EIATTR_REQNTID
	.align		4
.L_58:
        /*2cc4*/ 	.byte	0x04, 0x10
        /*2cc6*/ 	.short	(.L_60 - .L_59)
.L_59:
        /*2cc8*/ 	.word	0x00000080
        /*2ccc*/ 	.word	0x00000001
        /*2cd0*/ 	.word	0x00000001


	//----- nvinfo : EIATTR_CRS_STACK_SIZE
	.align		4
.L_60:
        /*2cd4*/ 	.byte	0x04, 0x1e
        /*2cd6*/ 	.short	(.L_62 - .L_61)
.L_61:
        /*2cd8*/ 	.word	0x00000000


	//----- nvinfo : EIATTR_CBANK_PARAM_SIZE
	.align		4
.L_62:
        /*2cdc*/ 	.byte	0x03, 0x19
        /*2cde*/ 	.short	0x0050


	//----- nvinfo : EIATTR_PARAM_CBANK
	.align		4
        /*2ce0*/ 	.byte	0x04, 0x0a
        /*2ce2*/ 	.short	(.L_64 - .L_63)
	.align		4
.L_63:
        /*2ce4*/ 	.word	index@(.nv.constant0.matmul_kernel)
        /*2ce8*/ 	.short	0x0380
        /*2cea*/ 	.short	0x0050


	//----- nvinfo : EIATTR_SW_WAR
	.align		4
.L_64:
        /*2cec*/ 	.byte	0x04, 0x36
        /*2cee*/ 	.short	(.L_66 - .L_65)
.L_65:
        /*2cf0*/ 	.word	0x00000008
.L_66:


//--------------------- .nv.compat                --------------------------
	.section	.nv.compat,"",@"SHT_CUDA_COMPAT_INFO"
	.align	4
        /*0000*/ 	.byte	0x02, 0x02, 0x02, 0x00, 0x02, 0x05, 0x05, 0x00, 0x02, 0x03, 0x00, 0x00, 0x02, 0x06, 0x01, 0x00


//--------------------- .nv.callgraph             --------------------------
	.section	.nv.callgraph,"",@"SHT_CUDA_CALLGRAPH"
	.align	4
	.sectionentsize	8
	.align		4
        /*0000*/ 	.word	0x00000000
	.align		4
        /*0004*/ 	.word	0xffffffff
	.align		4
        /*0008*/ 	.word	0x00000000
	.align		4
        /*000c*/ 	.word	0xfffffffe
	.align		4
        /*0010*/ 	.word	0x00000000
	.align		4
        /*0014*/ 	.word	0xfffffffd
	.align		4
        /*0018*/ 	.word	0x00000000
	.align		4
        /*001c*/ 	.word	0xfffffffc


//--------------------- .text.matmul_kernel       --------------------------
	.section	.text.matmul_kernel,"ax",@progbits
	.align	128
        .global         matmul_kernel
        .type           matmul_kernel,@function
        .size           matmul_kernel,(.L_x_21 - matmul_kernel)
        .other          matmul_kernel,@"STO_CUDA_ENTRY STV_DEFAULT"
matmul_kernel:
.text.matmul_kernel:
[----:B------:R-:W1:Y:S01]  /*0000*/  LDC R1, c[0x0][0x37c] ;  /* 0x0000df00ff017b82 */ /* 0x000e620000000800 */
[----:B------:R-:W2:Y:S01]  /*0010*/  S2R R0, SR_TID.X ;  /* 0x0000000000007919 */ /* 0x000ea20000002100 */
[----:B-1----:R-:W-:Y:S01]  /*0020*/  VIADD R1, R1, 0xfffff8e8 ;  /* 0xfffff8e801017836 */ /* 0x002fe20000000000 */
[----:B--2---:R-:W-:-:S13]  /*0030*/  ISETP.GE.U32.AND P0, PT, R0, 0x20, PT ;  /* 0x000000200000780c */ /* 0x004fda0003f06070 */
[----:B------:R-:W-:Y:S02]  /*0040*/  VOTEU.ANY UP0, P0 ;  /* 0x0000000000ff7886 */ /* 0x000fe40000000100 */
[----:B------:R-:W-:Y:S05]  /*0050*/  BRA.U UP0, `(.L_x_0) ;  /* 0x0000000100b87547 */ /* 0x000fea000b800000 */
[----:B------:R-:W1:Y:S01]  /*0060*/  S2UR UR6, SR_CgaCtaId ;  /* 0x00000000000679c3 */ /* 0x000e620000008800 */
[----:B------:R-:W-:Y:S01]  /*0070*/  NOP ;  /* 0x0000000000007918 */ /* 0x000fe20000000000 */
[----:B------:R-:W-:Y:S02]  /*0080*/  UMOV UR4, 0x40 ;  /* 0x0000004000047882 */ /* 0x000fe40000000000 */
[----:B-1----:R-:W-:-:S09]  /*0090*/  ULEA UR4, UR6, UR4, 0x18 ;  /* 0x0000000406047291 */ /* 0x002fd2000f8ec0ff */
[----:B------:R-:W1:Y:S01]  /*00a0*/  LDS.U8 R0, [UR4] ;  /* 0x00000004ff007984 */ /* 0x000e620008000000 */
[----:B------:R-:W-:Y:S02]  /*00b0*/  UMOV UR4, 0x400 ;  /* 0x0000040000047882 */ /* 0x000fe40000000000 */
[----:B------:R-:W-:Y:S01]  /*00c0*/  ULEA UR4, UR6, UR4, 0x18 ;  /* 0x0000000406047291 */ /* 0x000fe2000f8ec0ff */
[----:B-1----:R-:W-:-:S13]  /*00d0*/  ISETP.NE.AND P0, PT, R0, RZ, PT ;  /* 0x000000ff0000720c */ /* 0x002fda0003f05270 */
[----:B------:R-:W-:Y:S05]  /*00e0*/  @P0 BRA `(.L_x_1) ;  /* 0x00000000007c0947 */ /* 0x000fea0003800000 */
[----:B------:R-:W-:-:S13]  /*00f0*/  ELECT P0, URZ, PT ;  /* 0x0000000000ff782f */ /* 0x000fda0003800000 */
[----:B------:R-:W-:Y:S05]  /*0100*/  @!P0 BRA `(.L_x_2) ;  /* 0x0000000000848947 */ /* 0x000fea0003800000 */
[----:B------:R-:W-:Y:S01]  /*0110*/  UMOV UR5, 0x10 ;  /* 0x0000001000057882 */ /* 0x000fe20000000000 */
[----:B------:R-:W-:Y:S01]  /*0120*/  IMAD.MOV.U32 R4, RZ, RZ, 0x1 ;  /* 0x00000001ff047424 */ /* 0x000fe200078e00ff */
[----:B------:R-:W-:-:S03]  /*0130*/  MOV R5, 0xffff ;  /* 0x0000ffff00057802 */ /* 0x000fc60000000f00 */
[----:B------:R-:W-:Y:S04]  /*0140*/  DEPBAR.LE SB1, 0x36 ;  /* 0x00009d800000791a */ /* 0x000fe80000000000 */
[----:B------:R-:W1:Y:S02]  /*0150*/  UTCATOMSWS.FIND_AND_SET.ALIGN UP1, UR5, UR5 ;  /* 0x00000005000575e3 */ /* 0x000e640008020800 */
[----:B-1----:R-:W-:-:S04]  /*0160*/  PLOP3.LUT P0, PT, PT, PT, UP1, 0x80, 0x8 ;  /* 0x000000000008781c */ /* 0x002fc80003f0f018 */
[----:B------:R-:W-:-:S04]  /*0170*/  SEL R0, RZ, 0xffffffff, !P0 ;  /* 0xffffffffff007807 */ /* 0x000fc80004000000 */
[----:B------:R-:W-:Y:S01]  /*0180*/  ISETP.NE.AND P0, PT, R0, RZ, PT ;  /* 0x000000ff0000720c */ /* 0x000fe20003f05270 */
[----:B------:R-:W-:-:S12]  /*0190*/  IMAD.U32 R0, RZ, RZ, UR5 ;  /* 0x00000005ff007e24 */ /* 0x000fd8000f8e00ff */
[----:B------:R-:W-:Y:S05]  /*01a0*/  @P0 BRA `(.L_x_3) ;  /* 0x0000000000240947 */ /* 0x000fea0003800000 */
.L_x_4:
[----:B------:R-:W-:Y:S05]  /*01b0*/  NANOSLEEP 0x64 ;  /* 0x000000640000795d */ /* 0x000fea0003800000 */
[----:B------:R-:W-:-:S05]  /*01c0*/  UMOV UR5, 0x10 ;  /* 0x0000001000057882 */ /* 0x000fca0000000000 */
[----:B------:R-:W-:Y:S04]  /*01d0*/  DEPBAR.LE SB1, 0x36 ;  /* 0x00009d800000791a */ /* 0x000fe80000000000 */
[----:B------:R-:W1:Y:S02]  /*01e0*/  UTCATOMSWS.FIND_AND_SET.ALIGN UP1, UR5, UR5 ;  /* 0x00000005000575e3 */ /* 0x000e640008020800 */
[----:B-1----:R-:W-:-:S04]  /*01f0*/  PLOP3.LUT P0, PT, PT, PT, UP1, 0x80, 0x8 ;  /* 0x000000000008781c */ /* 0x002fc80003f0f018 */
[----:B------:R-:W-:-:S04]  /*0200*/  SEL R0, RZ, 0xffffffff, !P0 ;  /* 0xffffffffff007807 */ /* 0x000fc80004000000 */
[----:B------:R-:W-:Y:S01]  /*0210*/  ISETP.NE.AND P0, PT, R0, RZ, PT ;  /* 0x000000ff0000720c */ /* 0x000fe20003f05270 */
[----:B------:R-:W-:-:S12]  /*0220*/  IMAD.U32 R0, RZ, RZ, UR5 ;  /* 0x00000005ff007e24 */ /* 0x000fd8000f8e00ff */
[----:B------:R-:W-:Y:S05]  /*0230*/  @!P0 BRA `(.L_x_4) ;  /* 0xfffffffc00dc8947 */ /* 0x000fea000383ffff */
.L_x_3:
[----:B------:R-:W-:Y:S01]  /*0240*/  IADD3 R3, PT, PT, R0, 0x10, RZ ;  /* 0x0000001000037810 */ /* 0x000fe20007ffe0ff */
[----:B------:R-:W-:Y:S01]  /*0250*/  UMOV UR5, 0x50 ;  /* 0x0000005000057882 */ /* 0x000fe20000000000 */
[----:B------:R-:W-:Y:S01]  /*0260*/  SHF.L.U32 R2, R5, R0, RZ ;  /* 0x0000000005027219 */ /* 0x000fe200000006ff */
[----:B------:R-:W-:Y:S01]  /*0270*/  ULEA UR5, UR6, UR5, 0x18 ;  /* 0x0000000506057291 */ /* 0x000fe2000f8ec0ff */
[----:B------:R-:W-:Y:S01]  /*0280*/  SHF.L.U32 R3, R4, R3, RZ ;  /* 0x0000000304037219 */ /* 0x000fe200000006ff */
[----:B------:R-:W-:-:S03]  /*0290*/  IMAD.SHL.U32 R0, R0, 0x20, RZ ;  /* 0x0000002000007824 */ /* 0x000fc600078e00ff */
[----:B------:R-:W-:-:S05]  /*02a0*/  LOP3.LUT R2, R3, R2, RZ, 0xfc, !PT ;  /* 0x0000000203027212 */ /* 0x000fca00078efcff */
[----:B------:R1:W-:Y:S04]  /*02b0*/  ATOMS.OR RZ, [UR5], R2 ;  /* 0x00000002ffff798c */ /* 0x0003e8000b000005 */
[----:B------:R1:W-:Y:S01]  /*02c0*/  STS [UR4], R0 ;  /* 0x00000000ff007988 */ /* 0x0003e20008000804 */
[----:B------:R-:W-:Y:S05]  /*02d0*/  BRA `(.L_x_2) ;  /* 0x0000000000107947 */ /* 0x000fea0003800000 */
.L_x_1:
[----:B------:R-:W-:Y:S01]  /*02e0*/  IMAD.MOV.U32 R0, RZ, RZ, -0x1 ;  /* 0xffffffffff007424 */ /* 0x000fe200078e00ff */
[----:B------:R-:W-:-:S04]  /*02f0*/  MOV R2, 0x320 ;  /* 0x0000032000027802 */ /* 0x000fc80000000f00 */
[----:B------:R1:W-:Y:S03]  /*0300*/  STS [UR4], R0 ;  /* 0x00000000ff007988 */ /* 0x0003e60008000804 */
[----:B-1----:R-:W-:Y:S05]  /*0310*/  CALL.REL.NOINC `($__internal_1_$__cuda_sm10x_tcgen05_guardrail_trap_phase_invalid_during_alloc) ;  /* 0x000001d800b87944 */ /* 0x002fea0003c00000 */
.L_x_2:
[----:B------:R-:W-:Y:S05]  /*0320*/  WARPSYNC.ALL ;  /* 0x0000000000007948 */ /* 0x000fea0003800000 */
[----:B------:R-:W-:Y:S01]  /*0330*/  NOP ;  /* 0x0000000000007918 */ /* 0x000fe20000000000 */
.L_x_0:
[----:B-1----:R-:W1:Y:S01]  /*0340*/  LDC.64 R2, c[0x0][0x398] ;  /* 0x0000e600ff027b82 */ /* 0x002e620000000a00 */
[----:B------:R-:W2:Y:S01]  /*0350*/  S2R R7, SR_CTAID.X ;  /* 0x0000000000077919 */ /* 0x000ea20000002500 */
[----:B------:R-:W-:Y:S01]  /*0360*/  UMOV UR10, 0x400 ;  /* 0x00000400000a7882 */ /* 0x000fe20000000000 */
[----:B------:R-:W3:Y:S01]  /*0370*/  LDCU UR9, c[0x0][0x3b0] ;  /* 0x00007600ff0977ac */ /* 0x000ee20008000800 */
[----:B------:R-:W4:Y:S01]  /*0380*/  S2R R136, SR_TID.X ;  /* 0x0000000000887919 */ /* 0x000f220000002100 */
[----:B------:R-:W5:Y:S03]  /*0390*/  LDCU.128 UR12, c[0x0][0x380] ;  /* 0x00007000ff0c77ac */ /* 0x000f660008000c00 */
[----:B------:R-:W1:Y:S01]  /*03a0*/  S2UR UR6, SR_CgaCtaId ;  /* 0x00000000000679c3 */ /* 0x000e620000008800 */
[----:B------:R-:W1:Y:S07]  /*03b0*/  LDCU UR7, c[0x0][0x3a4] ;  /* 0x00007480ff0777ac */ /* 0x000e6e0008000800 */
[----:B------:R-:W2:Y:S01]  /*03c0*/  LDC.64 R142, c[0x0][0x3a8] ;  /* 0x0000ea00ff8e7b82 */ /* 0x000ea20000000a00 */
[----:B-1----:R-:W-:-:S07]  /*03d0*/  IADD3 R0, PT, PT, R3, 0x3f, RZ ;  /* 0x0000003f03007810 */ /* 0x002fce0007ffe0ff */
[----:B------:R-:W1:Y:S01]  /*03e0*/  LDC R252, c[0x0][0x3a0] ;  /* 0x0000e800fffc7b82 */ /* 0x000e620000000800 */
[----:B------:R-:W-:Y:S02]  /*03f0*/  IABS R25, R2 ;  /* 0x0000000200197213 */ /* 0x000fe40000000000 */
[----:B------:R-:W-:Y:S02]  /*0400*/  SHF.R.S32.HI R5, RZ, 0x1f, R0 ;  /* 0x0000001fff057819 */ /* 0x000fe40000011400 */
[----:B------:R-:W-:Y:S02]  /*0410*/  IABS R29, R3 ;  /* 0x00000003001d7213 */ /* 0x000fe40000000000 */
[----:B------:R-:W-:Y:S01]  /*0420*/  LEA.HI R5, R5, R0, RZ, 0x6 ;  /* 0x0000000005057211 */ /* 0x000fe200078f30ff */
[----:B------:R-:W-:Y:S01]  /*0430*/  ULEA UR10, UR6, UR10, 0x18 ;  /* 0x0000000a060a7291 */ /* 0x000fe2000f8ec0ff */
[----:B--2---:R-:W-:Y:S02]  /*0440*/  IABS R10, R7 ;  /* 0x00000007000a7213 */ /* 0x004fe40000000000 */
[----:B------:R-:W-:Y:S01]  /*0450*/  SHF.R.S32.HI R5, RZ, 0x6, R5 ;  /* 0x00000006ff057819 */ /* 0x000fe20000011405 */
[----:B------:R-:W-:Y:S01]  /*0460*/  UIADD3 UR4, UPT, UPT, UR10, 0x5c000, URZ ;  /* 0x0005c0000a047890 */ /* 0x000fe2000fffe0ff */
[----:B----4-:R-:W-:-:S02]  /*0470*/  SHF.R.U32.HI R13, RZ, 0x5, R136 ;  /* 0x00000005ff0d7819 */ /* 0x010fc40000011688 */
[C---:B------:R-:W-:Y:S01]  /*0480*/  LOP3.LUT R45, R136.reuse, 0x7f, RZ, 0xc0, !PT ;  /* 0x0000007f882d7812 */ /* 0x040fe200078ec0ff */
[----:B------:R-:W-:Y:S01]  /*0490*/  IMAD.SHL.U32 R6, R5, 0x8, RZ ;  /* 0x0000000805067824 */ /* 0x000fe200078e00ff */
[----:B------:R-:W-:Y:S02]  /*04a0*/  R2UR UR8, R13 ;  /* 0x000000000d0872ca */ /* 0x000fe400000e0000 */
[----:B------:R-:W-:Y:S02]  /*04b0*/  LOP3.LUT R39, R136, 0x1f, RZ, 0xc0, !PT ;  /* 0x0000001f88277812 */ /* 0x000fe400078ec0ff */
[-C--:B------:R-:W-:Y:S02]  /*04c0*/  IABS R9, R6.reuse ;  /* 0x0000000600097213 */ /* 0x080fe40000000000 */
[----:B------:R-:W-:Y:S01]  /*04d0*/  IABS R12, R6 ;  /* 0x00000006000c7213 */ /* 0x000fe20000000000 */
[----:B------:R-:W-:Y:S01]  /*04e0*/  IMAD R207, R39, R143, RZ ;  /* 0x0000008f27cf7224 */ /* 0x000fe200078e02ff */
[----:B------:R-:W2:Y:S01]  /*04f0*/  I2F.RP R0, R9 ;  /* 0x0000000900007306 */ /* 0x000ea20000209400 */
[----:B-1----:R-:W-:-:S04]  /*0500*/  IADD3 R44, PT, PT, R252, -0x6, RZ ;  /* 0xfffffffafc2c7810 */ /* 0x002fc80007ffe0ff */
[----:B------:R-:W-:-:S04]  /*0510*/  USHF.L.U32 UR5, UR8, 0x15, URZ ;  /* 0x0000001508057899 */ /* 0x000fc800080006ff */
[----:B------:R-:W-:Y:S01]  /*0520*/  ULOP3.LUT UR5, UR5, 0x600000, URZ, 0xc0, !UPT ;  /* 0x0060000005057892 */ /* 0x000fe2000f8ec0ff */
[----:B--2---:R-:W1:Y:S02]  /*0530*/  MUFU.RCP R0, R0 ;  /* 0x0000000000007308 */ /* 0x004e640000001000 */
[----:B-1----:R-:W-:Y:S01]  /*0540*/  VIADD R4, R0, 0xffffffe ;  /* 0x0ffffffe00047836 */ /* 0x002fe20000000000 */
[----:B------:R-:W-:-:S05]  /*0550*/  IADD3 R0, PT, PT, RZ, -R12, RZ ;  /* 0x8000000cff007210 */ /* 0x000fca0007ffe0ff */
[----:B------:R1:W2:Y:S02]  /*0560*/  F2I.FTZ.U32.TRUNC.NTZ R5, R4 ;  /* 0x0000000400057305 */ /* 0x0002a4000021f000 */
[----:B-1----:R-:W-:Y:S01]  /*0570*/  IMAD.MOV.U32 R4, RZ, RZ, RZ ;  /* 0x000000ffff047224 */ /* 0x002fe200078e00ff */
[----:B--2---:R-:W-:-:S05]  /*0580*/  IADD3 R8, PT, PT, RZ, -R5, RZ ;  /* 0x80000005ff087210 */ /* 0x004fca0007ffe0ff */
[----:B------:R-:W-:Y:S02]  /*0590*/  IMAD R11, R8, R9, RZ ;  /* 0x00000009080b7224 */ /* 0x000fe400078e02ff */
[----:B------:R-:W-:Y:S02]  /*05a0*/  IMAD.MOV.U32 R8, RZ, RZ, R10 ;  /* 0x000000ffff087224 */ /* 0x000fe400078e000a */
[----:B------:R-:W-:-:S06]  /*05b0*/  IMAD.HI.U32 R5, R5, R11, R4 ;  /* 0x0000000b05057227 */ /* 0x000fcc00078e0004 */
[----:B------:R-:W-:-:S04]  /*05c0*/  IMAD.HI.U32 R5, R5, R8, RZ ;  /* 0x0000000805057227 */ /* 0x000fc800078e00ff */
[----:B------:R-:W-:Y:S01]  /*05d0*/  IMAD R0, R5, R0, R8 ;  /* 0x0000000005007224 */ /* 0x000fe200078e0208 */
[----:B------:R-:W-:Y:S04]  /*05e0*/  BAR.SYNC.DEFER_BLOCKING 0x0 ;  /* 0x0000000000007b1d */ /* 0x000fe80000010000 */
[----:B------:R-:W-:-:S13]  /*05f0*/  ISETP.GT.U32.AND P1, PT, R9, R0, PT ;  /* 0x000000000900720c */ /* 0x000fda0003f24070 */
[----:B------:R-:W-:Y:S02]  /*0600*/  @!P1 IMAD.IADD R0, R0, 0x1, -R9 ;  /* 0x0000000100009824 */ /* 0x000fe400078e0a09 */
[----:B------:R-:W-:Y:S01]  /*0610*/  @!P1 VIADD R5, R5, 0x1 ;  /* 0x0000000105059836 */ /* 0x000fe20000000000 */
[----:B------:R-:W-:Y:S02]  /*0620*/  ISETP.NE.AND P1, PT, R6, RZ, PT ;  /* 0x000000ff0600720c */ /* 0x000fe40003f25270 */
[----:B------:R-:W-:Y:S02]  /*0630*/  ISETP.GE.U32.AND P0, PT, R0, R9, PT ;  /* 0x000000090000720c */ /* 0x000fe40003f06070 */
[----:B------:R-:W-:-:S04]  /*0640*/  LOP3.LUT R0, R7, R6, RZ, 0x3c, !PT ;  /* 0x0000000607007212 */ /* 0x000fc800078e3cff */
[----:B------:R-:W-:Y:S01]  /*0650*/  ISETP.GE.AND P2, PT, R0, RZ, PT ;  /* 0x000000ff0000720c */ /* 0x000fe20003f46270 */
[----:B------:R-:W-:-:S06]  /*0660*/  VIADD R0, R2, 0x1ff ;  /* 0x000001ff02007836 */ /* 0x000fcc0000000000 */
[----:B------:R-:W-:-:S05]  /*0670*/  @P0 IADD3 R5, PT, PT, R5, 0x1, RZ ;  /* 0x0000000105050810 */ /* 0x000fca0007ffe0ff */
[----:B------:R-:W-:Y:S01]  /*0680*/  IMAD.MOV.U32 R4, RZ, RZ, R5 ;  /* 0x000000ffff047224 */ /* 0x000fe200078e0005 */
[----:B------:R-:W-:-:S04]  /*0690*/  SHF.R.S32.HI R5, RZ, 0x1f, R0 ;  /* 0x0000001fff057819 */ /* 0x000fc80000011400 */
[----:B------:R-:W-:Y:S02]  /*06a0*/  @!P2 IADD3 R4, PT, PT, -R4, RZ, RZ ;  /* 0x000000ff0404a210 */ /* 0x000fe40007ffe1ff */
[----:B------:R-:W-:Y:S02]  /*06b0*/  @!P1 LOP3.LUT R4, RZ, R6, RZ, 0x33, !PT ;  /* 0x00000006ff049212 */ /* 0x000fe400078e33ff */
[----:B------:R-:W-:-:S03]  /*06c0*/  LEA.HI R5, R5, R0, RZ, 0x9 ;  /* 0x0000000005057211 */ /* 0x000fc600078f48ff */
[C---:B------:R-:W-:Y:S01]  /*06d0*/  IMAD.SHL.U32 R10, R4.reuse, 0x8, RZ ;  /* 0x00000008040a7824 */ /* 0x040fe200078e00ff */
[----:B------:R-:W-:-:S04]  /*06e0*/  IADD3 R4, PT, PT, -R4, RZ, RZ ;  /* 0x000000ff04047210 */ /* 0x000fc80007ffe1ff */
[----:B------:R-:W-:Y:S01]  /*06f0*/  LEA.HI.SX32 R5, R5, -R10, 0x17 ;  /* 0x8000000a05057211 */ /* 0x000fe200078fbaff */
[----:B------:R-:W-:Y:S02]  /*0700*/  IMAD R12, R6, R4, R7 ;  /* 0x00000004060c7224 */ /* 0x000fe400078e0207 */
[----:B------:R-:W-:Y:S01]  /*0710*/  IMAD.MOV.U32 R4, RZ, RZ, RZ ;  /* 0x000000ffff047224 */ /* 0x000fe200078e00ff */
[----:B------:R-:W-:Y:S02]  /*0720*/  VIMNMX R11, PT, PT, R5, 0x8, PT ;  /* 0x00000008050b7848 */ /* 0x000fe40003fe0100 */
[----:B------:R-:W-:Y:S02]  /*0730*/  IABS R6, R12 ;  /* 0x0000000c00067213 */ /* 0x000fe40000000000 */
[----:B------:R-:W-:-:S04]  /*0740*/  IABS R9, R11 ;  /* 0x0000000b00097213 */ /* 0x000fc80000000000 */
[----:B------:R-:W1:Y:S08]  /*0750*/  I2F.RP R0, R9 ;  /* 0x0000000900007306 */ /* 0x000e700000209400 */
[----:B-1----:R-:W1:Y:S02]  /*0760*/  MUFU.RCP R0, R0 ;  /* 0x0000000000007308 */ /* 0x002e640000001000 */
[----:B-1----:R-:W-:-:S06]  /*0770*/  VIADD R5, R0, 0xffffffe ;  /* 0x0ffffffe00057836 */ /* 0x002fcc0000000000 */
[----:B------:R-:W1:Y:S02]  /*0780*/  F2I.FTZ.U32.TRUNC.NTZ R5, R5 ;  /* 0x0000000500057305 */ /* 0x000e64000021f000 */
[----:B-1----:R-:W-:-:S04]  /*0790*/  IMAD.MOV R8, RZ, RZ, -R5 ;  /* 0x000000ffff087224 */ /* 0x002fc800078e0a05 */
[----:B------:R-:W-:Y:S01]  /*07a0*/  IMAD R7, R8, R9, RZ ;  /* 0x0000000908077224 */ /* 0x000fe200078e02ff */
[----:B------:R-:W-:-:S03]  /*07b0*/  IABS R8, R11 ;  /* 0x0000000b00087213 */ /* 0x000fc60000000000 */
[----:B------:R-:W-:Y:S01]  /*07c0*/  IMAD.HI.U32 R4, R5, R7, R4 ;  /* 0x0000000705047227 */ /* 0x000fe200078e0004 */
[----:B------:R-:W-:-:S03]  /*07d0*/  MOV R5, R6 ;  /* 0x0000000600057202 */ /* 0x000fc60000000f00 */
[----:B------:R-:W-:Y:S02]  /*07e0*/  IMAD.MOV R0, RZ, RZ, -R8 ;  /* 0x000000ffff007224 */ /* 0x000fe400078e0a08 */
[----:B------:R-:W-:Y:S01]  /*07f0*/  IMAD.HI.U32 R4, R4, R5, RZ ;  /* 0x0000000504047227 */ /* 0x000fe200078e00ff */
[----:B------:R-:W1:Y:S03]  /*0800*/  I2F.RP R8, R29 ;  /* 0x0000001d00087306 */ /* 0x000e660000209400 */
[----:B------:R-:W-:-:S05]  /*0810*/  IMAD R0, R4, R0, R5 ;  /* 0x0000000004007224 */ /* 0x000fca00078e0205 */
[----:B------:R-:W2:Y:S01]  /*0820*/  I2F.RP R5, R25 ;  /* 0x0000001900057306 */ /* 0x000ea20000209400 */
[----:B------:R-:W-:-:S07]  /*0830*/  ISETP.GT.U32.AND P1, PT, R9, R0, PT ;  /* 0x000000000900720c */ /* 0x000fce0003f24070 */
[----:B-1----:R-:W1:Y:S06]  /*0840*/  MUFU.RCP R8, R8 ;  /* 0x0000000800087308 */ /* 0x002e6c0000001000 */
[----:B------:R-:W-:Y:S02]  /*0850*/  @!P1 IMAD.IADD R0, R0, 0x1, -R9 ;  /* 0x0000000100009824 */ /* 0x000fe400078e0a09 */
[----:B--2---:R-:W2:Y:S01]  /*0860*/  MUFU.RCP R5, R5 ;  /* 0x0000000500057308 */ /* 0x004ea20000001000 */
[----:B------:R-:W-:Y:S01]  /*0870*/  @!P1 VIADD R4, R4, 0x1 ;  /* 0x0000000104049836 */ /* 0x000fe20000000000 */
[----:B------:R-:W-:-:S02]  /*0880*/  ISETP.NE.AND P1, PT, R11, RZ, PT ;  /* 0x000000ff0b00720c */ /* 0x000fc40003f25270 */
[----:B------:R-:W-:Y:S02]  /*0890*/  ISETP.GE.U32.AND P0, PT, R0, R9, PT ;  /* 0x000000090000720c */ /* 0x000fe40003f06070 */
[----:B------:R-:W-:Y:S02]  /*08a0*/  LOP3.LUT R0, R12, R11, RZ, 0x3c, !PT ;  /* 0x0000000b0c007212 */ /* 0x000fe400078e3cff */
[----:B------:R-:W-:Y:S02]  /*08b0*/  SHF.R.U32.HI R9, RZ, 0x5, R136 ;  /* 0x00000005ff097819 */ /* 0x000fe40000011688 */
[----:B------:R-:W-:Y:S02]  /*08c0*/  ISETP.GE.AND P2, PT, R0, RZ, PT ;  /* 0x000000ff0000720c */ /* 0x000fe40003f46270 */
[----:B-1----:R-:W-:Y:S02]  /*08d0*/  IADD3 R6, PT, PT, R8, 0xffffffe, RZ ;  /* 0x0ffffffe08067810 */ /* 0x002fe40007ffe0ff */
[----:B------:R-:W-:-:S02]  /*08e0*/  SGXT.U32 R9, R9, 0x2 ;  /* 0x000000020909781a */ /* 0x000fc40000000000 */
[----:B------:R-:W1:Y:S01]  /*08f0*/  F2I.FTZ.U32.TRUNC.NTZ R7, R6 ;  /* 0x0000000600077305 */ /* 0x000e62000021f000 */
[----:B--2---:R-:W-:Y:S01]  /*0900*/  VIADD R0, R5, 0xffffffe ;  /* 0x0ffffffe05007836 */ /* 0x004fe20000000000 */
[----:B------:R-:W-:-:S05]  /*0910*/  @P0 IADD3 R4, PT, PT, R4, 0x1, RZ ;  /* 0x0000000104040810 */ /* 0x000fca0007ffe0ff */
[----:B------:R-:W-:Y:S01]  /*0920*/  IMAD.MOV.U32 R202, RZ, RZ, R4 ;  /* 0x000000ffffca7224 */ /* 0x000fe200078e0004 */
[----:B------:R2:W4:Y:S03]  /*0930*/  F2I.FTZ.U32.TRUNC.NTZ R5, R0 ;  /* 0x0000000000057305 */ /* 0x000526000021f000 */
[----:B------:R-:W-:Y:S01]  /*0940*/  @!P2 IMAD.MOV R202, RZ, RZ, -R202 ;  /* 0x000000ffffcaa224 */ /* 0x000fe200078e0aca */
[----:B------:R-:W-:Y:S02]  /*0950*/  @!P1 LOP3.LUT R202, RZ, R11, RZ, 0x33, !PT ;  /* 0x0000000bffca9212 */ /* 0x000fe400078e33ff */
[----:B-1----:R-:W-:-:S03]  /*0960*/  IADD3 R8, PT, PT, RZ, -R7, RZ ;  /* 0x80000007ff087210 */ /* 0x002fc60007ffe0ff */
[----:B------:R-:W-:Y:S02]  /*0970*/  IMAD.MOV R4, RZ, RZ, -R202 ;  /* 0x000000ffff047224 */ /* 0x000fe400078e0aca */
[----:B------:R-:W-:Y:S02]  /*0980*/  IMAD.SHL.U32 R202, R202, 0x40, RZ ;  /* 0x00000040caca7824 */ /* 0x000fe400078e00ff */
[----:B--2---:R-:W-:Y:S02]  /*0990*/  IMAD R0, R11, R4, R12 ;  /* 0x000000040b007224 */ /* 0x004fe400078e020c */
[----:B----4-:R-:W-:Y:S01]  /*09a0*/  IMAD.MOV R6, RZ, RZ, -R5 ;  /* 0x000000ffff067224 */ /* 0x010fe200078e0a05 */
[----:B------:R-:W-:Y:S01]  /*09b0*/  LOP3.LUT R9, R202, R9, RZ, 0xfc, !PT ;  /* 0x00000009ca097212 */ /* 0x000fe200078efcff */
[----:B------:R-:W-:Y:S02]  /*09c0*/  IMAD R13, R8, R29, RZ ;  /* 0x0000001d080d7224 */ /* 0x000fe400078e02ff */
[----:B------:R-:W-:Y:S01]  /*09d0*/  IMAD.IADD R0, R10, 0x1, R0 ;  /* 0x000000010a007824 */ /* 0x000fe200078e0200 */
[----:B------:R-:W-:Y:S01]  /*09e0*/  MOV R4, R6 ;  /* 0x0000000600047202 */ /* 0x000fe20000000f00 */
[----:B------:R-:W-:Y:S01]  /*09f0*/  IMAD.MOV.U32 R6, RZ, RZ, RZ ;  /* 0x000000ffff067224 */ /* 0x000fe200078e00ff */
[C---:B------:R-:W-:Y:S01]  /*0a00*/  LOP3.LUT R20, R9.reuse, 0x8, RZ, 0xfc, !PT ;  /* 0x0000000809147812 */ /* 0x040fe200078efcff */
[----:B------:R-:W-:Y:S01]  /*0a10*/  IMAD R203, R0, 0x200, R45 ;  /* 0x0000020000cb7824 */ /* 0x000fe200078e022d */
[----:B------:R-:W-:Y:S01]  /*0a20*/  LOP3.LUT R23, R9, 0x3c, RZ, 0xfc, !PT ;  /* 0x0000003c09177812 */ /* 0x000fe200078efcff */
[----:B------:R-:W-:-:S02]  /*0a30*/  IMAD R11, R4, R25, RZ ;  /* 0x00000019040b7224 */ /* 0x000fc400078e02ff */
[----:B------:R-:W-:Y:S02]  /*0a40*/  HFMA2 R4, -RZ, RZ, 0, 0 ;  /* 0x00000000ff047431 */ /* 0x000fe400000001ff */
[----:B------:R-:W-:Y:S01]  /*0a50*/  IMAD.HI.U32 R6, R7, R13, R6 ;  /* 0x0000000d07067227 */ /* 0x000fe200078e0006 */
[----:B------:R-:W-:Y:S02]  /*0a60*/  IABS R15, R20 ;  /* 0x00000014000f7213 */ /* 0x000fe40000000000 */
[----:B------:R-:W-:Y:S01]  /*0a70*/  IABS R17, R23 ;  /* 0x0000001700117213 */ /* 0x000fe20000000000 */
[----:B------:R-:W-:Y:S01]  /*0a80*/  VIADD R206, R203, 0x80 ;  /* 0x00000080cbce7836 */ /* 0x000fe20000000000 */
[C---:B------:R-:W-:Y:S01]  /*0a90*/  LOP3.LUT R21, R9.reuse, 0xc, RZ, 0xfc, !PT ;  /* 0x0000000c09157812 */ /* 0x040fe200078efcff */
[----:B------:R-:W-:Y:S01]  /*0aa0*/  IMAD.HI.U32 R8, R6, R15, RZ ;  /* 0x0000000f06087227 */ /* 0x000fe200078e00ff */
[C---:B------:R-:W-:Y:S02]  /*0ab0*/  LOP3.LUT R22, R9.reuse, 0x10, RZ, 0xfc, !PT ;  /* 0x0000001009167812 */ /* 0x040fe400078efcff */
[----:B------:R-:W-:Y:S01]  /*0ac0*/  LOP3.LUT R24, R9, 0x14, RZ, 0xfc, !PT ;  /* 0x0000001409187812 */ /* 0x000fe200078efcff */
[----:B------:R-:W-:Y:S01]  /*0ad0*/  IMAD.HI.U32 R4, R5, R11, R4 ;  /* 0x0000000b05047227 */ /* 0x000fe200078e0004 */
[----:B------:R-:W-:-:S02]  /*0ae0*/  LOP3.LUT R5, R9, 0x4, RZ, 0xfc, !PT ;  /* 0x0000000409057812 */ /* 0x000fc400078efcff */
[----:B------:R-:W-:Y:S01]  /*0af0*/  IABS R11, R9 ;  /* 0x00000009000b7213 */ /* 0x000fe20000000000 */
[C---:B------:R-:W-:Y:S01]  /*0b00*/  IMAD.HI.U32 R10, R6.reuse, R17, RZ ;  /* 0x00000011060a7227 */ /* 0x040fe200078e00ff */
[----:B------:R-:W-:Y:S02]  /*0b10*/  IABS R13, R5 ;  /* 0x00000005000d7213 */ /* 0x000fe40000000000 */
[----:B------:R-:W-:Y:S01]  /*0b20*/  ISETP.GE.AND P4, PT, R5, RZ, PT ;  /* 0x000000ff0500720c */ /* 0x000fe20003f86270 */
[----:B------:R-:W-:Y:S01]  /*0b30*/  IMAD.MOV R16, RZ, RZ, -R8 ;  /* 0x000000ffff107224 */ /* 0x000fe200078e0a08 */
[C---:B------:R-:W-:Y:S01]  /*0b40*/  LOP3.LUT R26, R9.reuse, 0x18, RZ, 0xfc, !PT ;  /* 0x00000018091a7812 */ /* 0x040fe200078efcff */
[----:B------:R-:W-:Y:S01]  /*0b50*/  IMAD.MOV R18, RZ, RZ, -R10 ;  /* 0x000000ffff127224 */ /* 0x000fe200078e0a0a */
[----:B------:R-:W-:Y:S01]  /*0b60*/  LOP3.LUT R32, R9, 0x1c, RZ, 0xfc, !PT ;  /* 0x0000001c09207812 */ /* 0x000fe200078efcff */
[C---:B------:R-:W-:Y:S01]  /*0b70*/  IMAD R10, R29.reuse, R16, R15 ;  /* 0x000000101d0a7224 */ /* 0x040fe200078e020f */
[----:B------:R-:W-:Y:S01]  /*0b80*/  IABS R16, R24 ;  /* 0x0000001800107213 */ /* 0x000fe20000000000 */
[C---:B------:R-:W-:Y:S01]  /*0b90*/  IMAD R15, R29.reuse, R18, R17 ;  /* 0x000000121d0f7224 */ /* 0x040fe200078e0211 */
[----:B------:R-:W-:Y:S01]  /*0ba0*/  IABS R18, R26 ;  /* 0x0000001a00127213 */ /* 0x000fe20000000000 */
[----:B------:R-:W-:Y:S01]  /*0bb0*/  IMAD.HI.U32 R7, R6, R13, RZ ;  /* 0x0000000d06077227 */ /* 0x000fe200078e00ff */
[----:B------:R-:W-:-:S02]  /*0bc0*/  ISETP.GT.U32.AND P0, PT, R29, R10, PT ;  /* 0x0000000a1d00720c */ /* 0x000fc40003f04070 */
[----:B------:R-:W-:Y:S01]  /*0bd0*/  ISETP.GT.U32.AND P3, PT, R29, R15, PT ;  /* 0x0000000f1d00720c */ /* 0x000fe20003f64070 */
[C---:B------:R-:W-:Y:S01]  /*0be0*/  IMAD.HI.U32 R5, R6.reuse, R11, RZ ;  /* 0x0000000b06057227 */ /* 0x040fe200078e00ff */
[----:B------:R-:W-:Y:S02]  /*0bf0*/  IADD3 R14, PT, PT, -R7, RZ, RZ ;  /* 0x000000ff070e7210 */ /* 0x000fe40007ffe1ff */
[----:B------:R-:W-:Y:S01]  /*0c00*/  IABS R7, R21 ;  /* 0x0000001500077213 */ /* 0x000fe20000000000 */
[----:B------:R-:W-:Y:S01]  /*0c10*/  IMAD.MOV R12, RZ, RZ, -R5 ;  /* 0x000000ffff0c7224 */ /* 0x000fe200078e0a05 */
[----:B------:R-:W-:Y:S01]  /*0c20*/  LOP3.LUT R33, R9, 0x20, RZ, 0xfc, !PT ;  /* 0x0000002009217812 */ /* 0x000fe200078efcff */
[C---:B------:R-:W-:Y:S01]  /*0c30*/  IMAD R8, R29.reuse, R14, R13 ;  /* 0x0000000e1d087224 */ /* 0x040fe200078e020d */
[----:B------:R-:W-:Y:S01]  /*0c40*/  IABS R14, R22 ;  /* 0x00000016000e7213 */ /* 0x000fe20000000000 */
[C---:B------:R-:W-:Y:S01]  /*0c50*/  IMAD R5, R29.reuse, R12, R11 ;  /* 0x0000000c1d057224 */ /* 0x040fe200078e020b */
[----:B------:R-:W-:Y:S01]  /*0c60*/  MOV R11, R7 ;  /* 0x00000007000b7202 */ /* 0x000fe20000000f00 */
[----:B------:R-:W-:Y:S01]  /*0c70*/  IMAD.HI.U32 R13, R6, R18, RZ ;  /* 0x00000012060d7227 */ /* 0x000fe200078e00ff */
[----:B------:R-:W-:-:S02]  /*0c80*/  ISETP.GT.U32.AND P2, PT, R29, R8, PT ;  /* 0x000000081d00720c */ /* 0x000fc40003f44070 */
[----:B------:R-:W-:Y:S01]  /*0c90*/  ISETP.GT.U32.AND P1, PT, R29, R5, PT ;  /* 0x000000051d00720c */ /* 0x000fe20003f24070 */
[----:B------:R-:W-:Y:S01]  /*0ca0*/  IMAD.HI.U32 R7, R6, R11, RZ ;  /* 0x0000000b06077227 */ /* 0x000fe200078e00ff */
[C---:B------:R-:W-:Y:S02]  /*0cb0*/  LOP3.LUT R34, R9.reuse, 0x24, RZ, 0xfc, !PT ;  /* 0x0000002409227812 */ /* 0x040fe400078efcff */
[----:B------:R-:W-:Y:S01]  /*0cc0*/  LOP3.LUT R35, R9, 0x28, RZ, 0xfc, !PT ;  /* 0x0000002809237812 */ /* 0x000fe200078efcff */
[----:B------:R-:W-:Y:S01]  /*0cd0*/  @!P3 IMAD.IADD R15, R15, 0x1, -R29 ;  /* 0x000000010f0fb824 */ /* 0x000fe200078e0a1d */
[----:B------:R-:W-:Y:S01]  /*0ce0*/  ISETP.GE.AND P5, PT, R20, RZ, PT ;  /* 0x000000ff1400720c */ /* 0x000fe20003fa6270 */
[----:B------:R-:W-:Y:S01]  /*0cf0*/  IMAD.MOV R12, RZ, RZ, -R7 ;  /* 0x000000ffff0c7224 */ /* 0x000fe200078e0a07 */
[----:B------:R-:W-:Y:S01]  /*0d00*/  LOP3.LUT R36, R9, 0x2c, RZ, 0xfc, !PT ;  /* 0x0000002c09247812 */ /* 0x000fe200078efcff */
[----:B------:R-:W-:Y:S01]  /*0d10*/  IMAD.HI.U32 R7, R6, R14, RZ ;  /* 0x0000000e06077227 */ /* 0x000fe200078e00ff */
[----:B------:R-:W-:-:S02]  /*0d20*/  ISETP.GT.U32.AND P6, PT, R29, R15, PT ;  /* 0x0000000f1d00720c */ /* 0x000fc40003fc4070 */
[----:B------:R-:W-:Y:S01]  /*0d30*/  LOP3.LUT R37, R9, 0x30, RZ, 0xfc, !PT ;  /* 0x0000003009257812 */ /* 0x000fe200078efcff */
[----:B------:R-:W-:Y:S01]  /*0d40*/  IMAD R11, R29, R12, R11 ;  /* 0x0000000c1d0b7224 */ /* 0x000fe200078e020b */
[----:B------:R-:W-:Y:S01]  /*0d50*/  @!P1 IADD3 R5, PT, PT, R5, -R29, RZ ;  /* 0x8000001d05059210 */ /* 0x000fe20007ffe0ff */
[----:B------:R-:W-:Y:S01]  /*0d60*/  IMAD.HI.U32 R12, R6, R16, RZ ;  /* 0x00000010060c7227 */ /* 0x000fe200078e00ff */
[----:B------:R-:W-:Y:S02]  /*0d70*/  LOP3.LUT R38, R9, 0x34, RZ, 0xfc, !PT ;  /* 0x0000003409267812 */ /* 0x000fe400078efcff */
[----:B------:R-:W-:Y:S01]  /*0d80*/  ISETP.GT.U32.AND P1, PT, R29, R11, PT ;  /* 0x0000000b1d00720c */ /* 0x000fe20003f24070 */
[----:B------:R-:W-:Y:S01]  /*0d90*/  IMAD.MOV R7, RZ, RZ, -R7 ;  /* 0x000000ffff077224 */ /* 0x000fe200078e0a07 */
[----:B------:R-:W-:Y:S01]  /*0da0*/  IADD3 R17, PT, PT, -R12, RZ, RZ ;  /* 0x000000ff0c117210 */ /* 0x000fe20007ffe1ff */
[----:B------:R-:W-:Y:S01]  /*0db0*/  IMAD.MOV R19, RZ, RZ, -R13 ;  /* 0x000000ffff137224 */ /* 0x000fe200078e0a0d */
[----:B------:R-:W-:Y:S01]  /*0dc0*/  LOP3.LUT R31, R9, 0x38, RZ, 0xfc, !PT ;  /* 0x00000038091f7812 */ /* 0x000fe200078efcff */
[----:B------:R-:W-:Y:S01]  /*0dd0*/  IMAD R12, R29, R7, R14 ;  /* 0x000000071d0c7224 */ /* 0x000fe200078e020e */
[----:B------:R-:W-:Y:S01]  /*0de0*/  @!P6 IADD3 R15, PT, PT, R15, -R29, RZ ;  /* 0x8000001d0f0fe210 */ /* 0x000fe20007ffe0ff */
[C---:B------:R-:W-:Y:S01]  /*0df0*/  IMAD R14, R29.reuse, R19, R18 ;  /* 0x000000131d0e7224 */ /* 0x040fe200078e0212 */
[----:B------:R-:W-:Y:S01]  /*0e00*/  IABS R19, R34 ;  /* 0x0000002200137213 */ /* 0x000fe20000000000 */
[--C-:B------:R-:W-:Y:S01]  /*0e10*/  @!P2 IMAD.IADD R8, R8, 0x1, -R29.reuse ;  /* 0x000000010808a824 */ /* 0x100fe200078e0a1d */
[C---:B------:R-:W-:Y:S01]  /*0e20*/  ISETP.GT.U32.AND P6, PT, R29.reuse, R12, PT ;  /* 0x0000000c1d00720c */ /* 0x040fe20003fc4070 */
[--C-:B------:R-:W-:Y:S01]  /*0e30*/  @!P0 IMAD.IADD R10, R10, 0x1, -R29.reuse ;  /* 0x000000010a0a8824 */ /* 0x100fe200078e0a1d */
[C---:B------:R-:W-:Y:S01]  /*0e40*/  ISETP.GT.U32.AND P2, PT, R29.reuse, R5, PT ;  /* 0x000000051d00720c */ /* 0x040fe20003f44070 */
[----:B------:R-:W-:Y:S01]  /*0e50*/  IMAD R13, R29, R17, R16 ;  /* 0x000000111d0d7224 */ /* 0x000fe200078e0210 */
[----:B------:R-:W-:Y:S01]  /*0e60*/  IABS R16, R32 ;  /* 0x0000002000107213 */ /* 0x000fe20000000000 */
[----:B------:R-:W-:Y:S01]  /*0e70*/  @!P1 IMAD.IADD R11, R11, 0x1, -R29 ;  /* 0x000000010b0b9824 */ /* 0x000fe200078e0a1d */
[----:B------:R-:W-:Y:S01]  /*0e80*/  ISETP.GT.U32.AND P0, PT, R29, R10, PT ;  /* 0x0000000a1d00720c */ /* 0x000fe20003f04070 */
[----:B------:R-:W-:Y:S01]  /*0e90*/  VIADD R204, R203, 0x180 ;  /* 0x00000180cbcc7836 */ /* 0x000fe20000000000 */
[----:B------:R-:W-:-:S02]  /*0ea0*/  IABS R17, R33 ;  /* 0x0000002100117213 */ /* 0x000fc40000000000 */
[C---:B------:R-:W-:Y:S02]  /*0eb0*/  ISETP.GT.U32.AND P3, PT, R29.reuse, R8, PT ;  /* 0x000000081d00720c */ /* 0x040fe40003f64070 */
[C---:B------:R-:W-:Y:S01]  /*0ec0*/  ISETP.GT.U32.AND P1, PT, R29.reuse, R11, PT ;  /* 0x0000000b1d00720c */ /* 0x040fe20003f24070 */
[--C-:B------:R-:W-:Y:S01]  /*0ed0*/  @!P6 IMAD.IADD R12, R12, 0x1, -R29.reuse ;  /* 0x000000010c0ce824 */ /* 0x100fe200078e0a1d */
[----:B------:R-:W-:Y:S01]  /*0ee0*/  ISETP.GT.U32.AND P6, PT, R29, R14, PT ;  /* 0x0000000e1d00720c */ /* 0x000fe20003fc4070 */
[--C-:B------:R-:W-:Y:S01]  /*0ef0*/  @!P2 IMAD.IADD R5, R5, 0x1, -R29.reuse ;  /* 0x000000010505a824 */ /* 0x100fe200078e0a1d */
[----:B------:R-:W-:Y:S02]  /*0f00*/  ISETP.GT.U32.AND P2, PT, R29, R13, PT ;  /* 0x0000000d1d00720c */ /* 0x000fe40003f44070 */
[----:B------:R-:W-:Y:S01]  /*0f10*/  IABS R27, R37 ;  /* 0x00000025001b7213 */ /* 0x000fe20000000000 */
[----:B------:R-:W-:Y:S01]  /*0f20*/  @!P0 IMAD.IADD R10, R10, 0x1, -R29 ;  /* 0x000000010a0a8824 */ /* 0x000fe200078e0a1d */
[----:B------:R-:W-:Y:S01]  /*0f30*/  MOV R7, R5 ;  /* 0x0000000500077202 */ /* 0x000fe20000000f00 */
[----:B------:R-:W-:Y:S01]  /*0f40*/  IMAD.HI.U32 R5, R6, R16, RZ ;  /* 0x0000001006057227 */ /* 0x000fe200078e00ff */
[----:B------:R-:W-:-:S02]  /*0f50*/  ISETP.GE.AND P0, PT, R23, RZ, PT ;  /* 0x000000ff1700720c */ /* 0x000fc40003f06270 */
[-C--:B------:R-:W-:Y:S01]  /*0f60*/  @!P3 IADD3 R8, PT, PT, R8, -R29.reuse, RZ ;  /* 0x8000001d0808b210 */ /* 0x080fe20007ffe0ff */
[----:B------:R-:W-:Y:S01]  /*0f70*/  IMAD.MOV.U32 R23, RZ, RZ, R15 ;  /* 0x000000ffff177224 */ /* 0x000fe200078e000f */
[----:B------:R-:W-:Y:S01]  /*0f80*/  ISETP.GE.AND P3, PT, R9, RZ, PT ;  /* 0x000000ff0900720c */ /* 0x000fe20003f66270 */
[----:B------:R-:W-:Y:S01]  /*0f90*/  @!P6 IMAD.IADD R14, R14, 0x1, -R29 ;  /* 0x000000010e0ee824 */ /* 0x000fe200078e0a1d */
[----:B------:R-:W-:Y:S01]  /*0fa0*/  @!P1 IADD3 R11, PT, PT, R11, -R29, RZ ;  /* 0x8000001d0b0b9210 */ /* 0x000fe20007ffe0ff */
[----:B------:R-:W-:Y:S01]  /*0fb0*/  IMAD.HI.U32 R15, R6, R17, RZ ;  /* 0x00000011060f7227 */ /* 0x000fe200078e00ff */
[----:B------:R-:W-:Y:S02]  /*0fc0*/  ISETP.GE.AND P1, PT, R21, RZ, PT ;  /* 0x000000ff1500720c */ /* 0x000fe40003f26270 */
[----:B------:R-:W-:Y:S01]  /*0fd0*/  ISETP.GT.U32.AND P6, PT, R29, R14, PT ;  /* 0x0000000e1d00720c */ /* 0x000fe20003fc4070 */
[----:B------:R-:W-:Y:S01]  /*0fe0*/  IMAD.MOV R5, RZ, RZ, -R5 ;  /* 0x000000ffff057224 */ /* 0x000fe200078e0a05 */
[----:B------:R-:W-:Y:S01]  /*0ff0*/  IABS R21, R35 ;  /* 0x0000002300157213 */ /* 0x000fe20000000000 */
[----:B------:R-:W-:Y:S01]  /*1000*/  IMAD.MOV R18, RZ, RZ, -R15 ;  /* 0x000000ffff127224 */ /* 0x000fe200078e0a0f */
[----:B------:R-:W-:Y:S01]  /*1010*/  @!P0 IADD3 R23, PT, PT, -R23, RZ, RZ ;  /* 0x000000ff17178210 */ /* 0x000fe20007ffe1ff */
[C---:B------:R-:W-:Y:S01]  /*1020*/  IMAD R15, R29.reuse, R5, R16 ;  /* 0x000000051d0f7224 */ /* 0x040fe200078e0210 */
[----:B------:R-:W-:Y:S01]  /*1030*/  ISETP.GE.AND P0, PT, R22, RZ, PT ;  /* 0x000000ff1600720c */ /* 0x000fe20003f06270 */
[----:B------:R-:W-:Y:S01]  /*1040*/  IMAD R16, R29, R18, R17 ;  /* 0x000000121d107224 */ /* 0x000fe200078e0211 */
[----:B------:R-:W-:Y:S01]  /*1050*/  IABS R9, R203 ;  /* 0x000000cb00097213 */ /* 0x000fe20000000000 */
[----:B------:R-:W-:Y:S01]  /*1060*/  @!P2 IMAD.IADD R13, R13, 0x1, -R29 ;  /* 0x000000010d0da824 */ /* 0x000fe200078e0a1d */
[----:B------:R-:W-:Y:S01]  /*1070*/  ISETP.GT.U32.AND P2, PT, R29, R12, PT ;  /* 0x0000000c1d00720c */ /* 0x000fe20003f44070 */
[----:B------:R-:W-:Y:S01]  /*1080*/  IMAD.HI.U32 R5, R6, R19, RZ ;  /* 0x0000001306057227 */ /* 0x000fe200078e00ff */
[----:B------:R-:W-:-:S02]  /*1090*/  IABS R28, R38 ;  /* 0x00000026001c7213 */ /* 0x000fc40000000000 */
[----:B------:R-:W-:Y:S01]  /*10a0*/  IADD3 R205, PT, PT, R203, 0x100, RZ ;  /* 0x00000100cbcd7810 */ /* 0x000fe20007ffe0ff */
[----:B------:R-:W-:Y:S01]  /*10b0*/  @!P6 IMAD.IADD R14, R14, 0x1, -R29 ;  /* 0x000000010e0ee824 */ /* 0x000fe200078e0a1d */
[----:B------:R-:W-:Y:S01]  /*10c0*/  ISETP.GT.U32.AND P6, PT, R29, R15, PT ;  /* 0x0000000f1d00720c */ /* 0x000fe20003fc4070 */
[----:B------:R-:W-:Y:S01]  /*10d0*/  IMAD.HI.U32 R17, R6, R21, RZ ;  /* 0x0000001506117227 */ /* 0x000fe200078e00ff */
[----:B------:R-:W-:Y:S02]  /*10e0*/  IADD3 R20, PT, PT, -R5, RZ, RZ ;  /* 0x000000ff05147210 */ /* 0x000fe40007ffe1ff */
[----:B------:R-:W-:Y:S01]  /*10f0*/  @!P5 IADD3 R10, PT, PT, -R10, RZ, RZ ;  /* 0x000000ff0a0ad210 */ /* 0x000fe20007ffe1ff */
[----:B------:R-:W-:Y:S01]  /*1100*/  @!P3 IMAD.MOV R7, RZ, RZ, -R7 ;  /* 0x000000ffff07b224 */ /* 0x000fe200078e0a07 */
[C---:B------:R-:W-:Y:S01]  /*1110*/  ISETP.GT.U32.AND P3, PT, R29.reuse, R13, PT ;  /* 0x0000000d1d00720c */ /* 0x040fe20003f64070 */
[----:B------:R-:W-:Y:S01]  /*1120*/  IMAD.MOV R22, RZ, RZ, -R17 ;  /* 0x000000ffff167224 */ /* 0x000fe200078e0a11 */
[----:B------:R-:W-:Y:S01]  /*1130*/  @!P2 IADD3 R12, PT, PT, R12, -R29, RZ ;  /* 0x8000001d0c0ca210 */ /* 0x000fe20007ffe0ff */
[----:B------:R-:W-:Y:S01]  /*1140*/  IMAD R17, R29, R20, R19 ;  /* 0x000000141d117224 */ /* 0x000fe200078e0213 */
[----:B------:R-:W-:Y:S01]  /*1150*/  ISETP.GE.AND P2, PT, R24, RZ, PT ;  /* 0x000000ff1800720c */ /* 0x000fe20003f46270 */
[----:B------:R-:W-:Y:S01]  /*1160*/  IMAD.HI.U32 R5, R6, R27, RZ ;  /* 0x0000001b06057227 */ /* 0x000fe200078e00ff */
[----:B------:R-:W-:-:S03]  /*1170*/  IABS R24, R36 ;  /* 0x0000002400187213 */ /* 0x000fc60000000000 */
[----:B------:R-:W-:Y:S01]  /*1180*/  @!P6 IMAD.IADD R15, R15, 0x1, -R29 ;  /* 0x000000010f0fe824 */ /* 0x000fe200078e0a1d */
[----:B------:R-:W-:Y:S01]  /*1190*/  ISETP.GT.U32.AND P6, PT, R29, R16, PT ;  /* 0x000000101d00720c */ /* 0x000fe20003fc4070 */
[----:B------:R-:W-:-:S04]  /*11a0*/  IMAD.HI.U32 R18, R6, R24, RZ ;  /* 0x0000001806127227 */ /* 0x000fc800078e00ff */
[----:B------:R-:W-:Y:S01]  /*11b0*/  @!P3 IMAD.IADD R13, R13, 0x1, -R29 ;  /* 0x000000010d0db824 */ /* 0x000fe200078e0a1d */
[----:B------:R-:W-:Y:S01]  /*11c0*/  ISETP.GE.AND P3, PT, R26, RZ, PT ;  /* 0x000000ff1a00720c */ /* 0x000fe20003f66270 */
[----:B------:R-:W-:Y:S01]  /*11d0*/  IMAD.HI.U32 R0, R4, R9, RZ ;  /* 0x0000000904007227 */ /* 0x000fe200078e00ff */
[----:B------:R-:W-:Y:S02]  /*11e0*/  IADD3 R26, PT, PT, -R18, RZ, RZ ;  /* 0x000000ff121a7210 */ /* 0x000fe40007ffe1ff */
[----:B------:R-:W-:Y:S01]  /*11f0*/  @!P2 IADD3 R13, PT, PT, -R13, RZ, RZ ;  /* 0x000000ff0d0da210 */ /* 0x000fe20007ffe1ff */
[C---:B------:R-:W-:Y:S02]  /*1200*/  IMAD R18, R29.reuse, R22, R21 ;  /* 0x000000161d127224 */ /* 0x040fe400078e0215 */
[----:B------:R-:W-:Y:S01]  /*1210*/  @!P6 IADD3 R16, PT, PT, R16, -R29, RZ ;  /* 0x8000001d1010e210 */ /* 0x000fe20007ffe0ff */
[----:B------:R-:W-:Y:S01]  /*1220*/  IMAD.HI.U32 R20, R6, R28, RZ ;  /* 0x0000001c06147227 */ /* 0x000fe200078e00ff */
[----:B------:R-:W-:-:S02]  /*1230*/  ISETP.GT.U32.AND P6, PT, R29, R17, PT ;  /* 0x000000111d00720c */ /* 0x000fc40003fc4070 */
[C---:B------:R-:W-:Y:S01]  /*1240*/  ISETP.GT.U32.AND P5, PT, R29.reuse, R16, PT ;  /* 0x000000101d00720c */ /* 0x040fe20003fa4070 */
[----:B------:R-:W-:Y:S02]  /*1250*/  IMAD.MOV R22, RZ, RZ, -R5 ;  /* 0x000000ffff167224 */ /* 0x000fe400078e0a05 */
[----:B------:R-:W-:Y:S02]  /*1260*/  IMAD.MOV R0, RZ, RZ, -R0 ;  /* 0x000000ffff007224 */ /* 0x000fe400078e0a00 */
[C---:B------:R-:W-:Y:S01]  /*1270*/  IMAD R19, R29.reuse, R26, R24 ;  /* 0x0000001a1d137224 */ /* 0x040fe200078e0218 */
[----:B------:R-:W-:Y:S01]  /*1280*/  IABS R24, R206 ;  /* 0x000000ce00187213 */ /* 0x000fe20000000000 */
[----:B------:R-:W-:Y:S01]  /*1290*/  IMAD.MOV R21, RZ, RZ, -R20 ;  /* 0x000000ffff157224 */ /* 0x000fe200078e0a14 */
[----:B------:R-:W-:Y:S01]  /*12a0*/  IABS R26, R205 ;  /* 0x000000cd001a7213 */ /* 0x000fe20000000000 */
[----:B------:R-:W-:Y:S01]  /*12b0*/  IMAD R20, R29, R22, R27 ;  /* 0x000000161d147224 */ /* 0x000fe200078e021b */
[----:B------:R-:W-:Y:S01]  /*12c0*/  IABS R22, R31 ;  /* 0x0000001f00167213 */ /* 0x000fe20000000000 */
[----:B------:R-:W-:Y:S01]  /*12d0*/  @!P6 IMAD.IADD R17, R17, 0x1, -R29 ;  /* 0x000000011111e824 */ /* 0x000fe200078e0a1d */
[----:B------:R-:W-:Y:S01]  /*12e0*/  ISETP.GT.U32.AND P6, PT, R29, R18, PT ;  /* 0x000000121d00720c */ /* 0x000fe20003fc4070 */
[----:B------:R-:W-:Y:S01]  /*12f0*/  IMAD R0, R25, R0, R9 ;  /* 0x0000000019007224 */ /* 0x000fe200078e0209 */
[----:B------:R-:W-:Y:S01]  /*1300*/  MOV R9, R8 ;  /* 0x0000000800097202 */ /* 0x000fe20000000f00 */
[----:B------:R-:W-:Y:S01]  /*1310*/  IMAD.HI.U32 R6, R6, R22, RZ ;  /* 0x0000001606067227 */ /* 0x000fe200078e00ff */
[----:B------:R-:W-:Y:S01]  /*1320*/  IABS R27, R204 ;  /* 0x000000cc001b7213 */ /* 0x000fe20000000000 */
[----:B------:R-:W1:Y:S01]  /*1330*/  LDS R8, [UR10] ;  /* 0x0000000aff087984 */ /* 0x000e620008000800 */
[C---:B------:R-:W-:Y:S01]  /*1340*/  ISETP.GT.U32.AND P2, PT, R29.reuse, R20, PT ;  /* 0x000000141d00720c */ /* 0x040fe20003f44070 */
[----:B------:R-:W-:Y:S01]  /*1350*/  @!P4 IMAD.MOV R9, RZ, RZ, -R9 ;  /* 0x000000ffff09c224 */ /* 0x000fe200078e0a09 */
[----:B------:R-:W-:Y:S01]  /*1360*/  ISETP.GT.U32.AND P4, PT, R29, R15, PT ;  /* 0x0000000f1d00720c */ /* 0x000fe20003f84070 */
[----:B------:R-:W-:Y:S01]  /*1370*/  IMAD.HI.U32 R5, R4, R24, RZ ;  /* 0x0000001804057227 */ /* 0x000fe200078e00ff */
[----:B------:R-:W-:-:S02]  /*1380*/  IADD3 R30, PT, PT, -R6, RZ, RZ ;  /* 0x000000ff061e7210 */ /* 0x000fc40007ffe1ff */
[----:B------:R-:W-:Y:S01]  /*1390*/  @!P5 IADD3 R16, PT, PT, R16, -R29, RZ ;  /* 0x8000001d1010d210 */ /* 0x000fe20007ffe0ff */
[----:B------:R-:W-:Y:S01]  /*13a0*/  @!P6 IMAD.IADD R18, R18, 0x1, -R29 ;  /* 0x000000011212e824 */ /* 0x000fe200078e0a1d */
[----:B------:R-:W-:Y:S01]  /*13b0*/  ISETP.GT.U32.AND P6, PT, R29, R19, PT ;  /* 0x000000131d00720c */ /* 0x000fe20003fc4070 */
[----:B------:R-:W-:Y:S01]  /*13c0*/  @!P0 IMAD.MOV R12, RZ, RZ, -R12 ;  /* 0x000000ffff0c8224 */ /* 0x000fe200078e0a0c */
[----:B------:R-:W-:Y:S01]  /*13d0*/  IADD3 R5, PT, PT, -R5, RZ, RZ ;  /* 0x000000ff05057210 */ /* 0x000fe20007ffe1ff */
[C---:B------:R-:W-:Y:S01]  /*13e0*/  IMAD.HI.U32 R6, R4.reuse, R26, RZ ;  /* 0x0000001a04067227 */ /* 0x040fe200078e00ff */
[----:B------:R-:W-:Y:S02]  /*13f0*/  ISETP.GT.U32.AND P0, PT, R29, R18, PT ;  /* 0x000000121d00720c */ /* 0x000fe40003f04070 */
[----:B------:R-:W-:Y:S01]  /*1400*/  ISETP.GT.U32.AND P5, PT, R25, R0, PT ;  /* 0x000000001900720c */ /* 0x000fe20003fa4070 */
[----:B------:R-:W-:-:S04]  /*1410*/  IMAD.HI.U32 R4, R4, R27, RZ ;  /* 0x0000001b04047227 */ /* 0x000fc800078e00ff */
[----:B------:R-:W-:Y:S02]  /*1420*/  IMAD R22, R29, R30, R22 ;  /* 0x0000001e1d167224 */ /* 0x000fe400078e0216 */
[----:B------:R-:W-:Y:S01]  /*1430*/  @!P6 IMAD.IADD R19, R19, 0x1, -R29 ;  /* 0x000000011313e824 */ /* 0x000fe200078e0a1d */
[C---:B------:R-:W-:Y:S01]  /*1440*/  ISETP.GT.U32.AND P6, PT, R29.reuse, R17, PT ;  /* 0x000000111d00720c */ /* 0x040fe20003fc4070 */
[C---:B------:R-:W-:Y:S02]  /*1450*/  IMAD R21, R29.reuse, R21, R28 ;  /* 0x000000151d157224 */ /* 0x040fe400078e021c */
[----:B------:R-:W-:Y:S02]  /*1460*/  IMAD.MOV R6, RZ, RZ, -R6 ;  /* 0x000000ffff067224 */ /* 0x000fe400078e0a06 */
[----:B------:R-:W-:Y:S02]  /*1470*/  IMAD.MOV R28, RZ, RZ, -R4 ;  /* 0x000000ffff1c7224 */ /* 0x000fe400078e0a04 */
[----:B------:R-:W-:Y:S01]  /*1480*/  @!P1 IMAD.MOV R11, RZ, RZ, -R11 ;  /* 0x000000ffff0b9224 */ /* 0x000fe200078e0a0b */
[----:B------:R-:W-:Y:S01]  /*1490*/  ISETP.GT.U32.AND P1, PT, R29, R19, PT ;  /* 0x000000131d00720c */ /* 0x000fe20003f24070 */
[----:B------:R-:W-:-:S02]  /*14a0*/  IMAD R4, R25, R5, R24 ;  /* 0x0000000519047224 */ /* 0x000fc400078e0218 */
[--C-:B------:R-:W-:Y:S01]  /*14b0*/  @!P4 IMAD.IADD R15, R15, 0x1, -R29.reuse ;  /* 0x000000010f0fc824 */ /* 0x100fe200078e0a1d */
[----:B------:R-:W-:Y:S01]  /*14c0*/  ISETP.GT.U32.AND P4, PT, R29, R22, PT ;  /* 0x000000161d00720c */ /* 0x000fe20003f84070 */
[----:B------:R-:W-:Y:S02]  /*14d0*/  IMAD R5, R25, R6, R26 ;  /* 0x0000000619057224 */ /* 0x000fe400078e021a */
[----:B------:R-:W-:Y:S01]  /*14e0*/  @!P3 IMAD.MOV R14, RZ, RZ, -R14 ;  /* 0x000000ffff0eb224 */ /* 0x000fe200078e0a0e */
[----:B------:R-:W-:Y:S01]  /*14f0*/  ISETP.GT.U32.AND P3, PT, R29, R21, PT ;  /* 0x000000151d00720c */ /* 0x000fe20003f64070 */
[--C-:B------:R-:W-:Y:S01]  /*1500*/  @!P0 IMAD.IADD R18, R18, 0x1, -R29.reuse ;  /* 0x0000000112128824 */ /* 0x100fe200078e0a1d */
[----:B------:R-:W-:Y:S01]  /*1510*/  ISETP.GT.U32.AND P0, PT, R25, R5, PT ;  /* 0x000000051900720c */ /* 0x000fe20003f04070 */
[--C-:B------:R-:W-:Y:S01]  /*1520*/  @!P6 IMAD.IADD R17, R17, 0x1, -R29.reuse ;  /* 0x000000011111e824 */ /* 0x100fe200078e0a1d */
[----:B------:R-:W-:Y:S01]  /*1530*/  ISETP.GT.U32.AND P6, PT, R25, R4, PT ;  /* 0x000000041900720c */ /* 0x000fe20003fc4070 */
[----:B------:R-:W-:Y:S01]  /*1540*/  @!P2 IMAD.IADD R20, R20, 0x1, -R29 ;  /* 0x000000011414a824 */ /* 0x000fe200078e0a1d */
[-C--:B------:R-:W-:Y:S01]  /*1550*/  @!P1 IADD3 R19, PT, PT, R19, -R29.reuse, RZ ;  /* 0x8000001d13139210 */ /* 0x080fe20007ffe0ff */
[----:B------:R-:W-:Y:S01]  /*1560*/  @!P5 IMAD.IADD R0, R0, 0x1, -R25 ;  /* 0x000000010000d824 */ /* 0x000fe200078e0a19 */
[----:B------:R-:W-:Y:S01]  /*1570*/  BAR.SYNC.DEFER_BLOCKING 0x0 ;  /* 0x0000000000007b1d */ /* 0x000fe20000010000 */
[----:B------:R-:W-:Y:S01]  /*1580*/  ISETP.GE.AND P1, PT, R32, RZ, PT ;  /* 0x000000ff2000720c */ /* 0x000fe20003f26270 */
[----:B------:R-:W-:Y:S01]  /*1590*/  IMAD R6, R25, R28, R27 ;  /* 0x0000001c19067224 */ /* 0x000fe200078e021b */
[----:B------:R-:W-:-:S02]  /*15a0*/  @!P4 IADD3 R22, PT, PT, R22, -R29, RZ ;  /* 0x8000001d1616c210 */ /* 0x000fc40007ffe0ff */
[----:B------:R-:W-:Y:S01]  /*15b0*/  @!P3 IMAD.IADD R21, R21, 0x1, -R29 ;  /* 0x000000011515b824 */ /* 0x000fe200078e0a1d */
[----:B------:R-:W-:Y:S02]  /*15c0*/  ISETP.GT.U32.AND P4, PT, R29, R20, PT ;  /* 0x000000141d00720c */ /* 0x000fe40003f84070 */
[----:B------:R-:W-:Y:S01]  /*15d0*/  ISETP.GE.AND P3, PT, R33, RZ, PT ;  /* 0x000000ff2100720c */ /* 0x000fe20003f66270 */
[----:B------:R-:W-:Y:S01]  /*15e0*/  @!P6 IMAD.IADD R4, R4, 0x1, -R25 ;  /* 0x000000010404e824 */ /* 0x000fe200078e0a19 */
[----:B------:R-:W-:Y:S02]  /*15f0*/  @!P0 IADD3 R5, PT, PT, R5, -R25, RZ ;  /* 0x8000001905058210 */ /* 0x000fe40007ffe0ff */
[C---:B------:R-:W-:Y:S02]  /*1600*/  ISETP.GT.U32.AND P0, PT, R25.reuse, R0, PT ;  /* 0x000000001900720c */ /* 0x040fe40003f04070 */
[----:B------:R-:W-:Y:S01]  /*1610*/  ISETP.GT.U32.AND P2, PT, R25, R6, PT ;  /* 0x000000061900720c */ /* 0x000fe20003f44070 */
[----:B------:R-:W-:Y:S01]  /*1620*/  @!P1 IMAD.MOV R15, RZ, RZ, -R15 ;  /* 0x000000ffff0f9224 */ /* 0x000fe200078e0a0f */
[----:B------:R-:W-:-:S02]  /*1630*/  ISETP.GT.U32.AND P5, PT, R29, R21, PT ;  /* 0x000000151d00720c */ /* 0x000fc40003fa4070 */
[----:B------:R-:W-:Y:S01]  /*1640*/  ISETP.GT.U32.AND P1, PT, R25, R4, PT ;  /* 0x000000041900720c */ /* 0x000fe20003f24070 */
[----:B------:R-:W-:Y:S01]  /*1650*/  @!P4 IMAD.IADD R20, R20, 0x1, -R29 ;  /* 0x000000011414c824 */ /* 0x000fe200078e0a1d */
[----:B------:R-:W-:Y:S02]  /*1660*/  ISETP.GE.AND P4, PT, R34, RZ, PT ;  /* 0x000000ff2200720c */ /* 0x000fe40003f86270 */
[----:B------:R-:W-:Y:S02]  /*1670*/  @!P3 IADD3 R16, PT, PT, -R16, RZ, RZ ;  /* 0x000000ff1010b210 */ /* 0x000fe40007ffe1ff */
[----:B------:R-:W-:Y:S01]  /*1680*/  ISETP.GT.U32.AND P6, PT, R29, R22, PT ;  /* 0x000000161d00720c */ /* 0x000fe20003fc4070 */
[--C-:B------:R-:W-:Y:S01]  /*1690*/  @!P0 IMAD.IADD R0, R0, 0x1, -R25.reuse ;  /* 0x0000000100008824 */ /* 0x100fe200078e0a19 */
[----:B------:R-:W-:Y:S01]  /*16a0*/  ISETP.GT.U32.AND P3, PT, R25, R5, PT ;  /* 0x000000051900720c */ /* 0x000fe20003f64070 */
[----:B------:R-:W-:Y:S01]  /*16b0*/  @!P2 IMAD.IADD R6, R6, 0x1, -R25 ;  /* 0x000000010606a824 */ /* 0x000fe200078e0a19 */
[----:B------:R-:W-:Y:S01]  /*16c0*/  ISETP.GE.AND P0, PT, R37, RZ, PT ;  /* 0x000000ff2500720c */ /* 0x000fe20003f06270 */
[----:B------:R-:W-:Y:S01]  /*16d0*/  @!P5 IMAD.IADD R21, R21, 0x1, -R29 ;  /* 0x000000011515d824 */ /* 0x000fe200078e0a1d */
[----:B------:R-:W-:Y:S01]  /*16e0*/  ISETP.GE.AND P5, PT, R35, RZ, PT ;  /* 0x000000ff2300720c */ /* 0x000fe20003fa6270 */
[----:B------:R-:W-:Y:S01]  /*16f0*/  @!P1 IMAD.IADD R4, R4, 0x1, -R25 ;  /* 0x0000000104049824 */ /* 0x000fe200078e0a19 */
[----:B------:R-:W-:Y:S01]  /*1700*/  ISETP.GT.U32.AND P2, PT, R25, R6, PT ;  /* 0x000000061900720c */ /* 0x000fe20003f44070 */
[----:B------:R-:W-:Y:S01]  /*1710*/  @!P4 IMAD.MOV R17, RZ, RZ, -R17 ;  /* 0x000000ffff11c224 */ /* 0x000fe200078e0a11 */
[----:B------:R-:W-:-:S02]  /*1720*/  ISETP.GE.AND P1, PT, R38, RZ, PT ;  /* 0x000000ff2600720c */ /* 0x000fc40003f26270 */
[----:B------:R-:W-:Y:S02]  /*1730*/  ISETP.GE.AND P4, PT, R203, RZ, PT ;  /* 0x000000ffcb00720c */ /* 0x000fe40003f86270 */
[----:B------:R-:W-:Y:S02]  /*1740*/  @!P6 IADD3 R22, PT, PT, R22, -R29, RZ ;  /* 0x8000001d1616e210 */ /* 0x000fe40007ffe0ff */
[----:B------:R-:W-:Y:S01]  /*1750*/  @!P3 IADD3 R5, PT, PT, R5, -R25, RZ ;  /* 0x800000190505b210 */ /* 0x000fe20007ffe0ff */
[----:B------:R-:W-:Y:S01]  /*1760*/  @!P0 IMAD.MOV R20, RZ, RZ, -R20 ;  /* 0x000000ffff148224 */ /* 0x000fe200078e0a14 */
[----:B------:R-:W-:Y:S02]  /*1770*/  ISETP.GE.AND P6, PT, R36, RZ, PT ;  /* 0x000000ff2400720c */ /* 0x000fe40003fc6270 */
[----:B------:R-:W-:Y:S01]  /*1780*/  ISETP.GE.AND P3, PT, R31, RZ, PT ;  /* 0x000000ff1f00720c */ /* 0x000fe20003f66270 */
[----:B------:R-:W-:Y:S01]  /*1790*/  @!P2 IMAD.IADD R6, R6, 0x1, -R25 ;  /* 0x000000010606a824 */ /* 0x000fe200078e0a19 */
[----:B------:R-:W-:-:S02]  /*17a0*/  ISETP.GE.AND P0, PT, R205, RZ, PT ;  /* 0x000000ffcd00720c */ /* 0x000fc40003f06270 */
[----:B-1----:R-:W-:Y:S02]  /*17b0*/  R2UR UR11, R8 ;  /* 0x00000000080b72ca */ /* 0x002fe400000e0000 */
[----:B------:R-:W-:Y:S02]  /*17c0*/  @!P5 IADD3 R18, PT, PT, -R18, RZ, RZ ;  /* 0x000000ff1212d210 */ /* 0x000fe40007ffe1ff */
[----:B------:R-:W-:Y:S02]  /*17d0*/  ISETP.NE.AND P2, PT, R3, RZ, PT ;  /* 0x000000ff0300720c */ /* 0x000fe40003f45270 */
[----:B------:R-:W-:Y:S01]  /*17e0*/  LOP3.LUT R8, RZ, R3, RZ, 0x33, !PT ;  /* 0x00000003ff087212 */ /* 0x000fe200078e33ff */
[----:B------:R-:W-:Y:S01]  /*17f0*/  @!P6 IMAD.MOV R19, RZ, RZ, -R19 ;  /* 0x000000ffff13e224 */ /* 0x000fe200078e0a13 */
[----:B------:R-:W-:Y:S01]  /*1800*/  ISETP.GE.AND P5, PT, R206, RZ, PT ;  /* 0x000000ffce00720c */ /* 0x000fe20003fa6270 */
[----:B------:R-:W-:Y:S01]  /*1810*/  @!P3 IMAD.MOV R22, RZ, RZ, -R22 ;  /* 0x000000ffff16b224 */ /* 0x000fe200078e0a16 */
[----:B------:R-:W-:Y:S01]  /*1820*/  @!P1 IADD3 R21, PT, PT, -R21, RZ, RZ ;  /* 0x000000ff15159210 */ /* 0x000fe20007ffe1ff */
[----:B------:R-:W-:Y:S01]  /*1830*/  @!P0 IMAD.MOV R5, RZ, RZ, -R5 ;  /* 0x000000ffff058224 */ /* 0x000fe200078e0a05 */
[----:B------:R-:W-:-:S02]  /*1840*/  ISETP.NE.AND P1, PT, R2, RZ, PT ;  /* 0x000000ff0200720c */ /* 0x000fc40003f25270 */
[----:B------:R-:W-:Y:S01]  /*1850*/  LOP3.LUT R3, RZ, R2, RZ, 0x33, !PT ;  /* 0x00000002ff037212 */ /* 0x000fe200078e33ff */
[----:B------:R-:W-:Y:S01]  /*1860*/  VIADD R2, R252, 0xffffffff ;  /* 0xfffffffffc027836 */ /* 0x000fe20000000000 */
[----:B------:R-:W-:Y:S02]  /*1870*/  @!P4 IADD3 R0, PT, PT, -R0, RZ, RZ ;  /* 0x000000ff0000c210 */ /* 0x000fe40007ffe1ff */
[----:B------:R-:W-:Y:S02]  /*1880*/  SEL R7, R8, R7, !P2 ;  /* 0x0000000708077207 */ /* 0x000fe40005000000 */
[----:B------:R-:W-:Y:S01]  /*1890*/  ISETP.GE.AND P6, PT, R204, RZ, PT ;  /* 0x000000ffcc00720c */ /* 0x000fe20003fc6270 */
[----:B------:R-:W-:Y:S01]  /*18a0*/  @!P5 IMAD.MOV R4, RZ, RZ, -R4 ;  /* 0x000000ffff04d224 */ /* 0x000fe200078e0a04 */
[----:B------:R-:W-:Y:S01]  /*18b0*/  SEL R140, R3, R0, !P1 ;  /* 0x00000000038c7207 */ /* 0x000fe20004800000 */
[----:B------:R-:W-:Y:S01]  /*18c0*/  VIADD R0, R252, 0xfffffffe ;  /* 0xfffffffefc007836 */ /* 0x000fe20000000000 */
[C---:B------:R-:W-:Y:S01]  /*18d0*/  SEL R24, R8.reuse, R9, !P2 ;  /* 0x0000000908187207 */ /* 0x040fe20005000000 */
[----:B---3--:R-:W-:Y:S01]  /*18e0*/  IMAD R7, R7, UR9, RZ ;  /* 0x0000000907077c24 */ /* 0x008fe2000f8e02ff */
[----:B------:R-:W-:Y:S01]  /*18f0*/  SEL R10, R8, R10, !P2 ;  /* 0x0000000a080a7207 */ /* 0x000fe20005000000 */
[----:B------:R-:W-:Y:S01]  /*1900*/  IMAD R140, R140, UR7, RZ ;  /* 0x000000078c8c7c24 */ /* 0x000fe2000f8e02ff */
[----:B------:R-:W-:-:S02]  /*1910*/  SEL R11, R8, R11, !P2 ;  /* 0x0000000b080b7207 */ /* 0x000fc40005000000 */
[C---:B------:R-:W-:Y:S01]  /*1920*/  SEL R12, R8.reuse, R12, !P2 ;  /* 0x0000000c080c7207 */ /* 0x040fe20005000000 */
[----:B------:R-:W-:Y:S01]  /*1930*/  STL [R1+0x548], R7 ;  /* 0x0005480701007387 */ /* 0x000fe20000100800 */
[C---:B------:R-:W-:Y:S02]  /*1940*/  SEL R13, R8.reuse, R13, !P2 ;  /* 0x0000000d080d7207 */ /* 0x040fe40005000000 */
[----:B------:R-:W-:Y:S01]  /*1950*/  SEL R14, R8, R14, !P2 ;  /* 0x0000000e080e7207 */ /* 0x000fe20005000000 */
[----:B------:R-:W-:Y:S01]  /*1960*/  IMAD R12, R12, UR9, RZ ;  /* 0x000000090c0c7c24 */ /* 0x000fe2000f8e02ff */
[C---:B------:R-:W-:Y:S01]  /*1970*/  SEL R15, R8.reuse, R15, !P2 ;  /* 0x0000000f080f7207 */ /* 0x040fe20005000000 */
[----:B------:R-:W-:Y:S01]  /*1980*/  IMAD R26, R13, UR9, RZ ;  /* 0x000000090d1a7c24 */ /* 0x000fe2000f8e02ff */
[C---:B------:R-:W-:Y:S02]  /*1990*/  SEL R16, R8.reuse, R16, !P2 ;  /* 0x0000001008107207 */ /* 0x040fe40005000000 */
[----:B------:R-:W-:-:S02]  /*19a0*/  SEL R17, R8, R17, !P2 ;  /* 0x0000001108117207 */ /* 0x000fc40005000000 */
[----:B------:R-:W-:Y:S01]  /*19b0*/  SEL R18, R8, R18, !P2 ;  /* 0x0000001208127207 */ /* 0x000fe20005000000 */
[----:B------:R-:W-:Y:S01]  /*19c0*/  IMAD R16, R16, UR9, RZ ;  /* 0x0000000910107c24 */ /* 0x000fe2000f8e02ff */
[C---:B------:R-:W-:Y:S01]  /*19d0*/  SEL R19, R8.reuse, R19, !P2 ;  /* 0x0000001308137207 */ /* 0x040fe20005000000 */
[----:B------:R-:W-:Y:S01]  /*19e0*/  IMAD R17, R17, UR9, RZ ;  /* 0x0000000911117c24 */ /* 0x000fe2000f8e02ff */
[----:B------:R-:W-:Y:S01]  /*19f0*/  SEL R20, R8, R20, !P2 ;  /* 0x0000001408147207 */ /* 0x000fe20005000000 */
[----:B------:R-:W-:Y:S01]  /*1a00*/  IMAD R30, R18, UR9, RZ ;  /* 0x00000009121e7c24 */ /* 0x000fe2000f8e02ff */
[C---:B------:R-:W-:Y:S01]  /*1a10*/  SEL R21, R8.reuse, R21, !P2 ;  /* 0x0000001508157207 */ /* 0x040fe20005000000 */
[----:B------:R-:W-:Y:S01]  /*1a20*/  IMAD R29, R19, UR9, RZ ;  /* 0x00000009131d7c24 */ /* 0x000fe2000f8e02ff */
[----:B------:R-:W-:Y:S01]  /*1a30*/  SEL R27, R8, R22, !P2 ;  /* 0x00000016081b7207 */ /* 0x000fe20005000000 */
[----:B------:R-:W-:Y:S01]  /*1a40*/  IMAD R22, R24, UR9, RZ ;  /* 0x0000000918167c24 */ /* 0x000fe2000f8e02ff */
[----:B------:R-:W-:Y:S01]  /*1a50*/  SEL R9, R8, R23, !P2 ;  /* 0x0000001708097207 */ /* 0x000fe20005000000 */
[----:B------:R-:W-:Y:S01]  /*1a60*/  IMAD R8, R15, UR9, RZ ;  /* 0x000000090f087c24 */ /* 0x000fe2000f8e02ff */
[----:B-----5:R-:W-:Y:S01]  /*1a70*/  LEA R40, P2, R207, UR14, 0x2 ;  /* 0x0000000ecf287c11 */ /* 0x020fe2000f8410ff */
[----:B------:R-:W-:Y:S01]  /*1a80*/  IMAD R28, R21, UR9, RZ ;  /* 0x00000009151c7c24 */ /* 0x000fe2000f8e02ff */
[----:B------:R-:W-:Y:S01]  /*1a90*/  SEL R138, R3, R5, !P1 ;  /* 0x00000005038a7207 */ /* 0x000fe20004800000 */
[----:B------:R-:W-:Y:S01]  /*1aa0*/  IMAD R5, R10, UR9, RZ ;  /* 0x000000090a057c24 */ /* 0x000fe2000f8e02ff */
[----:B------:R-:W-:Y:S01]  /*1ab0*/  ISETP.GE.U32.AND P4, PT, R0, 0x7fffffdf, PT ;  /* 0x7fffffdf0000780c */ /* 0x000fe20003f86070 */
[----:B------:R1:W-:Y:S01]  /*1ac0*/  STL [R1+0x544], R22 ;  /* 0x0005441601007387 */ /* 0x0003e20000100800 */
[----:B------:R-:W-:Y:S01]  /*1ad0*/  LEA.HI.X.SX32 R0, R207, UR15, 0x2, P2 ;  /* 0x0000000fcf007c11 */ /* 0x000fe200090f16ff */
[----:B------:R-:W-:Y:S01]  /*1ae0*/  IMAD R46, R9, UR9, RZ ;  /* 0x00000009092e7c24 */ /* 0x000fe2000f8e02ff */
[----:B------:R-:W-:Y:S01]  /*1af0*/  LEA R24, P5, R7, R40, 0x2 ;  /* 0x0000002807187211 */ /* 0x000fe200078a10ff */
[----:B------:R-:W-:Y:S01]  /*1b00*/  STL [R1+0x540], R5 ;  /* 0x0005400501007387 */ /* 0x000fe20000100800 */
[----:B------:R-:W-:Y:S01]  /*1b10*/  SEL R139, R3, R4, !P1 ;  /* 0x00000004038b7207 */ /* 0x000fe20004800000 */
[----:B------:R-:W-:Y:S01]  /*1b20*/  IMAD R4, R11, UR9, RZ ;  /* 0x000000090b047c24 */ /* 0x000fe2000f8e02ff */
[----:B------:R-:W-:Y:S01]  /*1b30*/  LEA.HI.X.SX32 R25, R7, R0, 0x2, P5 ;  /* 0x0000000007197211 */ /* 0x000fe200028f16ff */
[----:B------:R-:W-:Y:S01]  /*1b40*/  IMAD R138, R138, UR7, RZ ;  /* 0x000000078a8a7c24 */ /* 0x000fe2000f8e02ff */
[----:B------:R-:W-:Y:S01]  /*1b50*/  @!P6 IADD3 R6, PT, PT, -R6, RZ, RZ ;  /* 0x000000ff0606e210 */ /* 0x000fe20007ffe1ff */
[----:B------:R-:W-:Y:S01]  /*1b60*/  IMAD R139, R139, UR7, RZ ;  /* 0x000000078b8b7c24 */ /* 0x000fe2000f8e02ff */
[-C--:B------:R-:W-:Y:S01]  /*1b70*/  LEA R18, P2, R22, R40.reuse, 0x2 ;  /* 0x0000002816127211 */ /* 0x080fe200078410ff */
[----:B------:R2:W-:Y:S01]  /*1b80*/  STL [R1+0x53c], R4 ;  /* 0x00053c0401007387 */ /* 0x0005e20000100800 */
[----:B------:R-:W-:-:S02]  /*1b90*/  LEA R38, P5, R5, R40, 0x2 ;  /* 0x0000002805267211 */ /* 0x000fc400078a10ff */
[----:B------:R-:W-:Y:S01]  /*1ba0*/  SEL R137, R3, R6, !P1 ;  /* 0x0000000603897207 */ /* 0x000fe20004800000 */
[----:B------:R-:W-:Y:S01]  /*1bb0*/  IMAD R6, R14, UR9, RZ ;  /* 0x000000090e067c24 */ /* 0x000fe2000f8e02ff */
[-C--:B------:R-:W-:Y:S01]  /*1bc0*/  LEA.HI.X.SX32 R19, R22, R0.reuse, 0x2, P2 ;  /* 0x0000000016137211 */ /* 0x080fe200010f16ff */
[----:B------:R3:W-:Y:S01]  /*1bd0*/  STL [R1+0x538], R12 ;  /* 0x0005380c01007387 */ /* 0x0007e20000100800 */
[----:B------:R-:W-:Y:S01]  /*1be0*/  LEA.HI.X.SX32 R39, R5, R0, 0x2, P5 ;  /* 0x0000000005277211 */ /* 0x000fe200028f16ff */
[----:B------:R-:W-:Y:S01]  /*1bf0*/  IMAD R137, R137, UR7, RZ ;  /* 0x0000000789897c24 */ /* 0x000fe2000f8e02ff */
[-C--:B-1----:R-:W-:Y:S01]  /*1c00*/  LEA R22, P2, R4, R40.reuse, 0x2 ;  /* 0x0000002804167211 */ /* 0x082fe200078410ff */
[----:B------:R1:W-:Y:S01]  /*1c10*/  STL [R1+0x534], R26 ;  /* 0x0005341a01007387 */ /* 0x0003e20000100800 */
[----:B------:R-:W-:Y:S01]  /*1c20*/  LEA R42, P5, R12, R40, 0x2 ;  /* 0x000000280c2a7211 */ /* 0x000fe200078a10ff */
[----:B------:R-:W-:Y:S01]  /*1c30*/  UMOV UR7, 0x1 ;  /* 0x0000000100077882 */ /* 0x000fe20000000000 */
[-C--:B------:R-:W-:Y:S01]  /*1c40*/  LEA.HI.X.SX32 R23, R4, R0.reuse, 0x2, P2 ;  /* 0x0000000004177211 */ /* 0x080fe200010f16ff */
[----:B------:R4:W-:Y:S01]  /*1c50*/  STL [R1+0x530], R6 ;  /* 0x0005300601007387 */ /* 0x0009e20000100800 */
[----:B------:R-:W-:-:S02]  /*1c60*/  LEA.HI.X.SX32 R43, R12, R0, 0x2, P5 ;  /* 0x000000000c2b7211 */ /* 0x000fc400028f16ff */
[-C--:B--2---:R-:W-:Y:S01]  /*1c70*/  LEA R4, P2, R26, R40.reuse, 0x2 ;  /* 0x000000281a047211 */ /* 0x084fe200078410ff */
[----:B------:R2:W-:Y:S01]  /*1c80*/  STL [R1+0x52c], R8 ;  /* 0x00052c0801007387 */ /* 0x0005e20000100800 */
[----:B---3--:R-:W-:Y:S02]  /*1c90*/  LEA R12, P5, R6, R40, 0x2 ;  /* 0x00000028060c7211 */ /* 0x008fe400078a10ff */
[----:B------:R-:W-:Y:S01]  /*1ca0*/  ISETP.GE.U32.AND P0, PT, R2, 0x7fffffe0, PT ;  /* 0x7fffffe00200780c */ /* 0x000fe20003f06070 */
[C---:B------:R-:W-:Y:S01]  /*1cb0*/  VIADD R2, R252.reuse, 0xfffffffd ;  /* 0xfffffffdfc027836 */ /* 0x040fe20000000000 */
[----:B------:R-:W-:Y:S01]  /*1cc0*/  IADD3 R3, PT, PT, R252, -0x4, RZ ;  /* 0xfffffffcfc037810 */ /* 0x000fe20007ffe0ff */
[----:B------:R-:W-:Y:S01]  /*1cd0*/  STL [R1+0x528], R16 ;  /* 0x0005281001007387 */ /* 0x000fe20000100800 */
[-C--:B------:R-:W-:Y:S02]  /*1ce0*/  LEA.HI.X.SX32 R5, R26, R0.reuse, 0x2, P2 ;  /* 0x000000001a057211 */ /* 0x080fe400010f16ff */
[----:B------:R-:W-:Y:S01]  /*1cf0*/  LEA.HI.X.SX32 R13, R6, R0, 0x2, P5 ;  /* 0x00000000060d7211 */ /* 0x000fe200028f16ff */
[----:B------:R-:W-:Y:S01]  /*1d00*/  STL [R1+0x524], R17 ;  /* 0x0005241101007387 */ /* 0x000fe20000100800 */
[----:B-1----:R-:W-:-:S02]  /*1d10*/  LEA R26, P2, R8, R40, 0x2 ;  /* 0x00000028081a7211 */ /* 0x002fc400078410ff */
[----:B----4-:R-:W-:Y:S01]  /*1d20*/  LEA R6, P5, R16, R40, 0x2 ;  /* 0x0000002810067211 */ /* 0x010fe200078a10ff */
[----:B------:R1:W-:Y:S01]  /*1d30*/  STL [R1+0x520], R30 ;  /* 0x0005201e01007387 */ /* 0x0003e20000100800 */
[----:B------:R-:W-:Y:S01]  /*1d40*/  ISETP.GE.U32.AND P6, PT, R3, 0x7fffffdd, PT ;  /* 0x7fffffdd0300780c */ /* 0x000fe20003fc6070 */
[----:B------:R-:W-:Y:S01]  /*1d50*/  IMAD R3, R27, UR9, RZ ;  /* 0x000000091b037c24 */ /* 0x000fe2000f8e02ff */
[----:B------:R-:W-:Y:S01]  /*1d60*/  ISETP.GE.U32.AND P3, PT, R2, 0x7fffffde, PT ;  /* 0x7fffffde0200780c */ /* 0x000fe20003f66070 */
[----:B------:R-:W-:Y:S01]  /*1d70*/  IMAD R2, R20, UR9, RZ ;  /* 0x0000000914027c24 */ /* 0x000fe2000f8e02ff */
[-C--:B------:R-:W-:Y:S01]  /*1d80*/  LEA.HI.X.SX32 R27, R8, R0.reuse, 0x2, P2 ;  /* 0x00000000081b7211 */ /* 0x080fe200010f16ff */
[----:B------:R-:W-:Y:S01]  /*1d90*/  STL [R1+0x51c], R29 ;  /* 0x00051c1d01007387 */ /* 0x000fe20000100800 */
[----:B------:R-:W-:Y:S02]  /*1da0*/  LEA.HI.X.SX32 R7, R16, R0, 0x2, P5 ;  /* 0x0000000010077211 */ /* 0x000fe400028f16ff */
[-C--:B--2---:R-:W-:Y:S01]  /*1db0*/  LEA R8, P2, R17, R40.reuse, 0x2 ;  /* 0x0000002811087211 */ /* 0x084fe200078410ff */
[----:B------:R2:W-:Y:S01]  /*1dc0*/  STL [R1+0x518], R2 ;  /* 0x0005180201007387 */ /* 0x0005e20000100800 */
[----:B------:R-:W-:-:S02]  /*1dd0*/  LEA R10, P5, R30, R40, 0x2 ;  /* 0x000000281e0a7211 */ /* 0x000fc400078a10ff */
[-C--:B------:R-:W-:Y:S01]  /*1de0*/  LEA.HI.X.SX32 R9, R17, R0.reuse, 0x2, P2 ;  /* 0x0000000011097211 */ /* 0x080fe200010f16ff */
[----:B------:R3:W-:Y:S01]  /*1df0*/  STL [R1+0x514], R28 ;  /* 0x0005141c01007387 */ /* 0x0007e20000100800 */
[----:B------:R-:W-:Y:S01]  /*1e00*/  LEA.HI.X.SX32 R11, R30, R0, 0x2, P5 ;  /* 0x000000001e0b7211 */ /* 0x000fe200028f16ff */
[----:B-1----:R-:W-:Y:S01]  /*1e10*/  IMAD.SHL.U32 R30, R139, 0x4, RZ ;  /* 0x000000048b1e7824 */ /* 0x002fe200078e00ff */
[CC--:B------:R-:W-:Y:S01]  /*1e20*/  LEA R14, P2, R29.reuse, R40.reuse, 0x2 ;  /* 0x000000281d0e7211 */ /* 0x0c0fe200078410ff */
[----:B------:R1:W-:Y:S01]  /*1e30*/  STL [R1+0x510], R3 ;  /* 0x0005100301007387 */ /* 0x0003e20000100800 */
[C---:B------:R-:W-:Y:S02]  /*1e40*/  LEA R16, P5, R2.reuse, R40, 0x2 ;  /* 0x0000002802107211 */ /* 0x040fe400078a10ff */
[-C--:B------:R-:W-:Y:S01]  /*1e50*/  LEA.HI.X.SX32 R15, R29, R0.reuse, 0x2, P2 ;  /* 0x000000001d0f7211 */ /* 0x080fe200010f16ff */
[----:B------:R-:W-:Y:S01]  /*1e60*/  STL [R1+0x2e8], R46 ;  /* 0x0002e82e01007387 */ /* 0x000fe20000100800 */
[----:B------:R-:W-:Y:S01]  /*1e70*/  LEA.HI.X.SX32 R17, R2, R0, 0x2, P5 ;  /* 0x0000000002117211 */ /* 0x000fe200028f16ff */
[----:B--2---:R-:W-:Y:S01]  /*1e80*/  IMAD.SHL.U32 R2, R140, 0x4, RZ ;  /* 0x000000048c027824 */ /* 0x004fe200078e00ff */
[----:B------:R-:W-:-:S02]  /*1e90*/  LEA R20, P2, R28, R40, 0x2 ;  /* 0x000000281c147211 */ /* 0x000fc400078410ff */
[C---:B------:R-:W-:Y:S02]  /*1ea0*/  LEA R36, P5, R3.reuse, R40, 0x2 ;  /* 0x0000002803247211 */ /* 0x040fe400078a10ff */
[-C--:B------:R-:W-:Y:S01]  /*1eb0*/  LEA.HI.X.SX32 R21, R28, R0.reuse, 0x2, P2 ;  /* 0x000000001c157211 */ /* 0x080fe200010f16ff */
[----:B------:R2:W-:Y:S01]  /*1ec0*/  STL [R1+0x50c], R2 ;  /* 0x00050c0201007387 */ /* 0x0005e20000100800 */
[----:B------:R-:W-:Y:S02]  /*1ed0*/  LEA.HI.X.SX32 R37, R3, R0, 0x2, P5 ;  /* 0x0000000003257211 */ /* 0x000fe400028f16ff */
[----:B---3--:R-:W-:Y:S01]  /*1ee0*/  IADD3 R28, P5, PT, R2, UR12, RZ ;  /* 0x0000000c021c7c10 */ /* 0x008fe2000ffbe0ff */
[----:B------:R3:W-:Y:S01]  /*1ef0*/  STL [R1+0x508], R30 ;  /* 0x0005081e01007387 */ /* 0x0007e20000100800 */
[----:B-1----:R-:W-:Y:S02]  /*1f00*/  SHF.L.U32 R3, R138, 0x2, RZ ;  /* 0x000000028a037819 */ /* 0x002fe400000006ff */
[----:B------:R-:W-:-:S02]  /*1f10*/  LEA.HI.X.SX32 R29, R140, UR13, 0x2, P5 ;  /* 0x0000000d8c1d7c11 */ /* 0x000fc4000a8f16ff */
[----:B------:R-:W-:Y:S01]  /*1f20*/  IADD3 R32, P5, PT, R3, UR12, RZ ;  /* 0x0000000c03207c10 */ /* 0x000fe2000ffbe0ff */
[----:B--2---:R-:W-:Y:S01]  /*1f30*/  IMAD.SHL.U32 R2, R137, 0x4, RZ ;  /* 0x0000000489027824 */ /* 0x004fe200078e00ff */
[----:B------:R1:W-:Y:S01]  /*1f40*/  STL [R1+0x504], R3 ;  /* 0x0005040301007387 */ /* 0x0003e20000100800 */
[----:B------:R-:W-:Y:S02]  /*1f50*/  ISETP.NE.U32.AND P1, PT, R45, RZ, PT ;  /* 0x000000ff2d00720c */ /* 0x000fe40003f25070 */
[----:B---3--:R-:W-:Y:S01]  /*1f60*/  IADD3 R30, P2, PT, R30, UR12, RZ ;  /* 0x0000000c1e1e7c10 */ /* 0x008fe2000ff5e0ff */
[----:B------:R2:W-:Y:S01]  /*1f70*/  STL [R1+0x500], R2 ;  /* 0x0005000201007387 */ /* 0x0005e20000100800 */
[----:B------:R-:W-:Y:S02]  /*1f80*/  LEA.HI.X.SX32 R33, R138, UR13, 0x2, P5 ;  /* 0x0000000d8a217c11 */ /* 0x000fe4000a8f16ff */
[----:B------:R-:W-:Y:S02]  /*1f90*/  LEA.HI.X.SX32 R31, R139, UR13, 0x2, P2 ;  /* 0x0000000d8b1f7c11 */ /* 0x000fe400090f16ff */
[----:B------:R-:W-:Y:S01]  /*1fa0*/  IADD3 R34, P2, PT, R2, UR12, RZ ;  /* 0x0000000c02227c10 */ /* 0x000fe2000ff5e0ff */
[----:B-1----:R-:W-:Y:S01]  /*1fb0*/  VIADD R3, R252, 0xfffffffb ;  /* 0xfffffffbfc037836 */ /* 0x002fe20000000000 */
[----:B------:R-:W-:Y:S01]  /*1fc0*/  LEA R40, P5, R46, R40, 0x2 ;  /* 0x000000282e287211 */ /* 0x000fe200078a10ff */
[----:B------:R-:W-:Y:S01]  /*1fd0*/  UIADD3 UR12, UPT, UPT, UR11, UR5, URZ ;  /* 0x000000050b0c7290 */ /* 0x000fe2000fffe0ff */
[----:B------:R-:W-:Y:S01]  /*1fe0*/  LEA.HI.X.SX32 R35, R137, UR13, 0x2, P2 ;  /* 0x0000000d89237c11 */ /* 0x000fe200090f16ff */
[----:B--2---:R-:W-:Y:S10]  /*1ff0*/  BRA.U UP0, `(.L_x_5) ;  /* 0x0000000100187547 */ /* 0x004ff4000b800000 */
[----:B------:R-:W-:Y:S01]  /*2000*/  ELECT P2, URZ, PT ;  /* 0x0000000000ff782f */ /* 0x000fe20003840000 */
[----:B------:R-:W-:Y:S01]  /*2010*/  IMAD.MOV.U32 R2, RZ, RZ, 0x1 ;  /* 0x00000001ff027424 */ /* 0x000fe200078e00ff */
[----:B------:R-:W-:Y:S01]  /*2020*/  UMOV UR5, 0x40 ;  /* 0x0000004000057882 */ /* 0x000fe20000000000 */
[----:B------:R-:W-:Y:S01]  /*2030*/  UVIRTCOUNT.DEALLOC.SMPOOL 0x80 ;  /* 0x000000800000784c */ /* 0x000fe20000000000 */
[----:B------:R-:W-:-:S09]  /*2040*/  ULEA UR5, UR6, UR5, 0x18 ;  /* 0x0000000506057291 */ /* 0x000fd2000f8ec0ff */
[----:B------:R1:W-:Y:S03]  /*2050*/  @P2 STS.U8 [UR5], R2 ;  /* 0x00000002ff002988 */ /* 0x0003e60008000005 */
.L_x_5:
[----:B------:R-:W-:Y:S01]  /*2060*/  STTM.x64 tmem[UR12], RZ ;  /* 0x000000ff000079ed */ /* 0x000fe2000834000c */
[----:B------:R-:W-:Y:S01]  /*2070*/  STTM.x64 tmem[UR12+0x40], RZ ;  /* 0x000040ff000079ed */ /* 0x000fe2000834000c */
[----:B------:R-:W-:Y:S01]  /*2080*/  STTM.x64 tmem[UR12+0x80], RZ ;  /* 0x000080ff000079ed */ /* 0x000fe2000834000c */
[----:B------:R-:W-:Y:S01]  /*2090*/  STTM.x64 tmem[UR12+0xc0], RZ ;  /* 0x0000c0ff000079ed */ /* 0x000fe2000834000c */
[----:B------:R-:W2:Y:S02]  /*20a0*/  FENCE.VIEW.ASYNC.T ;  /* 0x00000000000073c6 */ /* 0x000ea40000000200 */
[----:B--2---:R-:W-:Y:S01]  /*20b0*/  VOTEU.ALL UP1, P1 ;  /* 0x0000000000ff7886 */ /* 0x004fe20000820000 */
[----:B------:R-:W2:Y:S01]  /*20c0*/  LDCU.64 UR26, c[0x0][0x358] ;  /* 0x00006b00ff1a77ac */ /* 0x000ea20008000a00 */
[----:B-1----:R-:W-:Y:S01]  /*20d0*/  IMAD.SHL.U32 R2, R45, 0x4, RZ ;  /* 0x000000042d027824 */ /* 0x002fe200078e00ff */
[----:B------:R1:W-:Y:S01]  /*20e0*/  STL.64 [R1+0x5e8], R206 ;  /* 0x0005e8ce01007387 */ /* 0x0003e20000100a00 */
[----:B------:R-:W-:Y:S01]  /*20f0*/  IMAD.SHL.U32 R47, R142, 0x2, RZ ;  /* 0x000000028e2f7824 */ /* 0x000fe200078e00ff */
[----:B------:R-:W-:-:S04]  /*2100*/  @!UP1 UIADD3 UR14, UPT, UPT, -UR7, 0x100000, URZ ;  /* 0x00100000070e9890 */ /* 0x000fc8000fffe1ff */
[----:B------:R-:W-:Y:S02]  /*2110*/  @!UP1 USHF.L.U32 UR15, UR14, 0xb, URZ ;  /* 0x0000000b0e0f9899 */ /* 0x000fe400080006ff */
[----:B------:R-:W-:Y:S01]  /*2120*/  @!UP1 USHF.L.U32 UR14, UR14, 0x1, URZ ;  /* 0x000000010e0e9899 */ /* 0x000fe200080006ff */
[----:B------:R-:W-:Y:S01]  /*2130*/  VOTEU.ALL UP2, P1 ;  /* 0x0000000000ff7886 */ /* 0x000fe20000840000 */
[----:B------:R-:W-:-:S04]  /*2140*/  @!UP1 UIADD3 UR6, UPT, UPT, -UR7, 0x100000, URZ ;  /* 0x0010000007069890 */ /* 0x000fc8000fffe1ff */
[----:B------:R-:W-:Y:S02]  /*2150*/  @!UP1 USHF.L.U32 UR7, UR6, 0xb, URZ ;  /* 0x0000000b06079899 */ /* 0x000fe400080006ff */
[----:B------:R-:W-:Y:S01]  /*2160*/  @!UP1 USHF.L.U32 UR6, UR6, 0x1, URZ ;  /* 0x0000000106069899 */ /* 0x000fe200080006ff */
[----:B------:R-:W-:Y:S01]  /*2170*/  BAR.SYNC.DEFER_BLOCKING 0x0 ;  /* 0x0000000000007b1d */ /* 0x000fe20000010000 */
[----:B------:R-:W-:Y:S01]  /*2180*/  VIADD R201, R2, UR10 ;  /* 0x0000000a02c97c36 */ /* 0x000fe20008000000 */
[----:B------:R-:W-:Y:S01]  /*2190*/  LEA.HI.X.SX32 R41, R46, R0, 0x2, P5 ;  /* 0x000000002e297211 */ /* 0x000fe200028f16ff */
[----:B------:R-:W-:Y:S01]  /*21a0*/  IMAD.WIDE R54, R142, 0x4, R28 ;  /* 0x000000048e367825 */ /* 0x000fe200078e021c */
[----:B------:R-:W-:Y:S02]  /*21b0*/  IADD3 R0, PT, PT, R252, -0x7, RZ ;  /* 0xfffffff9fc007810 */ /* 0x000fe40007ffe0ff */
[----:B------:R-:W-:Y:S01]  /*21c0*/  VOTEU.ALL UP1, P1 ;  /* 0x0000000000ff7886 */ /* 0x000fe20000820000 */
[----:B------:R-:W-:Y:S01]  /*21d0*/  IMAD.WIDE R52, R142, 0x4, R30 ;  /* 0x000000048e347825 */ /* 0x000fe200078e021e */
[----:B------:R3:W-:Y:S01]  /*21e0*/  STL.64 [R1+0x5e0], R204 ;  /* 0x0005e0cc01007387 */ /* 0x0007e20000100a00 */
[----:B------:R-:W-:-:S02]  /*21f0*/  ISETP.GE.U32.AND P2, PT, R44, 0x7fffffdb, PT ;  /* 0x7fffffdb2c00780c */ /* 0x000fc40003f46070 */
[C---:B------:R-:W-:Y:S01]  /*2200*/  IMAD.WIDE R50, R142.reuse, 0x4, R32 ;  /* 0x000000048e327825 */ /* 0x040fe200078e0220 */
[----:B------:R4:W-:Y:S01]  /*2210*/  STL.64 [R1+0x5d8], R202 ;  /* 0x0005d8ca01007387 */ /* 0x0009e20000100a00 */
[----:B------:R-:W-:Y:S02]  /*2220*/  ISETP.GE.U32.AND P5, PT, R3, 0x7fffffdc, PT ;  /* 0x7fffffdc0300780c */ /* 0x000fe40003fa6070 */
[--C-:B------:R-:W-:Y:S01]  /*2230*/  IMAD.WIDE R48, R142, 0x4, R34.reuse ;  /* 0x000000048e307825 */ /* 0x100fe200078e0222 */
[----:B------:R2:W-:Y:S01]  /*2240*/  STL.64 [R1+0x5d0], R138 ;  /* 0x0005d08a01007387 */ /* 0x0005e20000100a00 */
[----:B-1----:R-:W-:Y:S02]  /*2250*/  LOP3.LUT R207, R136, 0x1f, RZ, 0xc0, !PT ;  /* 0x0000001f88cf7812 */ /* 0x002fe400078ec0ff */
[----:B------:R-:W-:Y:S01]  /*2260*/  IMAD R46, R142, 0x3, RZ ;  /* 0x000000038e2e7824 */ /* 0x000fe200078e02ff */
[----:B------:R-:W-:Y:S01]  /*2270*/  STL [R1+0x5c8], R47 ;  /* 0x0005c82f01007387 */ /* 0x000fe20000100800 */
[----:B------:R-:W-:Y:S01]  /*2280*/  IMAD.WIDE R44, R47, 0x4, R34 ;  /* 0x000000042f2c7825 */ /* 0x000fe200078e0222 */
[----:B------:R-:W-:-:S02]  /*2290*/  LOP3.LUT R136, R136, 0x60, RZ, 0xc0, !PT ;  /* 0x0000006088887812 */ /* 0x000fc400078ec0ff */
[----:B------:R-:W1:Y:S02]  /*22a0*/  FENCE.VIEW.ASYNC.S ;  /* 0x00000000000073c6 */ /* 0x000e640000000000 */
[----:B-1----:R1:W1:Y:S02]  /*22b0*/  @!UP1 SYNCS.EXCH.64 URZ, [UR4], UR14 ;  /* 0x0000000e04ff95b2 */ /* 0x0022640008000100 */
[----:B-1----:R-:W-:Y:S01]  /*22c0*/  BAR.SYNC.DEFER_BLOCKING 0x0 ;  /* 0x0000000000007b1d */ /* 0x002fe20000010000 */
[----:B------:R-:W-:Y:S01]  /*22d0*/  IMAD.SHL.U32 R3, R142, 0x4, RZ ;  /* 0x000000048e037824 */ /* 0x000fe200078e00ff */
[----:B------:R-:W-:Y:S01]  /*22e0*/  SHF.R.U32.HI R136, RZ, 0x1, R136 ;  /* 0x00000001ff887819 */ /* 0x000fe20000011688 */
[----:B---3--:R-:W-:-:S03]  /*22f0*/  IMAD.WIDE R204, R46, 0x4, R30 ;  /* 0x000000042ecc7825 */ /* 0x008fc600078e021e */
[----:B------:R-:W-:Y:S01]  /*2300*/  LOP3.LUT R136, R2, R136, RZ, 0x3c, !PT ;  /* 0x0000008802887212 */ /* 0x000fe200078e3cff */
[C---:B----4-:R-:W-:Y:S01]  /*2310*/  IMAD.WIDE R202, R46.reuse, 0x4, R32 ;  /* 0x000000042eca7825 */ /* 0x050fe200078e0220 */
[----:B------:R-:W-:Y:S03]  /*2320*/  STL.64 [R1+0x58], R54 ;  /* 0x0000583601007387 */ /* 0x000fe60000100a00 */
[----:B--2---:R-:W-:Y:S01]  /*2330*/  IMAD.WIDE R138, R46, 0x4, R34 ;  /* 0x000000042e8a7825 */ /* 0x004fe200078e0222 */
[----:B------:R1:W-:Y:S03]  /*2340*/  STL.64 [R1+0x50], R52 ;  /* 0x0000503401007387 */ /* 0x0003e60000100a00 */
[C---:B------:R-:W-:Y:S01]  /*2350*/  IMAD.WIDE R250, R3.reuse, 0x4, R28 ;  /* 0x0000000403fa7825 */ /* 0x040fe200078e021c */
[----:B------:R2:W-:Y:S03]  /*2360*/  STL.64 [R1+0x48], R50 ;  /* 0x0000483201007387 */ /* 0x0005e60000100a00 */
[C---:B------:R-:W-:Y:S01]  /*2370*/  IMAD.WIDE R248, R3.reuse, 0x4, R30 ;  /* 0x0000000403f87825 */ /* 0x040fe200078e021e */
[----:B------:R3:W-:Y:S03]  /*2380*/  STL.64 [R1+0x40], R48 ;  /* 0x0000403001007387 */ /* 0x0007e60000100a00 */
[C---:B------:R-:W-:Y:S01]  /*2390*/  IMAD.WIDE R246, R3.reuse, 0x4, R32 ;  /* 0x0000000403f67825 */ /* 0x040fe200078e0220 */
[----:B------:R4:W1:Y:S02]  /*23a0*/  @!UP2 SYNCS.EXCH.64 URZ, [UR10+0x5c008], UR6 ;  /* 0x05c008060affa5b2 */ /* 0x0008640008000100 */
[----:B------:R-:W-:Y:S01]  /*23b0*/  @!PT LDS RZ, [RZ] ;  /* 0x00000000fffff984 */ /* 0x000fe20000000800 */
[----:B------:R-:W-:Y:S01]  /*23c0*/  @!PT LDS RZ, [RZ] ;  /* 0x00000000fffff984 */ /* 0x000fe20000000800 */
[----:B------:R-:W-:Y:S01]  /*23d0*/  @!PT LDS RZ, [RZ] ;  /* 0x00000000fffff984 */ /* 0x000fe20000000800 */
[----:B-1----:R-:W-:Y:S01]  /*23e0*/  LDGSTS.E [R201], desc[UR26][R28.64], !P0 ;  /* 0x000000001cc97fae */ /* 0x002fe2000c1a101a */
[----:B------:R-:W-:-:S03]  /*23f0*/  IMAD.WIDE R244, R3, 0x4, R34 ;  /* 0x0000000403f47825 */ /* 0x000fc600078e0222 */
[----:B------:R-:W-:Y:S01]  /*2400*/  LDGSTS.E [R201+0x200], desc[UR26][R30.64], !P0 ;  /* 0x002000001ec97fae */ /* 0x000fe2000c1a101a */
[----:B------:R-:W-:-:S03]  /*2410*/  IMAD R60, R142, 0x7, RZ ;  /* 0x000000078e3c7824 */ /* 0x000fc600078e02ff */
[----:B------:R-:W-:Y:S01]  /*2420*/  LDGSTS.E [R201+0x400], desc[UR26][R32.64], !P0 ;  /* 0x0040000020c97fae */ /* 0x000fe2000c1a101a */
[----:B------:R-:W-:Y:S02]  /*2430*/  IMAD R76, R142, 0x9, RZ ;  /* 0x000000098e4c7824 */ /* 0x000fe400078e02ff */
[----:B------:R-:W-:Y:S01]  /*2440*/  IMAD.WIDE R56, R60, 0x4, R30 ;  /* 0x000000043c387825 */ /* 0x000fe200078e021e */
[----:B------:R-:W-:Y:S01]  /*2450*/  LDGSTS.E [R201+0x600], desc[UR26][R34.64], !P0 ;  /* 0x0060000022c97fae */ /* 0x000fe2000c1a101a */
[----:B------:R-:W-:Y:S02]  /*2460*/  ISETP.GE.U32.AND P0, PT, R0, 0x7fffffda, PT ;  /* 0x7fffffda0000780c */ /* 0x000fe40003f06070 */
[----:B------:R-:W-:Y:S01]  /*2470*/  IADD3 R0, PT, PT, R252, -0x8, RZ ;  /* 0xfffffff8fc007810 */ /* 0x000fe20007ffe0ff */
[----:B------:R-:W-:Y:S01]  /*2480*/  LDGSTS.E [R201+0x800], desc[UR26][R54.64], !P4 ;  /* 0x0080000036c97fae */ /* 0x000fe2000e1a101a */
[----:B------:R-:W-:-:S03]  /*2490*/  IMAD.WIDE R58, R60, 0x4, R32 ;  /* 0x000000043c3a7825 */ /* 0x000fc600078e0220 */
[----:B------:R1:W-:Y:S01]  /*24a0*/  LDGSTS.E [R201+0xa00], desc[UR26][R52.64], !P4 ;  /* 0x00a0000034c97fae */ /* 0x0003e2000e1a101a */
[----:B------:R-:W-:-:S03]  /*24b0*/  IMAD.WIDE R70, R76, 0x4, R28 ;  /* 0x000000044c467825 */ /* 0x000fc600078e021c */
[----:B------:R2:W-:Y:S01]  /*24c0*/  LDGSTS.E [R201+0xc00], desc[UR26][R50.64], !P4 ;  /* 0x00c0000032c97fae */ /* 0x0005e2000e1a101a */
[----:B------:R-:W-:-:S03]  /*24d0*/  IMAD.WIDE R72, R76, 0x4, R30 ;  /* 0x000000044c487825 */ /* 0x000fc600078e021e */
[----:B------:R3:W-:Y:S01]  /*24e0*/  LDGSTS.E [R201+0xe00], desc[UR26][R48.64], !P4 ;  /* 0x00e0000030c97fae */ /* 0x0007e2000e1a101a */
[----:B------:R-:W-:Y:S01]  /*24f0*/  ISETP.GE.U32.AND P4, PT, R0, 0x7fffffd9, PT ;  /* 0x7fffffd90000780c */ /* 0x000fe20003f86070 */
[----:B------:R-:W-:Y:S02]  /*2500*/  VIADD R0, R252, 0xfffffff7 ;  /* 0xfffffff7fc007836 */ /* 0x000fe40000000000 */
[C---:B-1----:R-:W-:Y:S01]  /*2510*/  IMAD.WIDE R52, R47.reuse, 0x4, R28 ;  /* 0x000000042f347825 */ /* 0x042fe200078e021c */
[----:B------:R-:W-:Y:S03]  /*2520*/  STL [R1+0x5c4], R46 ;  /* 0x0005c42e01007387 */ /* 0x000fe60000100800 */
[C---:B--2---:R-:W-:Y:S01]  /*2530*/  IMAD.WIDE R50, R47.reuse, 0x4, R30 ;  /* 0x000000042f327825 */ /* 0x044fe200078e021e */
[----:B------:R-:W-:Y:S03]  /*2540*/  STL.64 [R1+0x38], R52 ;  /* 0x0000383401007387 */ /* 0x000fe60000100a00 */
[----:B---3--:R-:W-:Y:S01]  /*2550*/  IMAD.WIDE R48, R47, 0x4, R32 ;  /* 0x000000042f307825 */ /* 0x008fe200078e0220 */
[----:B------:R-:W-:Y:S03]  /*2560*/  LDGSTS.E [R201+0x1000], desc[UR26][R52.64], !P3 ;  /* 0x0100000034c97fae */ /* 0x000fe6000d9a101a */
[----:B------:R-:W-:Y:S01]  /*2570*/  IMAD.WIDE R54, R60, 0x4, R28 ;  /* 0x000000043c367825 */ /* 0x000fe200078e021c */
[----:B------:R-:W-:Y:S03]  /*2580*/  STL.64 [R1+0x30], R50 ;  /* 0x0000303201007387 */ /* 0x000fe60000100a00 */
[----:B------:R-:W-:Y:S01]  /*2590*/  IMAD.WIDE R74, R76, 0x4, R32 ;  /* 0x000000044c4a7825 */ /* 0x000fe200078e0220 */
[----:B------:R-:W-:Y:S03]  /*25a0*/  LDGSTS.E [R201+0x1200], desc[UR26][R50.64], !P3 ;  /* 0x0120000032c97fae */ /* 0x000fe6000d9a101a */
[C---:B------:R-:W-:Y:S01]  /*25b0*/  IMAD R92, R142.reuse, 0xb, RZ ;  /* 0x0000000b8e5c7824 */ /* 0x040fe200078e02ff */
[----:B------:R-:W-:Y:S01]  /*25c0*/  STL.64 [R1+0x28], R48 ;  /* 0x0000283001007387 */ /* 0x000fe20000100a00 */
[----:B------:R-:W-:-:S02]  /*25d0*/  IMAD R108, R142, 0xd, RZ ;  /* 0x0000000d8e6c7824 */ /* 0x000fc400078e02ff */
[C---:B------:R-:W-:Y:S01]  /*25e0*/  IMAD.WIDE R86, R92.reuse, 0x4, R28 ;  /* 0x000000045c567825 */ /* 0x040fe200078e021c */
[----:B------:R-:W-:Y:S03]  /*25f0*/  LDGSTS.E [R201+0x1400], desc[UR26][R48.64], !P3 ;  /* 0x0140000030c97fae */ /* 0x000fe6000d9a101a */
[C---:B------:R-:W-:Y:S01]  /*2600*/  IMAD.WIDE R88, R92.reuse, 0x4, R30 ;  /* 0x000000045c587825 */ /* 0x040fe200078e021e */
[----:B------:R1:W-:Y:S03]  /*2610*/  STL.64 [R1+0x20], R44 ;  /* 0x0000202c01007387 */ /* 0x0003e60000100a00 */
[----:B------:R-:W-:Y:S01]  /*2620*/  IMAD.WIDE R90, R92, 0x4, R32 ;  /* 0x000000045c5a7825 */ /* 0x000fe200078e0220 */
[----:B------:R1:W-:Y:S01]  /*2630*/  LDGSTS.E [R201+0x1600], desc[UR26][R44.64], !P3 ;  /* 0x016000002cc97fae */ /* 0x0003e2000d9a101a */
[----:B------:R-:W-:-:S02]  /*2640*/  ISETP.GE.U32.AND P3, PT, R0, 0x7fffffd8, PT ;  /* 0x7fffffd80000780c */ /* 0x000fc40003f66070 */
[----:B------:R-:W-:Y:S01]  /*2650*/  IADD3 R0, PT, PT, R252, -0xa, RZ ;  /* 0xfffffff6fc007810 */ /* 0x000fe20007ffe0ff */
[----:B------:R2:W-:Y:S01]  /*2660*/  STL [R1+0x5c0], R3 ;  /* 0x0005c00301007387 */ /* 0x0005e20000100800 */
[----:B------:R-:W-:-:S04]  /*2670*/  IMAD.WIDE R102, R108, 0x4, R28 ;  /* 0x000000046c667825 */ /* 0x000fc800078e021c */
[----:B------:R-:W-:-:S04]  /*2680*/  IMAD.WIDE R104, R108, 0x4, R30 ;  /* 0x000000046c687825 */ /* 0x000fc800078e021e */
[----:B-1----:R-:W-:-:S04]  /*2690*/  IMAD.WIDE R44, R46, 0x4, R28 ;  /* 0x000000042e2c7825 */ /* 0x002fc800078e021c */
[----:B--2---:R-:W-:Y:S01]  /*26a0*/  IMAD R3, R142, 0x6, RZ ;  /* 0x000000068e037824 */ /* 0x004fe200078e02ff */
[----:B------:R1:W-:Y:S01]  /*26b0*/  LDGSTS.E [R201+0x1800], desc[UR26][R44.64], !P6 ;  /* 0x018000002cc97fae */ /* 0x0003e2000f1a101a */
[----:B------:R-:W-:-:S03]  /*26c0*/  IMAD.WIDE R106, R108, 0x4, R32 ;  /* 0x000000046c6a7825 */ /* 0x000fc600078e0220 */
[----:B------:R-:W-:Y:S01]  /*26d0*/  LDGSTS.E [R201+0x1a00], desc[UR26][R204.64], !P6 ;  /* 0x01a00000ccc97fae */ /* 0x000fe2000f1a101a */
[----:B------:R-:W-:-:S03]  /*26e0*/  IMAD.WIDE R46, R3, 0x4, R28 ;  /* 0x00000004032e7825 */ /* 0x000fc600078e021c */
[----:B------:R1:W-:Y:S01]  /*26f0*/  STL.64 [R1+0x18], R44 ;  /* 0x0000182c01007387 */ /* 0x0003e20000100a00 */
[----:B------:R-:W-:-:S03]  /*2700*/  IMAD.WIDE R48, R3, 0x4, R30 ;  /* 0x0000000403307825 */ /* 0x000fc600078e021e */
[----:B------:R-:W-:Y:S01]  /*2710*/  LDGSTS.E [R201+0x1c00], desc[UR26][R202.64], !P6 ;  /* 0x01c00000cac97fae */ /* 0x000fe2000f1a101a */
[----:B------:R-:W-:-:S03]  /*2720*/  IMAD.WIDE R50, R3, 0x4, R32 ;  /* 0x0000000403327825 */ /* 0x000fc600078e0220 */
[----:B------:R2:W-:Y:S01]  /*2730*/  LDGSTS.E [R201+0x1e00], desc[UR26][R138.64], !P6 ;  /* 0x01e000008ac97fae */ /* 0x0005e2000f1a101a */
[----:B------:R-:W-:Y:S01]  /*2740*/  ISETP.GE.U32.AND P6, PT, R0, 0x7fffffd7, PT ;  /* 0x7fffffd70000780c */ /* 0x000fe20003fc6070 */
[----:B------:R-:W-:Y:S02]  /*2750*/  VIADD R0, R252, 0xfffffff5 ;  /* 0xfffffff5fc007836 */ /* 0x000fe40000000000 */
[----:B-1----:R-:W-:Y:S01]  /*2760*/  IMAD R44, R142, 0x5, RZ ;  /* 0x000000058e2c7824 */ /* 0x002fe200078e02ff */
[----:B------:R-:W-:Y:S01]  /*2770*/  STL.64 [R1+0x6d0], R204 ;  /* 0x0006d0cc01007387 */ /* 0x000fe20000100a00 */
[----:B------:R-:W-:-:S03]  /*2780*/  IMAD.WIDE R52, R3, 0x4, R34 ;  /* 0x0000000403347825 */ /* 0x000fc600078e0222 */
[----:B------:R-:W-:Y:S01]  /*2790*/  LDGSTS.E [R201+0x2000], desc[UR26][R250.64], !P5 ;  /* 0x02000000fac97fae */ /* 0x000fe2000e9a101a */
[----:B------:R-:W-:-:S03]  /*27a0*/  IMAD.WIDE R242, R44, 0x4, R28 ;  /* 0x000000042cf27825 */ /* 0x000fc600078e021c */
[----:B------:R-:W-:Y:S01]  /*27b0*/  STL.64 [R1+0x6d8], R202 ;  /* 0x0006d8ca01007387 */ /* 0x000fe20000100a00 */
[----:B------:R-:W-:-:S03]  /*27c0*/  IMAD.WIDE R240, R44, 0x4, R30 ;  /* 0x000000042cf07825 */ /* 0x000fc600078e021e */
[----:B------:R-:W-:Y:S01]  /*27d0*/  LDGSTS.E [R201+0x2200], desc[UR26][R248.64], !P5 ;  /* 0x02200000f8c97fae */ /* 0x000fe2000e9a101a */
[----:B------:R-:W-:-:S03]  /*27e0*/  IMAD.WIDE R238, R44, 0x4, R32 ;  /* 0x000000042cee7825 */ /* 0x000fc600078e0220 */
[----:B------:R-:W-:Y:S01]  /*27f0*/  STL.64 [R1+0x6e0], R138 ;  /* 0x0006e08a01007387 */ /* 0x000fe20000100a00 */
[----:B------:R-:W-:Y:S02]  /*2800*/  IMAD R124, R142, 0xf, RZ ;  /* 0x0000000f8e7c7824 */ /* 0x000fe400078e02ff */
[----:B------:R-:W-:Y:S01]  /*2810*/  VIADD R141, R252, 0xffffffdc ;  /* 0xffffffdcfc8d7836 */ /* 0x000fe20000000000 */
[----:B------:R-:W-:Y:S01]  /*2820*/  LDGSTS.E [R201+0x2400], desc[UR26][R246.64], !P5 ;  /* 0x02400000f6c97fae */ /* 0x000fe2000e9a101a */
[----:B------:R-:W-:-:S03]  /*2830*/  IMAD.WIDE R118, R124, 0x4, R28 ;  /* 0x000000047c767825 */ /* 0x000fc600078e021c */
[----:B------:R1:W-:Y:S01]  /*2840*/  STL [R1+0x5bc], R44 ;  /* 0x0005bc2c01007387 */ /* 0x0003e20000100800 */
[----:B------:R-:W-:-:S03]  /*2850*/  IMAD.WIDE R120, R124, 0x4, R30 ;  /* 0x000000047c787825 */ /* 0x000fc600078e021e */
[----:B------:R-:W-:Y:S01]  /*2860*/  LDGSTS.E [R201+0x2600], desc[UR26][R244.64], !P5 ;  /* 0x02600000f4c97fae */ /* 0x000fe2000e9a101a */
[----:B------:R-:W-:Y:S01]  /*2870*/  ISETP.GE.U32.AND P5, PT, R0, 0x7fffffd6, PT ;  /* 0x7fffffd60000780c */ /* 0x000fe20003fa6070 */
[----:B------:R-:W-:Y:S02]  /*2880*/  VIADD R0, R252, 0xfffffff4 ;  /* 0xfffffff4fc007836 */ /* 0x000fe40000000000 */
[----:B------:R-:W-:Y:S01]  /*2890*/  LDGSTS.E [R201+0x2800], desc[UR26][R242.64], !P2 ;  /* 0x02800000f2c97fae */ /* 0x000fe2000d1a101a */
[----:B------:R-:W-:-:S03]  /*28a0*/  IMAD.WIDE R122, R124, 0x4, R32 ;  /* 0x000000047c7a7825 */ /* 0x000fc600078e0220 */
[----:B------:R-:W-:Y:S01]  /*28b0*/  STL.64 [R1+0x6e8], R250 ;  /* 0x0006e8fa01007387 */ /* 0x000fe20000100a00 */
[----:B-1----:R-:W-:-:S03]  /*28c0*/  IMAD.WIDE R44, R44, 0x4, R34 ;  /* 0x000000042c2c7825 */ /* 0x002fc600078e0222 */
[----:B------:R1:W-:Y:S01]  /*28d0*/  LDGSTS.E [R201+0x2a00], desc[UR26][R240.64], !P2 ;  /* 0x02a00000f0c97fae */ /* 0x0003e2000d1a101a */
[C---:B--2---:R-:W-:Y:S02]  /*28e0*/  IMAD R138, R142.reuse, 0x11, RZ ;  /* 0x000000118e8a7824 */ /* 0x044fe400078e02ff */
[----:B------:R-:W-:Y:S01]  /*28f0*/  IMAD R139, R142, 0x19, RZ ;  /* 0x000000198e8b7824 */ /* 0x000fe200078e02ff */
[----:B------:R-:W-:Y:S01]  /*2900*/  STL.64 [R1+0x6f0], R248 ;  /* 0x0006f0f801007387 */ /* 0x000fe20000100a00 */
[----:B------:R-:W-:-:S03]  /*2910*/  IMAD.WIDE R134, R138, 0x4, R28 ;  /* 0x000000048a867825 */ /* 0x000fc600078e021c */
[----:B------:R-:W-:Y:S01]  /*2920*/  LDGSTS.E [R201+0x2c00], desc[UR26][R238.64], !P2 ;  /* 0x02c00000eec97fae */ /* 0x000fe2000d1a101a */
[----:B------:R-:W-:-:S03]  /*2930*/  IMAD.WIDE R144, R138, 0x4, R30 ;  /* 0x000000048a907825 */ /* 0x000fc600078e021e */
[----:B------:R-:W-:Y:S01]  /*2940*/  STL.64 [R1+0x6f8], R246 ;  /* 0x0006f8f601007387 */ /* 0x000fe20000100a00 */
[----:B------:R-:W-:-:S03]  /*2950*/  IMAD.WIDE R146, R138, 0x4, R32 ;  /* 0x000000048a927825 */ /* 0x000fc600078e0220 */
[----:B------:R-:W-:Y:S01]  /*2960*/  LDGSTS.E [R201+0x2e00], desc[UR26][R44.64], !P2 ;  /* 0x02e000002cc97fae */ /* 0x000fe2000d1a101a */
[----:B------:R-:W-:Y:S01]  /*2970*/  ISETP.GE.U32.AND P2, PT, R0, 0x7fffffd5, PT ;  /* 0x7fffffd50000780c */ /* 0x000fe20003f46070 */
[----:B------:R-:W-:Y:S01]  /*2980*/  IMAD.WIDE R148, R138, 0x4, R34 ;  /* 0x000000048a947825 */ /* 0x000fe200078e0222 */
[----:B------:R-:W-:Y:S01]  /*2990*/  IADD3 R0, PT, PT, R252, -0xd, RZ ;  /* 0xfffffff3fc007810 */ /* 0x000fe20007ffe0ff */
[----:B------:R-:W-:Y:S02]  /*29a0*/  STL.64 [R1+0x700], R244 ;  /* 0x000700f401007387 */ /* 0x000fe40000100a00 */
[C---:B------:R-:W-:Y:S02]  /*29b0*/  IMAD.WIDE R214, R139.reuse, 0x4, R28 ;  /* 0x000000048bd67825 */ /* 0x040fe400078e021c */
[----:B------:R2:W-:Y:S02]  /*29c0*/  STL [R1+0x5b8], R3 ;  /* 0x0005b80301007387 */ /* 0x0005e40000100800 */
[----:B------:R-:W-:-:S02]  /*29d0*/  IMAD.WIDE R218, R139, 0x4, R30 ;  /* 0x000000048bda7825 */ /* 0x000fc400078e021e */
[----:B------:R-:W-:Y:S02]  /*29e0*/  LDGSTS.E [R201+0x3000], desc[UR26][R46.64], !P0 ;  /* 0x030000002ec97fae */ /* 0x000fe4000c1a101a */
[C---:B------:R-:W-:Y:S02]  /*29f0*/  IMAD.WIDE R220, R139.reuse, 0x4, R32 ;  /* 0x000000048bdc7825 */ /* 0x040fe400078e0220 */
[----:B------:R-:W-:Y:S02]  /*2a00*/  STL.64 [R1+0x708], R242 ;  /* 0x000708f201007387 */ /* 0x000fe40000100a00 */
[----:B--2---:R-:W-:Y:S02]  /*2a10*/  IMAD.SHL.U32 R3, R142, 0x8, RZ ;  /* 0x000000088e037824 */ /* 0x004fe400078e00ff */
[----:B------:R-:W-:Y:S01]  /*2a20*/  LDGSTS.E [R201+0x3200], desc[UR26][R48.64], !P0 ;  /* 0x0320000030c97fae */ /* 0x000fe2000c1a101a */
[----:B------:R-:W-:-:S03]  /*2a30*/  IMAD.WIDE R222, R139, 0x4, R34 ;  /* 0x000000048bde7825 */ /* 0x000fc600078e0222 */
[----:B------:R-:W-:Y:S01]  /*2a40*/  STL.64 [R1+0x710], R240 ;  /* 0x000710f001007387 */ /* 0x000fe20000100a00 */
[----:B------:R-:W-:-:S03]  /*2a50*/  IMAD.WIDE R62, R3, 0x4, R28 ;  /* 0x00000004033e7825 */ /* 0x000fc600078e021c */
        /* <DEDUP_REMOVED lines=9> */
[----:B------:R-:W-:Y:S01]  /*2af0*/  LDGSTS.E [R201+0x3a00], desc[UR26][R56.64], !P4 ;  /* 0x03a0000038c97fae */ /* 0x000fe2000e1a101a */
[----:B--2---:R-:W-:-:S03]  /*2b00*/  IMAD.WIDE R60, R60, 0x4, R34 ;  /* 0x000000043c3c7825 */ /* 0x004fc600078e0222 */
[----:B------:R-:W-:Y:S01]  /*2b10*/  LDGSTS.E [R201+0x3c00], desc[UR26][R58.64], !P4 ;  /* 0x03c000003ac97fae */ /* 0x000fe2000e1a101a */
[----:B------:R-:W-:-:S03]  /*2b20*/  IMAD.SHL.U32 R200, R142, 0x20, RZ ;  /* 0x000000208ec87824 */ /* 0x000fc600078e00ff */
[----:B------:R-:W-:Y:S01]  /*2b30*/  LDGSTS.E [R201+0x3e00], desc[UR26][R60.64], !P4 ;  /* 0x03e000003cc97fae */ /* 0x000fe2000e1a101a */
[----:B------:R-:W-:Y:S02]  /*2b40*/  ISETP.GE.U32.AND P4, PT, R0, 0x7fffffd3, PT ;  /* 0x7fffffd30000780c */ /* 0x000fe40003f86070 */
[----:B------:R-:W-:Y:S01]  /*2b50*/  IADD3 R0, PT, PT, R252, -0xf, RZ ;  /* 0xfffffff1fc007810 */ /* 0x000fe20007ffe0ff */
[----:B------:R-:W-:Y:S04]  /*2b60*/  LDGSTS.E [R201+0x4000], desc[UR26][R62.64], !P3 ;  /* 0x040000003ec97fae */ /* 0x000fe8000d9a101a */
[----:B------:R-:W-:Y:S04]  /*2b70*/  LDGSTS.E [R201+0x4200], desc[UR26][R64.64], !P3 ;  /* 0x0420000040c97fae */ /* 0x000fe8000d9a101a */
[----:B------:R2:W-:Y:S04]  /*2b80*/  STL [R1+0x5b0], R3 ;  /* 0x0005b00301007387 */ /* 0x0005e80000100800 */
[----:B------:R-:W-:Y:S04]  /*2b90*/  LDGSTS.E [R201+0x4400], desc[UR26][R66.64], !P3 ;  /* 0x0440000042c97fae */ /* 0x000fe8000d9a101a */
[----:B------:R3:W-:Y:S01]  /*2ba0*/  STL [R1+0x5ac], R76 ;  /* 0x0005ac4c01007387 */ /* 0x0007e20000100800 */
[----:B--2---:R-:W-:-:S03]  /*2bb0*/  IMAD R3, R142, 0xa, RZ ;  /* 0x0000000a8e037824 */ /* 0x004fc600078e02ff */
[----:B------:R-:W-:Y:S01]  /*2bc0*/  LDGSTS.E [R201+0x4600], desc[UR26][R68.64], !P3 ;  /* 0x0460000044c97fae */ /* 0x000fe2000d9a101a */
[----:B------:R-:W-:Y:S01]  /*2bd0*/  ISETP.GE.U32.AND P3, PT, R0, 0x7fffffd2, PT ;  /* 0x7fffffd20000780c */ /* 0x000fe20003f66070 */
[----:B------:R-:W-:Y:S02]  /*2be0*/  VIADD R0, R252, 0xfffffff0 ;  /* 0xfffffff0fc007836 */ /* 0x000fe40000000000 */
[----:B------:R-:W-:Y:S01]  /*2bf0*/  LDGSTS.E [R201+0x4800], desc[UR26][R70.64], !P6 ;  /* 0x0480000046c97fae */ /* 0x000fe2000f1a101a */
[----:B------:R-:W-:-:S03]  /*2c00*/  IMAD.WIDE R78, R3, 0x4, R28 ;  /* 0x00000004034e7825 */ /* 0x000fc600078e021c */
[----:B------:R-:W-:Y:S01]  /*2c10*/  LDGSTS.E [R201+0x4a00], desc[UR26][R72.64], !P6 ;  /* 0x04a0000048c97fae */ /* 0x000fe2000f1a101a */
[----:B---3--:R-:W-:-:S03]  /*2c20*/  IMAD.WIDE R76, R76, 0x4, R34 ;  /* 0x000000044c4c7825 */ /* 0x008fc600078e0222 */
[----:B------:R-:W-:Y:S01]  /*2c30*/  LDGSTS.E [R201+0x4c00], desc[UR26][R74.64], !P6 ;  /* 0x04c000004ac97fae */ /* 0x000fe2000f1a101a */
[----:B------:R-:W-:-:S03]  /*2c40*/  IMAD.WIDE R80, R3, 0x4, R30 ;  /* 0x0000000403507825 */ /* 0x000fc600078e021e */
[----:B------:R-:W-:Y:S01]  /*2c50*/  LDGSTS.E [R201+0x4e00], desc[UR26][R76.64], !P6 ;  /* 0x04e000004cc97fae */ /* 0x000fe2000f1a101a */
[C---:B------:R-:W-:Y:S01]  /*2c60*/  IMAD.WIDE R82, R3.reuse, 0x4, R32 ;  /* 0x0000000403527825 */ /* 0x040fe200078e0220 */
[----:B------:R-:W-:Y:S02]  /*2c70*/  ISETP.GE.U32.AND P6, PT, R0, 0x7fffffd1, PT ;  /* 0x7fffffd10000780c */ /* 0x000fe40003fc6070 */
[----:B------:R-:W-:Y:S01]  /*2c80*/  LDGSTS.E [R201+0x5000], desc[UR26][R78.64], !P5 ;  /* 0x050000004ec97fae */ /* 0x000fe2000e9a101a */
[----:B------:R-:W-:-:S03]  /*2c90*/  IMAD.WIDE R84, R3, 0x4, R34 ;  /* 0x0000000403547825 */ /* 0x000fc600078e0222 */
[----:B------:R2:W-:Y:S01]  /*2ca0*/  STL [R1+0x5a8], R3 ;  /* 0x0005a80301007387 */ /* 0x0005e20000100800 */
[----:B------:R-:W-:-:S03]  /*2cb0*/  VIADD R0, R252, 0xffffffef ;  /* 0xffffffeffc007836 */ /* 0x000fc60000000000 */
[----:B------:R-:W-:Y:S04]  /*2cc0*/  LDGSTS.E [R201+0x5200], desc[UR26][R80.64], !P5 ;  /* 0x0520000050c97fae */ /* 0x000fe8000e9a101a */
[----:B------:R3:W-:Y:S01]  /*2cd0*/  STL [R1+0x5a4], R92 ;  /* 0x0005a45c01007387 */ /* 0x0007e20000100800 */
[----:B--2---:R-:W-:-:S03]  /*2ce0*/  IMAD R3, R142, 0xc, RZ ;  /* 0x0000000c8e037824 */ /* 0x004fc600078e02ff */
[----:B------:R-:W-:Y:S01]  /*2cf0*/  LDGSTS.E [R201+0x5400], desc[UR26][R82.64], !P5 ;  /* 0x0540000052c97fae */ /* 0x000fe2000e9a101a */
[----:B------:R-:W-:-:S03]  /*2d00*/  IMAD.WIDE R94, R3, 0x4, R28 ;  /* 0x00000004035e7825 */ /* 0x000fc600078e021c */
[----:B------:R-:W-:Y:S01]  /*2d10*/  LDGSTS.E [R201+0x5600], desc[UR26][R84.64], !P5 ;  /* 0x0560000054c97fae */ /* 0x000fe2000e9a101a */
[----:B------:R-:W-:Y:S01]  /*2d20*/  ISETP.GE.U32.AND P5, PT, R0, 0x7fffffd0, PT ;  /* 0x7fffffd00000780c */ /* 0x000fe20003fa6070 */
[----:B---3--:R-:W-:Y:S01]  /*2d30*/  IMAD.WIDE R92, R92, 0x4, R34 ;  /* 0x000000045c5c7825 */ /* 0x008fe200078e0222 */
[----:B------:R-:W-:Y:S01]  /*2d40*/  IADD3 R0, PT, PT, R252, -0x12, RZ ;  /* 0xffffffeefc007810 */ /* 0x000fe20007ffe0ff */
[----:B------:R-:W-:Y:S02]  /*2d50*/  LDGSTS.E [R201+0x5800], desc[UR26][R86.64], !P2 ;  /* 0x0580000056c97fae */ /* 0x000fe4000d1a101a */
[C---:B------:R-:W-:Y:S02]  /*2d60*/  IMAD.WIDE R96, R3.reuse, 0x4, R30 ;  /* 0x0000000403607825 */ /* 0x040fe400078e021e */
[----:B------:R-:W-:Y:S02]  /*2d70*/  LDGSTS.E [R201+0x5a00], desc[UR26][R88.64], !P2 ;  /* 0x05a0000058c97fae */ /* 0x000fe4000d1a101a */
[----:B------:R-:W-:-:S02]  /*2d80*/  IMAD.WIDE R98, R3, 0x4, R32 ;  /* 0x0000000403627825 */ /* 0x000fc400078e0220 */
[----:B------:R-:W-:Y:S02]  /*2d90*/  LDGSTS.E [R201+0x5c00], desc[UR26][R90.64], !P2 ;  /* 0x05c000005ac97fae */ /* 0x000fe4000d1a101a */
[----:B------:R-:W-:Y:S02]  /*2da0*/  IMAD.WIDE R100, R3, 0x4, R34 ;  /* 0x0000000403647825 */ /* 0x000fe400078e0222 */
[----:B------:R-:W-:Y:S01]  /*2db0*/  LDGSTS.E [R201+0x5e00], desc[UR26][R92.64], !P2 ;  /* 0x05e000005cc97fae */ /* 0x000fe2000d1a101a */
[----:B------:R-:W-:Y:S01]  /*2dc0*/  ISETP.GE.U32.AND P2, PT, R0, 0x7fffffcf, PT ;  /* 0x7fffffcf0000780c */ /* 0x000fe20003f46070 */
[----:B------:R-:W-:Y:S02]  /*2dd0*/  VIADD R0, R252, 0xffffffed ;  /* 0xffffffedfc007836 */ /* 0x000fe40000000000 */
[----:B------:R-:W-:Y:S04]  /*2de0*/  LDGSTS.E [R201+0x6000], desc[UR26][R94.64], !P0 ;  /* 0x060000005ec97fae */ /* 0x000fe8000c1a101a */
[----:B------:R2:W-:Y:S04]  /*2df0*/  STL [R1+0x5a0], R3 ;  /* 0x0005a00301007387 */ /* 0x0005e80000100800 */
[----:B------:R-:W-:Y:S04]  /*2e00*/  LDGSTS.E [R201+0x6200], desc[UR26][R96.64], !P0 ;  /* 0x0620000060c97fae */ /* 0x000fe8000c1a101a */
[----:B------:R-:W-:Y:S01]  /*2e10*/  LDGSTS.E [R201+0x6400], desc[UR26][R98.64], !P0 ;  /* 0x0640000062c97fae */ /* 0x000fe2000c1a101a */
[----:B--2---:R-:W-:-:S03]  /*2e20*/  IMAD R3, R142, 0xe, RZ ;  /* 0x0000000e8e037824 */ /* 0x004fc600078e02ff */
        /* <DEDUP_REMOVED lines=10> */
[----:B------:R-:W-:-:S03]  /*2ed0*/  IMAD.WIDE R114, R3, 0x4, R32 ;  /* 0x0000000403727825 */ /* 0x000fc600078e0220 */
[----:B------:R-:W-:Y:S01]  /*2ee0*/  LDGSTS.E [R201+0x6e00], desc[UR26][R108.64], !P4 ;  /* 0x06e000006cc97fae */ /* 0x000fe2000e1a101a */
[----:B------:R-:W-:Y:S01]  /*2ef0*/  IMAD.WIDE R116, R3, 0x4, R34 ;  /* 0x0000000403747825 */ /* 0x000fe200078e0222 */
[----:B------:R-:W-:Y:S02]  /*2f00*/  ISETP.GE.U32.AND P4, PT, R0, 0x7fffffcd, PT ;  /* 0x7fffffcd0000780c */ /* 0x000fe40003f86070 */
[----:B------:R-:W-:Y:S01]  /*2f10*/  IADD3 R0, PT, PT, R252, -0x15, RZ ;  /* 0xffffffebfc007810 */ /* 0x000fe20007ffe0ff */
[----:B------:R-:W-:Y:S04]  /*2f20*/  LDGSTS.E [R201+0x7000], desc[UR26][R110.64], !P3 ;  /* 0x070000006ec97fae */ /* 0x000fe8000d9a101a */
[----:B------:R2:W-:Y:S04]  /*2f30*/  STL [R1+0x598], R3 ;  /* 0x0005980301007387 */ /* 0x0005e80000100800 */
[----:B------:R-:W-:Y:S04]  /*2f40*/  LDGSTS.E [R201+0x7200], desc[UR26][R112.64], !P3 ;  /* 0x0720000070c97fae */ /* 0x000fe8000d9a101a */
[----:B------:R-:W-:Y:S01]  /*2f50*/  LDGSTS.E [R201+0x7400], desc[UR26][R114.64], !P3 ;  /* 0x0740000072c97fae */ /* 0x000fe2000d9a101a */
[----:B--2---:R-:W-:-:S03]  /*2f60*/  IMAD.SHL.U32 R3, R142, 0x10, RZ ;  /* 0x000000108e037824 */ /* 0x004fc600078e00ff */
        /* <DEDUP_REMOVED lines=19> */
[----:B--2---:R-:W-:-:S03]  /*30a0*/  IMAD R3, R142, 0x12, RZ ;  /* 0x000000128e037824 */ /* 0x004fc600078e02ff */
[----:B------:R-:W-:Y:S01]  /*30b0*/  LDGSTS.E [R201+0x8600], desc[UR26][R132.64], !P5 ;  /* 0x0860000084c97fae */ /* 0x000fe2000e9a101a */
[----:B------:R-:W-:Y:S01]  /*30c0*/  ISETP.GE.U32.AND P5, PT, R0, 0x7fffffca, PT ;  /* 0x7fffffca0000780c */ /* 0x000fe20003fa6070 */
[----:B------:R-:W-:Y:S02]  /*30d0*/  VIADD R0, R252, 0xffffffe8 ;  /* 0xffffffe8fc007836 */ /* 0x000fe40000000000 */
[----:B------:R2:W-:Y:S01]  /*30e0*/  STL [R1+0x58c], R138 ;  /* 0x00058c8a01007387 */ /* 0x0005e20000100800 */
[----:B------:R-:W-:-:S03]  /*30f0*/  IMAD.WIDE R150, R3, 0x4, R28 ;  /* 0x0000000403967825 */ /* 0x000fc600078e021c */
[----:B------:R-:W-:Y:S01]  /*3100*/  LDGSTS.E [R201+0x8800], desc[UR26][R134.64], !P2 ;  /* 0x0880000086c97fae */ /* 0x000fe2000d1a101a */
[----:B------:R-:W-:-:S03]  /*3110*/  IMAD.WIDE R152, R3, 0x4, R30 ;  /* 0x0000000403987825 */ /* 0x000fc600078e021e */
[----:B------:R-:W-:Y:S01]  /*3120*/  LDGSTS.E [R201+0x8a00], desc[UR26][R144.64], !P2 ;  /* 0x08a0000090c97fae */ /* 0x000fe2000d1a101a */
[----:B------:R-:W-:-:S03]  /*3130*/  IMAD.WIDE R154, R3, 0x4, R32 ;  /* 0x00000004039a7825 */ /* 0x000fc600078e0220 */
[----:B------:R-:W-:Y:S01]  /*3140*/  LDGSTS.E [R201+0x8c00], desc[UR26][R146.64], !P2 ;  /* 0x08c0000092c97fae */ /* 0x000fe2000d1a101a */
[----:B--2---:R-:W-:Y:S02]  /*3150*/  IMAD R138, R142, 0x13, RZ ;  /* 0x000000138e8a7824 */ /* 0x004fe400078e02ff */
[----:B------:R-:W-:Y:S01]  /*3160*/  IMAD.WIDE R156, R3, 0x4, R34 ;  /* 0x00000004039c7825 */ /* 0x000fe200078e0222 */
[----:B------:R2:W-:Y:S03]  /*3170*/  STL [R1+0x588], R3 ;  /* 0x0005880301007387 */ /* 0x0005e60000100800 */
[----:B------:R-:W-:Y:S01]  /*3180*/  IMAD.WIDE R158, R138, 0x4, R28 ;  /* 0x000000048a9e7825 */ /* 0x000fe200078e021c */
[----:B------:R-:W-:Y:S01]  /*3190*/  LDGSTS.E [R201+0x8e00], desc[UR26][R148.64], !P2 ;  /* 0x08e0000094c97fae */ /* 0x000fe2000d1a101a */
[----:B------:R-:W-:Y:S02]  /*31a0*/  ISETP.GE.U32.AND P2, PT, R0, 0x7fffffc9, PT ;  /* 0x7fffffc90000780c */ /* 0x000fe40003f46070 */
[----:B------:R-:W-:Y:S01]  /*31b0*/  VIADD R0, R252, 0xffffffe7 ;  /* 0xffffffe7fc007836 */ /* 0x000fe20000000000 */
[----:B------:R-:W-:Y:S01]  /*31c0*/  LDGSTS.E [R201+0x9000], desc[UR26][R150.64], !P0 ;  /* 0x0900000096c97fae */ /* 0x000fe2000c1a101a */
[----:B------:R-:W-:-:S03]  /*31d0*/  IMAD.WIDE R160, R138, 0x4, R30 ;  /* 0x000000048aa07825 */ /* 0x000fc600078e021e */
[----:B------:R-:W-:Y:S01]  /*31e0*/  LDGSTS.E [R201+0x9200], desc[UR26][R152.64], !P0 ;  /* 0x0920000098c97fae */ /* 0x000fe2000c1a101a */
[----:B--2---:R-:W-:Y:S02]  /*31f0*/  IMAD R3, R142, 0x14, RZ ;  /* 0x000000148e037824 */ /* 0x004fe400078e02ff */
[C---:B------:R-:W-:Y:S01]  /*3200*/  IMAD.WIDE R162, R138.reuse, 0x4, R32 ;  /* 0x000000048aa27825 */ /* 0x040fe200078e0220 */
[----:B------:R2:W-:Y:S03]  /*3210*/  STL [R1+0x584], R138 ;  /* 0x0005848a01007387 */ /* 0x0005e60000100800 */
[----:B------:R-:W-:Y:S01]  /*3220*/  IMAD.WIDE R164, R138, 0x4, R34 ;  /* 0x000000048aa47825 */ /* 0x000fe200078e0222 */
[----:B------:R-:W-:Y:S03]  /*3230*/  LDGSTS.E [R201+0x9400], desc[UR26][R154.64], !P0 ;  /* 0x094000009ac97fae */ /* 0x000fe6000c1a101a */
[----:B------:R-:W-:Y:S01]  /*3240*/  IMAD.WIDE R166, R3, 0x4, R28 ;  /* 0x0000000403a67825 */ /* 0x000fe200078e021c */
[----:B------:R-:W-:Y:S01]  /*3250*/  LDGSTS.E [R201+0x9600], desc[UR26][R156.64], !P0 ;  /* 0x096000009cc97fae */ /* 0x000fe2000c1a101a */
[----:B------:R-:W-:-:S02]  /*3260*/  ISETP.GE.U32.AND P0, PT, R0, 0x7fffffc8, PT ;  /* 0x7fffffc80000780c */ /* 0x000fc40003f06070 */
[----:B--2---:R-:W-:Y:S01]  /*3270*/  IMAD R138, R142, 0x15, RZ ;  /* 0x000000158e8a7824 */ /* 0x004fe200078e02ff */
[----:B------:R-:W-:Y:S01]  /*3280*/  LDGSTS.E [R201+0x9800], desc[UR26][R158.64], !P4 ;  /* 0x098000009ec97fae */ /* 0x000fe2000e1a101a */
[C---:B------:R-:W-:Y:S01]  /*3290*/  IMAD.WIDE R168, R3.reuse, 0x4, R30 ;  /* 0x0000000403a87825 */ /* 0x040fe200078e021e */
[----:B------:R-:W-:Y:S02]  /*32a0*/  IADD3 R0, PT, PT, R252, -0x1a, RZ ;  /* 0xffffffe6fc007810 */ /* 0x000fe40007ffe0ff */
[----:B------:R-:W-:Y:S01]  /*32b0*/  LDGSTS.E [R201+0x9a00], desc[UR26][R160.64], !P4 ;  /* 0x09a00000a0c97fae */ /* 0x000fe2000e1a101a */
[----:B------:R-:W-:-:S03]  /*32c0*/  IMAD.WIDE R170, R3, 0x4, R32 ;  /* 0x0000000403aa7825 */ /* 0x000fc600078e0220 */
[----:B------:R2:W-:Y:S01]  /*32d0*/  STL [R1+0x580], R3 ;  /* 0x0005800301007387 */ /* 0x0005e20000100800 */
[----:B------:R-:W-:-:S03]  /*32e0*/  IMAD.WIDE R172, R3, 0x4, R34 ;  /* 0x0000000403ac7825 */ /* 0x000fc600078e0222 */
[----:B------:R-:W-:Y:S01]  /*32f0*/  LDGSTS.E [R201+0x9c00], desc[UR26][R162.64], !P4 ;  /* 0x09c00000a2c97fae */ /* 0x000fe2000e1a101a */
[----:B------:R-:W-:-:S03]  /*3300*/  IMAD.WIDE R174, R138, 0x4, R28 ;  /* 0x000000048aae7825 */ /* 0x000fc600078e021c */
[----:B------:R-:W-:Y:S01]  /*3310*/  LDGSTS.E [R201+0x9e00], desc[UR26][R164.64], !P4 ;  /* 0x09e00000a4c97fae */ /* 0x000fe2000e1a101a */
[----:B------:R-:W-:Y:S01]  /*3320*/  IMAD.WIDE R176, R138, 0x4, R30 ;  /* 0x000000048ab07825 */ /* 0x000fe200078e021e */
[----:B------:R-:W-:Y:S02]  /*3330*/  ISETP.GE.U32.AND P4, PT, R0, 0x7fffffc7, PT ;  /* 0x7fffffc70000780c */ /* 0x000fe40003f86070 */
[----:B------:R-:W-:Y:S01]  /*3340*/  LDGSTS.E [R201+0xa000], desc[UR26][R166.64], !P3 ;  /* 0x0a000000a6c97fae */ /* 0x000fe2000d9a101a */
[----:B--2---:R-:W-:Y:S02]  /*3350*/  IMAD R3, R142, 0x16, RZ ;  /* 0x000000168e037824 */ /* 0x004fe400078e02ff */
[C---:B------:R-:W-:Y:S01]  /*3360*/  IMAD.WIDE R178, R138.reuse, 0x4, R32 ;  /* 0x000000048ab27825 */ /* 0x040fe200078e0220 */
[----:B------:R-:W-:Y:S03]  /*3370*/  LDGSTS.E [R201+0xa200], desc[UR26][R168.64], !P3 ;  /* 0x0a200000a8c97fae */ /* 0x000fe6000d9a101a */
[----:B------:R-:W-:Y:S01]  /*3380*/  IMAD.WIDE R180, R138, 0x4, R34 ;  /* 0x000000048ab47825 */ /* 0x000fe200078e0222 */
[----:B------:R2:W-:Y:S03]  /*3390*/  STL [R1+0x57c], R138 ;  /* 0x00057c8a01007387 */ /* 0x0005e60000100800 */
[----:B------:R-:W-:Y:S01]  /*33a0*/  VIADD R0, R252, 0xffffffe5 ;  /* 0xffffffe5fc007836 */ /* 0x000fe20000000000 */
[----:B------:R-:W-:Y:S01]  /*33b0*/  LDGSTS.E [R201+0xa400], desc[UR26][R170.64], !P3 ;  /* 0x0a400000aac97fae */ /* 0x000fe2000d9a101a */
[----:B------:R-:W-:-:S03]  /*33c0*/  IMAD.WIDE R182, R3, 0x4, R28 ;  /* 0x0000000403b67825 */ /* 0x000fc600078e021c */
[----:B------:R-:W-:Y:S01]  /*33d0*/  LDGSTS.E [R201+0xa600], desc[UR26][R172.64], !P3 ;  /* 0x0a600000acc97fae */ /* 0x000fe2000d9a101a */
[C---:B------:R-:W-:Y:S01]  /*33e0*/  IMAD.WIDE R184, R3.reuse, 0x4, R30 ;  /* 0x0000000403b87825 */ /* 0x040fe200078e021e */
[----:B------:R-:W-:Y:S02]  /*33f0*/  ISETP.GE.U32.AND P3, PT, R0, 0x7fffffc6, PT ;  /* 0x7fffffc60000780c */ /* 0x000fe40003f66070 */
[----:B------:R-:W-:Y:S01]  /*3400*/  LDGSTS.E [R201+0xa800], desc[UR26][R174.64], !P6 ;  /* 0x0a800000aec97fae */ /* 0x000fe2000f1a101a */
[----:B--2---:R-:W-:Y:S02]  /*3410*/  IMAD R138, R142, 0x17, RZ ;  /* 0x000000178e8a7824 */ /* 0x004fe400078e02ff */
[C---:B------:R-:W-:Y:S01]  /*3420*/  IMAD.WIDE R186, R3.reuse, 0x4, R32 ;  /* 0x0000000403ba7825 */ /* 0x040fe200078e0220 */
[----:B------:R-:W-:Y:S03]  /*3430*/  LDGSTS.E [R201+0xaa00], desc[UR26][R176.64], !P6 ;  /* 0x0aa00000b0c97fae */ /* 0x000fe6000f1a101a */
[----:B------:R-:W-:Y:S01]  /*3440*/  IMAD.WIDE R188, R3, 0x4, R34 ;  /* 0x0000000403bc7825 */ /* 0x000fe200078e0222 */
[----:B------:R2:W-:Y:S03]  /*3450*/  STL [R1+0x574], R3 ;  /* 0x0005740301007387 */ /* 0x0005e60000100800 */
[C---:B------:R-:W-:Y:S01]  /*3460*/  IMAD.WIDE R190, R138.reuse, 0x4, R28 ;  /* 0x000000048abe7825 */ /* 0x040fe200078e021c */
[----:B------:R-:W-:Y:S03]  /*3470*/  LDGSTS.E [R201+0xac00], desc[UR26][R178.64], !P6 ;  /* 0x0ac00000b2c97fae */ /* 0x000fe6000f1a101a */
[----:B------:R-:W-:Y:S01]  /*3480*/  IMAD.WIDE R192, R138, 0x4, R30 ;  /* 0x000000048ac07825 */ /* 0x000fe200078e021e */
[----:B------:R-:W-:Y:S03]  /*3490*/  LDGSTS.E [R201+0xae00], desc[UR26][R180.64], !P6 ;  /* 0x0ae00000b4c97fae */ /* 0x000fe6000f1a101a */
[----:B--2---:R-:W-:Y:S01]  /*34a0*/  IMAD R3, R142, 0x18, RZ ;  /* 0x000000188e037824 */ /* 0x004fe200078e02ff */
[----:B------:R-:W-:Y:S01]  /*34b0*/  LDGSTS.E [R201+0xb000], desc[UR26][R182.64], !P5 ;  /* 0x0b000000b6c97fae */ /* 0x000fe2000e9a101a */
[----:B------:R-:W-:-:S02]  /*34c0*/  VIADD R0, R252, 0xffffffe4 ;  /* 0xffffffe4fc007836 */ /* 0x000fc40000000000 */
[----:B------:R-:W-:Y:S01]  /*34d0*/  IMAD.WIDE R194, R138, 0x4, R32 ;  /* 0x000000048ac27825 */ /* 0x000fe200078e0220 */
[----:B------:R-:W-:Y:S02]  /*34e0*/  LDGSTS.E [R201+0xb200], desc[UR26][R184.64], !P5 ;  /* 0x0b200000b8c97fae */ /* 0x000fe4000e9a101a */
[----:B------:R-:W-:Y:S01]  /*34f0*/  ISETP.GE.U32.AND P6, PT, R0, 0x7fffffc5, PT ;  /* 0x7fffffc50000780c */ /* 0x000fe20003fc6070 */
[----:B------:R-:W-:Y:S01]  /*3500*/  IMAD.WIDE R196, R138, 0x4, R34 ;  /* 0x000000048ac47825 */ /* 0x000fe200078e0222 */
[----:B------:R-:W-:Y:S01]  /*3510*/  LDGSTS.E [R201+0xb400], desc[UR26][R186.64], !P5 ;  /* 0x0b400000bac97fae */ /* 0x000fe2000e9a101a */
[----:B------:R-:W-:Y:S02]  /*3520*/  IADD3 R0, PT, PT, R252, -0x1d, RZ ;  /* 0xffffffe3fc007810 */ /* 0x000fe40007ffe0ff */
[----:B------:R-:W-:Y:S01]  /*3530*/  IMAD.WIDE R198, R3, 0x4, R28 ;  /* 0x0000000403c67825 */ /* 0x000fe200078e021c */
[----:B------:R-:W-:Y:S01]  /*3540*/  LDGSTS.E [R201+0xb600], desc[UR26][R188.64], !P5 ;  /* 0x0b600000bcc97fae */ /* 0x000fe2000e9a101a */
[----:B------:R-:W-:-:S02]  /*3550*/  ISETP.GE.U32.AND P5, PT, R0, 0x7fffffc4, PT ;  /* 0x7fffffc40000780c */ /* 0x000fc40003fa6070 */
[C---:B------:R-:W-:Y:S01]  /*3560*/  IMAD.WIDE R208, R3.reuse, 0x4, R30 ;  /* 0x0000000403d07825 */ /* 0x040fe200078e021e */
[----:B------:R-:W-:Y:S03]  /*3570*/  LDGSTS.E [R201+0xb800], desc[UR26][R190.64], !P2 ;  /* 0x0b800000bec97fae */ /* 0x000fe6000d1a101a */
[C---:B------:R-:W-:Y:S01]  /*3580*/  IMAD.WIDE R210, R3.reuse, 0x4, R32 ;  /* 0x0000000403d27825 */ /* 0x040fe200078e0220 */
[----:B------:R-:W-:Y:S03]  /*3590*/  LDGSTS.E [R201+0xba00], desc[UR26][R192.64], !P2 ;  /* 0x0ba00000c0c97fae */ /* 0x000fe6000d1a101a */
[----:B------:R-:W-:Y:S01]  /*35a0*/  IMAD.WIDE R212, R3, 0x4, R34 ;  /* 0x0000000403d47825 */ /* 0x000fe200078e0222 */
[----:B------:R2:W-:Y:S03]  /*35b0*/  STL [R1+0x570], R138 ;  /* 0x0005708a01007387 */ /* 0x0005e60000100800 */
[----:B------:R-:W-:Y:S01]  /*35c0*/  VIADD R0, R252, 0xffffffe2 ;  /* 0xffffffe2fc007836 */ /* 0x000fe20000000000 */
[----:B------:R-:W-:Y:S04]  /*35d0*/  LDGSTS.E [R201+0xbc00], desc[UR26][R194.64], !P2 ;  /* 0x0bc00000c2c97fae */ /* 0x000fe8000d1a101a */
[----:B------:R-:W-:Y:S01]  /*35e0*/  LDGSTS.E [R201+0xbe00], desc[UR26][R196.64], !P2 ;  /* 0x0be00000c4c97fae */ /* 0x000fe2000d1a101a */
[----:B------:R-:W-:Y:S01]  /*35f0*/  ISETP.GE.U32.AND P2, PT, R0, 0x7fffffc3, PT ;  /* 0x7fffffc30000780c */ /* 0x000fe20003f46070 */
[----:B--2---:R-:W-:-:S02]  /*3600*/  IMAD R138, R142, 0x1a, RZ ;  /* 0x0000001a8e8a7824 */ /* 0x004fc400078e02ff */
[----:B------:R-:W-:Y:S01]  /*3610*/  LDGSTS.E [R201+0xc000], desc[UR26][R198.64], !P0 ;  /* 0x0c000000c6c97fae */ /* 0x000fe2000c1a101a */
[----:B------:R-:W-:Y:S02]  /*3620*/  VIADD R0, R252, 0xffffffe1 ;  /* 0xffffffe1fc007836 */ /* 0x000fe40000000000 */
[C---:B------:R-:W-:Y:S01]  /*3630*/  IMAD.WIDE R216, R138.reuse, 0x4, R28 ;  /* 0x000000048ad87825 */ /* 0x040fe200078e021c */
[----:B------:R-:W-:Y:S03]  /*3640*/  LDGSTS.E [R201+0xc200], desc[UR26][R208.64], !P0 ;  /* 0x0c200000d0c97fae */ /* 0x000fe6000c1a101a */
[C---:B------:R-:W-:Y:S01]  /*3650*/  IMAD.WIDE R224, R138.reuse, 0x4, R30 ;  /* 0x000000048ae07825 */ /* 0x040fe200078e021e */
[----:B------:R2:W-:Y:S03]  /*3660*/  STL [R1+0x56c], R3 ;  /* 0x00056c0301007387 */ /* 0x0005e60000100800 */
[C---:B------:R-:W-:Y:S01]  /*3670*/  IMAD.WIDE R226, R138.reuse, 0x4, R32 ;  /* 0x000000048ae27825 */ /* 0x040fe200078e0220 */
[----:B------:R-:W-:Y:S03]  /*3680*/  LDGSTS.E [R201+0xc400], desc[UR26][R210.64], !P0 ;  /* 0x0c400000d2c97fae */ /* 0x000fe6000c1a101a */
[----:B------:R-:W-:Y:S01]  /*3690*/  IMAD.WIDE R228, R138, 0x4, R34 ;  /* 0x000000048ae47825 */ /* 0x000fe200078e0222 */
[----:B------:R-:W-:Y:S01]  /*36a0*/  LDGSTS.E [R201+0xc600], desc[UR26][R212.64], !P0 ;  /* 0x0c600000d4c97fae */ /* 0x000fe2000c1a101a */
[----:B------:R-:W-:-:S02]  /*36b0*/  ISETP.GE.U32.AND P0, PT, R0, 0x7fffffc2, PT ;  /* 0x7fffffc20000780c */ /* 0x000fc40003f06070 */
[----:B--2---:R-:W-:Y:S01]  /*36c0*/  IMAD R3, R142, 0x1b, RZ ;  /* 0x0000001b8e037824 */ /* 0x004fe200078e02ff */
[----:B------:R-:W-:Y:S01]  /*36d0*/  LDGSTS.E [R201+0xc800], desc[UR26][R214.64], !P4 ;  /* 0x0c800000d6c97fae */ /* 0x000fe2000e1a101a */
[----:B------:R-:W-:Y:S02]  /*36e0*/  IADD3 R0, PT, PT, R252, -0x20, RZ ;  /* 0xffffffe0fc007810 */ /* 0x000fe40007ffe0ff */
[C---:B------:R-:W-:Y:S01]  /*36f0*/  IMAD.WIDE R230, R3.reuse, 0x4, R28 ;  /* 0x0000000403e67825 */ /* 0x040fe200078e021c */
[----:B------:R-:W-:Y:S03]  /*3700*/  STL [R1+0x568], R139 ;  /* 0x0005688b01007387 */ /* 0x000fe60000100800 */
[C---:B------:R-:W-:Y:S01]  /*3710*/  IMAD.WIDE R232, R3.reuse, 0x4, R30 ;  /* 0x0000000403e87825 */ /* 0x040fe200078e021e */
[----:B------:R-:W-:Y:S03]  /*3720*/  LDGSTS.E [R201+0xca00], desc[UR26][R218.64], !P4 ;  /* 0x0ca00000dac97fae */ /* 0x000fe6000e1a101a */
[C---:B------:R-:W-:Y:S01]  /*3730*/  IMAD.WIDE R234, R3.reuse, 0x4, R32 ;  /* 0x0000000403ea7825 */ /* 0x040fe200078e0220 */
[----:B------:R2:W-:Y:S03]  /*3740*/  STL [R1+0x564], R138 ;  /* 0x0005648a01007387 */ /* 0x0005e60000100800 */
[----:B------:R-:W-:Y:S01]  /*3750*/  IMAD.WIDE R236, R3, 0x4, R34 ;  /* 0x0000000403ec7825 */ /* 0x000fe200078e0222 */
[----:B------:R-:W-:Y:S04]  /*3760*/  LDGSTS.E [R201+0xcc00], desc[UR26][R220.64], !P4 ;  /* 0x0cc00000dcc97fae */ /* 0x000fe8000e1a101a */
[----:B------:R-:W-:Y:S01]  /*3770*/  LDGSTS.E [R201+0xce00], desc[UR26][R222.64], !P4 ;  /* 0x0ce00000dec97fae */ /* 0x000fe2000e1a101a */
[----:B------:R-:W-:Y:S01]  /*3780*/  ISETP.GE.U32.AND P4, PT, R0, 0x7fffffc1, PT ;  /* 0x7fffffc10000780c */ /* 0x000fe20003f86070 */
[----:B--2---:R-:W-:-:S02]  /*3790*/  IMAD R138, R142, 0x1c, RZ ;  /* 0x0000001c8e8a7824 */ /* 0x004fc400078e02ff */
[----:B------:R-:W-:Y:S02]  /*37a0*/  LDGSTS.E [R201+0xd000], desc[UR26][R216.64], !P3 ;  /* 0x0d000000d8c97fae */ /* 0x000fe4000d9a101a */
[C---:B-1----:R-:W-:Y:S02]  /*37b0*/  IMAD.WIDE R240, R138.reuse, 0x4, R28 ;  /* 0x000000048af07825 */ /* 0x042fe400078e021c */
[----:B------:R1:W-:Y:S02]  /*37c0*/  STL [R1+0x560], R3 ;  /* 0x0005600301007387 */ /* 0x0003e40000100800 */
[C---:B------:R-:W-:Y:S02]  /*37d0*/  IMAD.WIDE R204, R138.reuse, 0x4, R30 ;  /* 0x000000048acc7825 */ /* 0x040fe400078e021e */
[----:B------:R-:W-:Y:S02]  /*37e0*/  LDGSTS.E [R201+0xd200], desc[UR26][R224.64], !P3 ;  /* 0x0d200000e0c97fae */ /* 0x000fe4000d9a101a */
[----:B------:R-:W-:-:S02]  /*37f0*/  IMAD.WIDE R202, R138, 0x4, R32 ;  /* 0x000000048aca7825 */ /* 0x000fc400078e0220 */
[----:B------:R-:W-:Y:S02]  /*3800*/  LDGSTS.E [R201+0xd400], desc[UR26][R226.64], !P3 ;  /* 0x0d400000e2c97fae */ /* 0x000fe4000d9a101a */
[----:B-1----:R-:W-:Y:S02]  /*3810*/  IMAD R3, R142, 0x1d, RZ ;  /* 0x0000001d8e037824 */ /* 0x002fe400078e02ff */
[----:B------:R-:W-:Y:S01]  /*3820*/  LDGSTS.E [R201+0xd600], desc[UR26][R228.64], !P3 ;  /* 0x0d600000e4c97fae */ /* 0x000fe2000d9a101a */
[----:B------:R-:W-:Y:S01]  /*3830*/  ISETP.GE.AND P3, PT, R207, R0, PT ;  /* 0x00000000cf00720c */ /* 0x000fe20003f66270 */
[----:B------:R-:W-:Y:S02]  /*3840*/  VIADD R0, R252, 0xffffffdf ;  /* 0xffffffdffc007836 */ /* 0x000fe40000000000 */
[----:B------:R-:W-:Y:S04]  /*3850*/  LDGSTS.E [R201+0xd800], desc[UR26][R230.64], !P6 ;  /* 0x0d800000e6c97fae */ /* 0x000fe8000f1a101a */
[----:B------:R1:W-:Y:S04]  /*3860*/  STL [R1+0x55c], R138 ;  /* 0x00055c8a01007387 */ /* 0x0003e80000100800 */
[----:B------:R-:W-:Y:S04]  /*3870*/  LDGSTS.E [R201+0xda00], desc[UR26][R232.64], !P6 ;  /* 0x0da00000e8c97fae */ /* 0x000fe8000f1a101a */
[----:B------:R-:W-:Y:S01]  /*3880*/  LDGSTS.E [R201+0xdc00], desc[UR26][R234.64], !P6 ;  /* 0x0dc00000eac97fae */ /* 0x000fe2000f1a101a */
[----:B-1----:R-:W-:-:S03]  /*3890*/  IMAD.WIDE R138, R138, 0x4, R34 ;  /* 0x000000048a8a7825 */ /* 0x002fc600078e0222 */
[----:B------:R-:W-:Y:S01]  /*38a0*/  LDGSTS.E [R201+0xde00], desc[UR26][R236.64], !P6 ;  /* 0x0de00000ecc97fae */ /* 0x000fe2000f1a101a */
[----:B------:R-:W-:Y:S01]  /*38b0*/  ISETP.GE.U32.AND P6, PT, R0, 0x7fffffc0, PT ;  /* 0x7fffffc00000780c */ /* 0x000fe20003fc6070 */
[----:B------:R-:W-:Y:S02]  /*38c0*/  VIADD R0, R252, 0xffffffde ;  /* 0xffffffdefc007836 */ /* 0x000fe40000000000 */
[----:B------:R-:W-:Y:S04]  /*38d0*/  STL [R1+0x558], R3 ;  /* 0x0005580301007387 */ /* 0x000fe80000100800 */
[----:B------:R1:W-:Y:S04]  /*38e0*/  STL.64 [R1+0x60], R240 ;  /* 0x000060f001007387 */ /* 0x0003e80000100a00 */
[----:B------:R1:W-:Y:S04]  /*38f0*/  LDGSTS.E [R201+0xe000], desc[UR26][R240.64], !P5 ;  /* 0x0e000000f0c97fae */ /* 0x0003e8000e9a101a */
[----:B------:R2:W-:Y:S04]  /*3900*/  STL.64 [R1+0x68], R204 ;  /* 0x000068cc01007387 */ /* 0x0005e80000100a00 */
[----:B------:R2:W-:Y:S01]  /*3910*/  LDGSTS.E [R201+0xe200], desc[UR26][R204.64], !P5 ;  /* 0x0e200000ccc97fae */ /* 0x0005e2000e9a101a */
[----:B-1----:R-:W-:-:S03]  /*3920*/  IMAD.WIDE R240, R3, 0x4, R28 ;  /* 0x0000000403f07825 */ /* 0x002fc600078e021c */
[----:B------:R1:W-:Y:S04]  /*3930*/  STL.64 [R1+0x70], R202 ;  /* 0x000070ca01007387 */ /* 0x0003e80000100a00 */
[----:B------:R1:W-:Y:S01]  /*3940*/  LDGSTS.E [R201+0xe400], desc[UR26][R202.64], !P5 ;  /* 0x0e400000cac97fae */ /* 0x0003e2000e9a101a */
[----:B--2---:R-:W-:-:S03]  /*3950*/  IMAD.WIDE R204, R3, 0x4, R30 ;  /* 0x0000000403cc7825 */ /* 0x004fc600078e021e */
[----:B------:R2:W-:Y:S04]  /*3960*/  STL.64 [R1+0x78], R138 ;  /* 0x0000788a01007387 */ /* 0x0005e80000100a00 */
[----:B------:R2:W-:Y:S01]  /*3970*/  LDGSTS.E [R201+0xe600], desc[UR26][R138.64], !P5 ;  /* 0x0e6000008ac97fae */ /* 0x0005e2000e9a101a */
[----:B------:R-:W-:Y:S02]  /*3980*/  ISETP.GE.U32.AND P5, PT, R0, 0x7fffffbf, PT ;  /* 0x7fffffbf0000780c */ /* 0x000fe40003fa6070 */
[----:B------:R-:W-:Y:S01]  /*3990*/  IADD3 R0, PT, PT, R252, -0x23, RZ ;  /* 0xffffffddfc007810 */ /* 0x000fe20007ffe0ff */
[C---:B-1----:R-:W-:Y:S01]  /*39a0*/  IMAD.WIDE R202, R3.reuse, 0x4, R32 ;  /* 0x0000000403ca7825 */ /* 0x042fe200078e0220 */
[----:B------:R1:W-:Y:S04]  /*39b0*/  STL.64 [R1+0x80], R240 ;  /* 0x000080f001007387 */ /* 0x0003e80000100a00 */
[----:B------:R1:W-:Y:S01]  /*39c0*/  LDGSTS.E [R201+0xe800], desc[UR26][R240.64], !P2 ;  /* 0x0e800000f0c97fae */ /* 0x0003e2000d1a101a */
[----:B--2---:R-:W-:-:S03]  /*39d0*/  IMAD.WIDE R138, R3, 0x4, R34 ;  /* 0x00000004038a7825 */ /* 0x004fc600078e0222 */
[----:B------:R2:W-:Y:S01]  /*39e0*/  STL.64 [R1+0x88], R204 ;  /* 0x000088cc01007387 */ /* 0x0005e20000100a00 */
[----:B------:R-:W-:-:S03]  /*39f0*/  IMAD R3, R142, 0x1f, RZ ;  /* 0x0000001f8e037824 */ /* 0x000fc600078e02ff */
[----:B------:R2:W-:Y:S01]  /*3a00*/  LDGSTS.E [R201+0xea00], desc[UR26][R204.64], !P2 ;  /* 0x0ea00000ccc97fae */ /* 0x0005e2000d1a101a */
[----:B------:R-:W-:-:S03]  /*3a10*/  IMAD.WIDE R242, R3, 0x4, R28 ;  /* 0x0000000403f27825 */ /* 0x000fc600078e021c */
[----:B------:R3:W-:Y:S01]  /*3a20*/  STL.64 [R1+0x90], R202 ;  /* 0x000090ca01007387 */ /* 0x0007e20000100a00 */
[----:B-1----:R-:W-:-:S03]  /*3a30*/  IMAD.WIDE R240, R3, 0x4, R30 ;  /* 0x0000000403f07825 */ /* 0x002fc600078e021e */
[----:B------:R3:W-:Y:S04]  /*3a40*/  LDGSTS.E [R201+0xec00], desc[UR26][R202.64], !P2 ;  /* 0x0ec00000cac97fae */ /* 0x0007e8000d1a101a */
[----:B------:R1:W-:Y:S01]  /*3a50*/  STL.64 [R1+0x98], R138 ;  /* 0x0000988a01007387 */ /* 0x0003e20000100a00 */
[----:B--2---:R-:W-:-:S03]  /*3a60*/  IMAD.WIDE R204, R3, 0x4, R32 ;  /* 0x0000000403cc7825 */ /* 0x004fc600078e0220 */
[----:B------:R1:W-:Y:S01]  /*3a70*/  LDGSTS.E [R201+0xee00], desc[UR26][R138.64], !P2 ;  /* 0x0ee000008ac97fae */ /* 0x0003e2000d1a101a */
[----:B------:R-:W-:Y:S02]  /*3a80*/  ISETP.GE.U32.AND P2, PT, R0, 0x7fffffbe, PT ;  /* 0x7fffffbe0000780c */ /* 0x000fe40003f46070 */
[----:B------:R-:W-:Y:S01]  /*3a90*/  SEL R0, RZ, 0x4, P3 ;  /* 0x00000004ff007807 */ /* 0x000fe20001800000 */
[----:B---3--:R-:W-:-:S04]  /*3aa0*/  IMAD.WIDE R202, R3, 0x4, R34 ;  /* 0x0000000403ca7825 */ /* 0x008fc800078e0222 */
[----:B-1----:R-:W-:Y:S02]  /*3ab0*/  IMAD R138, R142, 0x1e, RZ ;  /* 0x0000001e8e8a7824 */ /* 0x002fe400078e02ff */
[----:B------:R-:W-:Y:S02]  /*3ac0*/  VIADD R139, R252, 0x1f ;  /* 0x0000001ffc8b7836 */ /* 0x000fe40000000000 */
[C---:B------:R-:W-:Y:S01]  /*3ad0*/  IMAD.WIDE R250, R138.reuse, 0x4, R28 ;  /* 0x000000048afa7825 */ /* 0x040fe200078e021c */
[----:B------:R1:W-:Y:S02]  /*3ae0*/  STL [R1+0x554], R138 ;  /* 0x0005548a01007387 */ /* 0x0003e40000100800 */
[----:B------:R-:W-:Y:S01]  /*3af0*/  ISETP.GT.AND P3, PT, R139, 0x3f, PT ;  /* 0x0000003f8b00780c */ /* 0x000fe20003f64270 */
[----:B------:R-:W-:Y:S01]  /*3b00*/  IMAD.WIDE R248, R138, 0x4, R30 ;  /* 0x000000048af87825 */ /* 0x000fe200078e021e */
[----:B------:R-:W-:Y:S02]  /*3b10*/  LDGSTS.E [R201+0xf000], desc[UR26][R250.64], !P0 ;  /* 0x0f000000fac97fae */ /* 0x000fe4000c1a101a */
[----:B------:R-:W-:Y:S01]  /*3b20*/  SEL R206, R0, RZ, P3 ;  /* 0x000000ff00ce7207 */ /* 0x000fe20001800000 */
[----:B------:R-:W-:Y:S01]  /*3b30*/  IMAD.WIDE R246, R138, 0x4, R32 ;  /* 0x000000048af67825 */ /* 0x000fe200078e0220 */
[----:B------:R-:W-:Y:S01]  /*3b40*/  LDGSTS.E [R201+0xf200], desc[UR26][R248.64], !P0 ;  /* 0x0f200000f8c97fae */ /* 0x000fe2000c1a101a */
[----:B------:R-:W-:-:S02]  /*3b50*/  ISETP.GE.U32.AND P3, PT, R141, 0x7fffffbd, PT ;  /* 0x7fffffbd8d00780c */ /* 0x000fc40003f66070 */
[----:B------:R-:W-:Y:S01]  /*3b60*/  IMAD.WIDE R244, R138, 0x4, R34 ;  /* 0x000000048af47825 */ /* 0x000fe200078e0222 */
[----:B------:R-:W-:Y:S01]  /*3b70*/  LDGSTS.E [R201+0xf400], desc[UR26][R246.64], !P0 ;  /* 0x0f400000f6c97fae */ /* 0x000fe2000c1a101a */
[----:B-1----:R-:W-:Y:S02]  /*3b80*/  IADD3 R138, PT, PT, R252, -0x40, RZ ;  /* 0xffffffc0fc8a7810 */ /* 0x002fe40007ffe0ff */
[----:B------:R-:W-:Y:S01]  /*3b90*/  IADD3 R141, PT, PT, R136, UR10, RZ ;  /* 0x0000000a888d7c10 */ /* 0x000fe2000fffe0ff */
[----:B------:R-:W-:Y:S01]  /*3ba0*/  LDGSTS.E [R201+0xf600], desc[UR26][R244.64], !P0 ;  /* 0x0f600000f4c97fae */ /* 0x000fe2000c1a101a */
[----:B------:R-:W-:-:S03]  /*3bb0*/  ISETP.GT.AND P0, PT, R139, 0x1f, PT ;  /* 0x0000001f8b00780c */ /* 0x000fc60003f04270 */
[----:B------:R-:W-:Y:S01]  /*3bc0*/  LDGSTS.E [R201+0xf800], desc[UR26][R242.64], !P4 ;  /* 0x0f800000f2c97fae */ /* 0x000fe2000e1a101a */
[----:B------:R-:W-:-:S03]  /*3bd0*/  SEL R3, RZ, 0x4, !P0 ;  /* 0x00000004ff037807 */ /* 0x000fc60004000000 */
[----:B------:R1:W-:Y:S04]  /*3be0*/  LDGSTS.E [R201+0xfa00], desc[UR26][R240.64], !P4 ;  /* 0x0fa00000f0c97fae */ /* 0x0003e8000e1a101a */
[----:B------:R-:W-:Y:S04]  /*3bf0*/  LDGSTS.E [R201+0xfc00], desc[UR26][R204.64], !P4 ;  /* 0x0fc00000ccc97fae */ /* 0x000fe8000e1a101a */
[----:B------:R2:W-:Y:S01]  /*3c00*/  LDGSTS.E [R201+0xfe00], desc[UR26][R202.64], !P4 ;  /* 0x0fe00000cac97fae */ /* 0x0005e2000e1a101a */
[----:B------:R-:W-:-:S03]  /*3c10*/  ISETP.GE.AND P4, PT, R207, R252, PT ;  /* 0x000000fccf00720c */ /* 0x000fc60003f86270 */
[----:B------:R-:W-:Y:S01]  /*3c20*/  STL.64 [R1+0xa0], R250 ;  /* 0x0000a0fa01007387 */ /* 0x000fe20000100a00 */
[----:B------:R-:W-:Y:S02]  /*3c30*/  SEL R3, R3, RZ, !P4 ;  /* 0x000000ff03037207 */ /* 0x000fe40006000000 */
[----:B------:R-:W-:Y:S01]  /*3c40*/  ISETP.GE.AND P4, PT, R207, R138, PT ;  /* 0x0000008acf00720c */ /* 0x000fe20003f86270 */
[----:B------:R-:W-:Y:S01]  /*3c50*/  STL.64 [R1+0xc0], R242 ;  /* 0x0000c0f201007387 */ /* 0x000fe20000100a00 */
[----:B------:R-:W-:Y:S02]  /*3c60*/  LOP3.LUT R138, R136, 0x40, RZ, 0x3c, !PT ;  /* 0x00000040888a7812 */ /* 0x000fe400078e3cff */
[----:B------:R-:W-:Y:S01]  /*3c70*/  SEL R0, RZ, 0x4, P4 ;  /* 0x00000004ff007807 */ /* 0x000fe20002000000 */
[----:B------:R3:W-:Y:S01]  /*3c80*/  STL.64 [R1+0xa8], R248 ;  /* 0x0000a8f801007387 */ /* 0x0007e20000100a00 */
[----:B------:R-:W-:Y:S01]  /*3c90*/  ISETP.NE.U32.AND P4, PT, R3, RZ, PT ;  /* 0x000000ff0300720c */ /* 0x000fe20003f85070 */
[----:B------:R-:W-:-:S02]  /*3ca0*/  VIADD R136, R138, UR10 ;  /* 0x0000000a8a887c36 */ /* 0x000fc40008000000 */
[----:B------:R-:W-:Y:S01]  /*3cb0*/  STL.64 [R1+0xb0], R246 ;  /* 0x0000b0f601007387 */ /* 0x000fe20000100a00 */
[----:B------:R-:W-:-:S03]  /*3cc0*/  VIADD R3, R252, 0xffffffdb ;  /* 0xffffffdbfc037836 */ /* 0x000fc60000000000 */
[----:B------:R-:W-:Y:S04]  /*3cd0*/  STL.64 [R1+0xb8], R244 ;  /* 0x0000b8f401007387 */ /* 0x000fe80000100a00 */
[----:B------:R1:W-:Y:S04]  /*3ce0*/  STL.64 [R1+0xc8], R240 ;  /* 0x0000c8f001007387 */ /* 0x0003e80000100a00 */
[----:B------:R-:W-:Y:S04]  /*3cf0*/  STL.64 [R1+0xd0], R204 ;  /* 0x0000d0cc01007387 */ /* 0x000fe80000100a00 */
[----:B------:R2:W-:Y:S04]  /*3d00*/  STL.64 [R1+0xd8], R202 ;  /* 0x0000d8ca01007387 */ /* 0x0005e80000100a00 */
[----:B---3--:R-:W3:Y:S01]  /*3d10*/  LDL.LU.64 R248, [R1+0x58] ;  /* 0x0000580001f87983 */ /* 0x008ee20000300a00 */
[----:B-1----:R-:W-:-:S03]  /*3d20*/  IMAD.WIDE R240, R200, 0x4, R28 ;  /* 0x00000004c8f07825 */ /* 0x002fc600078e021c */
[----:B------:R-:W4:Y:S01]  /*3d30*/  LDL.LU.64 R250, [R1+0x50] ;  /* 0x0000500001fa7983 */ /* 0x000f220000300a00 */
[----:B------:R-:W-:-:S03]  /*3d40*/  IMAD.WIDE R242, R200, 0x4, R30 ;  /* 0x00000004c8f27825 */ /* 0x000fc600078e021e */
[----:B------:R-:W4:Y:S04]  /*3d50*/  LDL.LU.64 R138, [R1+0x48] ;  /* 0x00004800018a7983 */ /* 0x000f280000300a00 */
[----:B--2---:R-:W2:Y:S01]  /*3d60*/  LDL.LU.64 R202, [R1+0x40] ;  /* 0x0000400001ca7983 */ /* 0x004ea20000300a00 */
[----:B------:R-:W-:-:S03]  /*3d70*/  IMAD.WIDE R244, R200, 0x4, R32 ;  /* 0x00000004c8f47825 */ /* 0x000fc600078e0220 */
[----:B------:R-:W2:Y:S04]  /*3d80*/  LDL.LU.64 R204, [R1+0x38] ;  /* 0x0000380001cc7983 */ /* 0x000ea80000300a00 */
[----:B------:R-:W2:Y:S01]  /*3d90*/  LDL.LU.64 R28, [R1+0x18] ;  /* 0x00001800011c7983 */ /* 0x000ea20000300a00 */
[----:B------:R-:W-:-:S03]  /*3da0*/  IMAD.WIDE R246, R200, 0x4, R34 ;  /* 0x00000004c8f67825 */ /* 0x000fc600078e0222 */
[----:B------:R-:W2:Y:S04]  /*3db0*/  LDL.LU.64 R30, [R1+0x20] ;  /* 0x00002000011e7983 */ /* 0x000ea80000300a00 */
[----:B------:R1:W-:Y:S04]  /*3dc0*/  STL.64 [R1+0x248], R240 ;  /* 0x000248f001007387 */ /* 0x0003e80000100a00 */
[----:B------:R-:W2:Y:S04]  /*3dd0*/  LDL.LU.64 R32, [R1+0x28] ;  /* 0x0000280001207983 */ /* 0x000ea80000300a00 */
[----:B------:R1:W-:Y:S04]  /*3de0*/  STL.64 [R1+0x240], R242 ;  /* 0x000240f201007387 */ /* 0x0003e80000100a00 */
[----:B------:R-:W2:Y:S04]  /*3df0*/  LDL.LU.64 R34, [R1+0x30] ;  /* 0x0000300001227983 */ /* 0x000ea80000300a00 */
[----:B------:R-:W0:Y:S04]  /*3e00*/  LDGDEPBAR ;  /* 0x00000000000079af */ /* 0x000e280000000000 */
[----:B------:R-:W-:Y:S04]  /*3e10*/  LDGSTS.E [R141+0x50000], desc[UR26][R24.64], P4 ;  /* 0x50000000188d7fae */ /* 0x000fe8000a1a101a */
        /* <DEDUP_REMOVED lines=14> */
[----:B------:R-:W-:Y:S01]  /*3f00*/  LDGSTS.E [R136+0x51e00], desc[UR26][R40.64], P4 ;  /* 0x51e0000028887fae */ /* 0x000fe2000a1a101a */
[----:B------:R-:W-:Y:S01]  /*3f10*/  ISETP.GE.U32.AND P4, PT, R3, 0x7fffffbc, PT ;  /* 0x7fffffbc0300780c */ /* 0x000fe20003f86070 */
[----:B------:R-:W-:-:S02]  /*3f20*/  VIADD R3, R252, 0xffffffda ;  /* 0xffffffdafc037836 */ /* 0x000fc40000000000 */
[----:B------:R-:W0:Y:S01]  /*3f30*/  LDGDEPBAR ;  /* 0x00000000000079af */ /* 0x000e220000000000 */
[----:B------:R-:W-:Y:S06]  /*3f40*/  BAR.SYNC.DEFER_BLOCKING 0x0 ;  /* 0x0000000000007b1d */ /* 0x000fec0000010000 */
[----:B------:R1:W-:Y:S04]  /*3f50*/  STL.64 [R1+0x238], R244 ;  /* 0x000238f401007387 */ /* 0x0003e80000100a00 */
[----:B------:R1:W-:Y:S04]  /*3f60*/  STL.64 [R1+0x230], R246 ;  /* 0x000230f601007387 */ /* 0x0003e80000100a00 */
[----:B------:R-:W-:Y:S01]  /*3f70*/  @!PT LDS RZ, [RZ] ;  /* 0x00000000fffff984 */ /* 0x000fe20000000800 */
[----:B------:R-:W-:Y:S01]  /*3f80*/  @!PT LDS RZ, [RZ] ;  /* 0x00000000fffff984 */ /* 0x000fe20000000800 */
[----:B------:R-:W-:Y:S01]  /*3f90*/  @!PT LDS RZ, [RZ] ;  /* 0x00000000fffff984 */ /* 0x000fe20000000800 */
[----:B------:R-:W-:Y:S04]  /*3fa0*/  LDGSTS.E [R201+0x10000], desc[UR26][R240.64], !P6 ;  /* 0x10000000f0c97fae */ /* 0x000fe8000f1a101a */
[----:B------:R-:W-:Y:S04]  /*3fb0*/  LDGSTS.E [R201+0x10200], desc[UR26][R242.64], !P6 ;  /* 0x10200000f2c97fae */ /* 0x000fe8000f1a101a */
[----:B------:R-:W-:Y:S04]  /*3fc0*/  LDGSTS.E [R201+0x10400], desc[UR26][R244.64], !P6 ;  /* 0x10400000f4c97fae */ /* 0x000fe8000f1a101a */
[----:B-1----:R-:W2:Y:S04]  /*3fd0*/  LDL.LU.64 R240, [R1+0x710] ;  /* 0x0007100001f07983 */ /* 0x002ea80000300a00 */
[----:B------:R-:W2:Y:S04]  /*3fe0*/  LDL.LU.64 R242, [R1+0x708] ;  /* 0x0007080001f27983 */ /* 0x000ea80000300a00 */
[----:B------:R-:W2:Y:S04]  /*3ff0*/  LDL.LU.64 R244, [R1+0x700] ;  /* 0x0007000001f47983 */ /* 0x000ea80000300a00 */
[----:B------:R-:W-:Y:S04]  /*4000*/  LDGSTS.E [R201+0x10600], desc[UR26][R246.64], !P6 ;  /* 0x10600000f6c97fae */ /* 0x000fe8000f1a101a */
[----:B------:R-:W2:Y:S01]  /*4010*/  LDL.LU.64 R246, [R1+0x6f8] ;  /* 0x0006f80001f67983 */ /* 0x000ea20000300a00 */
[----:B---3--:R-:W-:-:S04]  /*4020*/  IMAD.WIDE R248, R200, 0x4, R248 ;  /* 0x00000004c8f87825 */ /* 0x008fc800078e02f8 */
[C---:B----4-:R-:W-:Y:S01]  /*4030*/  IMAD.WIDE R250, R200.reuse, 0x4, R250 ;  /* 0x00000004c8fa7825 */ /* 0x050fe200078e02fa */
[----:B------:R1:W-:Y:S03]  /*4040*/  STL.64 [R1+0x228], R248 ;  /* 0x000228f801007387 */ /* 0x0003e60000100a00 */
[C---:B------:R-:W-:Y:S01]  /*4050*/  IMAD.WIDE R138, R200.reuse, 0x4, R138 ;  /* 0x00000004c88a7825 */ /* 0x040fe200078e028a */
[----:B------:R3:W-:Y:S03]  /*4060*/  STL.64 [R1+0x220], R250 ;  /* 0x000220fa01007387 */ /* 0x0007e60000100a00 */
[C---:B--2---:R-:W-:Y:S01]  /*4070*/  IMAD.WIDE R202, R200.reuse, 0x4, R202 ;  /* 0x00000004c8ca7825 */ /* 0x044fe200078e02ca */
[----:B------:R-:W-:Y:S03]  /*4080*/  LDGSTS.E [R201+0x10800], desc[UR26][R248.64], !P5 ;  /* 0x10800000f8c97fae */ /* 0x000fe6000e9a101a */
[C---:B------:R-:W-:Y:S01]  /*4090*/  IMAD.WIDE R204, R200.reuse, 0x4, R204 ;  /* 0x00000004c8cc7825 */ /* 0x040fe200078e02cc */
[----:B------:R-:W-:Y:S04]  /*40a0*/  LDGSTS.E [R201+0x10a00], desc[UR26][R250.64], !P5 ;  /* 0x10a00000fac97fae */ /* 0x000fe8000e9a101a */
[----:B------:R-:W-:Y:S04]  /*40b0*/  LDGSTS.E [R201+0x10c00], desc[UR26][R138.64], !P5 ;  /* 0x10c000008ac97fae */ /* 0x000fe8000e9a101a */
[----:B-1----:R-:W2:Y:S04]  /*40c0*/  LDL.LU.64 R248, [R1+0x6f0] ;  /* 0x0006f00001f87983 */ /* 0x002ea80000300a00 */
[----:B------:R1:W-:Y:S04]  /*40d0*/  STL.64 [R1+0x218], R138 ;  /* 0x0002188a01007387 */ /* 0x0003e80000100a00 */
[----:B---3--:R-:W3:Y:S04]  /*40e0*/  LDL.LU.64 R250, [R1+0x6e8] ;  /* 0x0006e80001fa7983 */ /* 0x008ee80000300a00 */
[----:B------:R4:W-:Y:S01]  /*40f0*/  STL.64 [R1+0x210], R202 ;  /* 0x000210ca01007387 */ /* 0x0009e20000100a00 */
[----:B------:R-:W-:-:S03]  /*4100*/  IMAD.WIDE R34, R200, 0x4, R34 ;  /* 0x00000004c8227825 */ /* 0x000fc600078e0222 */
[----:B-1----:R-:W2:Y:S04]  /*4110*/  LDL.LU.64 R138, [R1+0x6e0] ;  /* 0x0006e000018a7983 */ /* 0x002ea80000300a00 */
[----:B------:R-:W-:Y:S04]  /*4120*/  LDGSTS.E [R201+0x10e00], desc[UR26][R202.64], !P5 ;  /* 0x10e00000cac97fae */ /* 0x000fe8000e9a101a */
[----:B------:R-:W-:Y:S01]  /*4130*/  LDGSTS.E [R201+0x11000], desc[UR26][R204.64], !P2 ;  /* 0x11000000ccc97fae */ /* 0x000fe2000d1a101a */
[----:B------:R-:W-:Y:S01]  /*4140*/  IMAD.WIDE R32, R200, 0x4, R32 ;  /* 0x00000004c8207825 */ /* 0x000fe200078e0220 */
[----:B------:R-:W-:-:S02]  /*4150*/  ISETP.GE.U32.AND P6, PT, R3, 0x7fffffbb, PT ;  /* 0x7fffffbb0300780c */ /* 0x000fc40003fc6070 */
[----:B------:R1:W-:Y:S04]  /*4160*/  LDGSTS.E [R201+0x11200], desc[UR26][R34.64], !P2 ;  /* 0x1120000022c97fae */ /* 0x0003e8000d1a101a */
[----:B----4-:R-:W4:Y:S04]  /*4170*/  LDL.LU.64 R202, [R1+0x6d8] ;  /* 0x0006d80001ca7983 */ /* 0x010f280000300a00 */
[----:B------:R1:W-:Y:S04]  /*4180*/  STL.64 [R1+0x208], R204 ;  /* 0x000208cc01007387 */ /* 0x0003e80000100a00 */
[----:B------:R1:W-:Y:S01]  /*4190*/  STL.64 [R1+0x200], R34 ;  /* 0x0002002201007387 */ /* 0x0003e20000100a00 */
[----:B------:R-:W-:Y:S01]  /*41a0*/  IMAD.WIDE R30, R200, 0x4, R30 ;  /* 0x00000004c81e7825 */ /* 0x000fe200078e021e */
[----:B------:R-:W-:-:S02]  /*41b0*/  IADD3 R3, PT, PT, R252, -0x27, RZ ;  /* 0xffffffd9fc037810 */ /* 0x000fc40007ffe0ff */
[----:B------:R-:W-:Y:S04]  /*41c0*/  LDGSTS.E [R201+0x11400], desc[UR26][R32.64], !P2 ;  /* 0x1140000020c97fae */ /* 0x000fe8000d1a101a */
[----:B-1----:R-:W4:Y:S04]  /*41d0*/  LDL.LU.64 R204, [R1+0x6d0] ;  /* 0x0006d00001cc7983 */ /* 0x002f280000300a00 */
[----:B------:R-:W-:Y:S01]  /*41e0*/  STL.64 [R1+0x1f8], R32 ;  /* 0x0001f82001007387 */ /* 0x000fe20000100a00 */
[----:B------:R-:W-:-:S03]  /*41f0*/  IMAD.WIDE R34, R200, 0x4, R28 ;  /* 0x00000004c8227825 */ /* 0x000fc600078e021c */
[----:B------:R-:W-:Y:S01]  /*4200*/  STL.64 [R1+0x1f0], R30 ;  /* 0x0001f01e01007387 */ /* 0x000fe20000100a00 */
[----:B------:R-:W-:-:S03]  /*4210*/  ISETP.GE.U32.AND P5, PT, R3, 0x7fffffba, PT ;  /* 0x7fffffba0300780c */ /* 0x000fc60003fa6070 */
[----:B------:R-:W-:Y:S01]  /*4220*/  LDGSTS.E [R201+0x11600], desc[UR26][R30.64], !P2 ;  /* 0x116000001ec97fae */ /* 0x000fe2000d1a101a */
[----:B------:R-:W-:-:S03]  /*4230*/  VIADD R3, R252, 0xffffffd8 ;  /* 0xffffffd8fc037836 */ /* 0x000fc60000000000 */
[----:B------:R3:W-:Y:S04]  /*4240*/  STL.64 [R1+0x1e8], R34 ;  /* 0x0001e82201007387 */ /* 0x0007e80000100a00 */
[----:B------:R3:W-:Y:S01]  /*4250*/  LDGSTS.E [R201+0x11800], desc[UR26][R34.64], !P3 ;  /* 0x1180000022c97fae */ /* 0x0007e2000d9a101a */
[----:B------:R-:W-:Y:S01]  /*4260*/  ISETP.GE.U32.AND P2, PT, R3, 0x7fffffb9, PT ;  /* 0x7fffffb90300780c */ /* 0x000fe20003f46070 */
[----:B------:R-:W-:Y:S02]  /*4270*/  VIADD R3, R252, 0xffffffd7 ;  /* 0xffffffd7fc037836 */ /* 0x000fe40000000000 */
[----:B------:R-:W-:-:S04]  /*4280*/  IMAD.WIDE R156, R200, 0x4, R156 ;  /* 0x00000004c89c7825 */ /* 0x000fc800078e029c */
        /* <DEDUP_REMOVED lines=28> */
[----:B---3--:R-:W-:-:S04]  /*4450*/  IMAD.WIDE R34, R200, 0x4, R250 ;  /* 0x00000004c8227825 */ /* 0x008fc800078e02fa */
[----:B--2---:R-:W-:-:S04]  /*4460*/  IMAD.WIDE R28, R200, 0x4, R138 ;  /* 0x00000004c81c7825 */ /* 0x004fc800078e028a */
[----:B----4-:R-:W-:-:S04]  /*4470*/  IMAD.WIDE R30, R200, 0x4, R202 ;  /* 0x00000004c81e7825 */ /* 0x010fc800078e02ca */
[----:B------:R-:W-:-:S05]  /*4480*/  IMAD.WIDE R32, R200, 0x4, R204 ;  /* 0x00000004c8207825 */ /* 0x000fca00078e02cc */
        /* <DEDUP_REMOVED lines=10> */
[----:B-1----:R-:W-:-:S03]  /*4530*/  IMAD.WIDE R28, R200, 0x4, R244 ;  /* 0x00000004c81c7825 */ /* 0x002fc600078e02f4 */
[----:B------:R1:W-:Y:S04]  /*4540*/  STL.64 [R1+0x1c0], R32 ;  /* 0x0001c02001007387 */ /* 0x0003e80000100a00 */
[----:B------:R1:W-:Y:S01]  /*4550*/  LDGSTS.E [R201+0x12200], desc[UR26][R32.64], !P4 ;  /* 0x1220000020c97fae */ /* 0x0003e2000e1a101a */
[----:B--2---:R-:W-:-:S03]  /*4560*/  IMAD.WIDE R34, R200, 0x4, R242 ;  /* 0x00000004c8227825 */ /* 0x004fc600078e02f2 */
[----:B------:R2:W-:Y:S01]  /*4570*/  STL.64 [R1+0x1b8], R30 ;  /* 0x0001b81e01007387 */ /* 0x0005e20000100a00 */
[----:B------:R-:W-:-:S03]  /*4580*/  ISETP.GE.U32.AND P3, PT, R3, 0x7fffffb8, PT ;  /* 0x7fffffb80300780c */ /* 0x000fc60003f66070 */
[----:B------:R2:W-:Y:S01]  /*4590*/  LDGSTS.E [R201+0x12400], desc[UR26][R30.64], !P4 ;  /* 0x124000001ec97fae */ /* 0x0005e2000e1a101a */
[----:B-1----:R-:W-:-:S03]  /*45a0*/  IMAD.WIDE R32, R200, 0x4, R240 ;  /* 0x00000004c8207825 */ /* 0x002fc600078e02f0 */
[----:B------:R1:W-:Y:S01]  /*45b0*/  STL.64 [R1+0x1b0], R28 ;  /* 0x0001b01c01007387 */ /* 0x0003e20000100a00 */
[----:B------:R-:W-:-:S03]  /*45c0*/  IADD3 R3, PT, PT, R252, -0x2a, RZ ;  /* 0xffffffd6fc037810 */ /* 0x000fc60007ffe0ff */
[----:B------:R1:W-:Y:S01]  /*45d0*/  LDGSTS.E [R201+0x12600], desc[UR26][R28.64], !P4 ;  /* 0x126000001cc97fae */ /* 0x0003e2000e1a101a */
[----:B--2---:R-:W-:-:S03]  /*45e0*/  IMAD.WIDE R30, R200, 0x4, R238 ;  /* 0x00000004c81e7825 */ /* 0x004fc600078e02ee */
[----:B------:R2:W-:Y:S04]  /*45f0*/  STL.64 [R1+0x1a8], R34 ;  /* 0x0001a82201007387 */ /* 0x0005e80000100a00 */
[----:B------:R2:W-:Y:S01]  /*4600*/  LDGSTS.E [R201+0x12800], desc[UR26][R34.64], !P6 ;  /* 0x1280000022c97fae */ /* 0x0005e2000f1a101a */
[----:B-1----:R-:W-:-:S03]  /*4610*/  IMAD.WIDE R28, R200, 0x4, R44 ;  /* 0x00000004c81c7825 */ /* 0x002fc600078e022c */
[----:B------:R1:W-:Y:S01]  /*4620*/  STL.64 [R1+0x1a0], R32 ;  /* 0x0001a02001007387 */ /* 0x0003e20000100a00 */
[----:B------:R-:W-:-:S03]  /*4630*/  ISETP.GE.U32.AND P4, PT, R3, 0x7fffffb7, PT ;  /* 0x7fffffb70300780c */ /* 0x000fc60003f86070 */
[----:B------:R1:W-:Y:S01]  /*4640*/  LDGSTS.E [R201+0x12a00], desc[UR26][R32.64], !P6 ;  /* 0x12a0000020c97fae */ /* 0x0003e2000f1a101a */
[----:B--2---:R-:W-:-:S03]  /*4650*/  IMAD.WIDE R34, R200, 0x4, R46 ;  /* 0x00000004c8227825 */ /* 0x004fc600078e022e */
[----:B------:R2:W-:Y:S04]  /*4660*/  STL.64 [R1+0x198], R30 ;  /* 0x0001981e01007387 */ /* 0x0005e80000100a00 */
[----:B------:R2:W-:Y:S01]  /*4670*/  LDGSTS.E [R201+0x12c00], desc[UR26][R30.64], !P6 ;  /* 0x12c000001ec97fae */ /* 0x0005e2000f1a101a */
[----:B------:R-:W-:Y:S02]  /*4680*/  VIADD R3, R252, 0xffffffd5 ;  /* 0xffffffd5fc037836 */ /* 0x000fe40000000000 */
[C---:B-1----:R-:W-:Y:S01]  /*4690*/  IMAD.WIDE R32, R200.reuse, 0x4, R48 ;  /* 0x00000004c8207825 */ /* 0x042fe200078e0230 */
[----:B------:R1:W-:Y:S04]  /*46a0*/  STL.64 [R1+0x190], R28 ;  /* 0x0001901c01007387 */ /* 0x0003e80000100a00 */
[----:B------:R1:W-:Y:S01]  /*46b0*/  LDGSTS.E [R201+0x12e00], desc[UR26][R28.64], !P6 ;  /* 0x12e000001cc97fae */ /* 0x0003e2000f1a101a */
[----:B--2---:R-:W-:-:S03]  /*46c0*/  IMAD.WIDE R30, R200, 0x4, R50 ;  /* 0x00000004c81e7825 */ /* 0x004fc600078e0232 */
[----:B------:R-:W-:Y:S04]  /*46d0*/  STL.64 [R1+0x188], R34 ;  /* 0x0001882201007387 */ /* 0x000fe80000100a00 */
[----:B------:R-:W-:Y:S01]  /*46e0*/  LDGSTS.E [R201+0x13000], desc[UR26][R34.64], !P5 ;  /* 0x1300000022c97fae */ /* 0x000fe2000e9a101a */
[----:B-1----:R-:W-:-:S03]  /*46f0*/  IMAD.WIDE R28, R200, 0x4, R52 ;  /* 0x00000004c81c7825 */ /* 0x002fc600078e0234 */
[----:B------:R-:W-:Y:S01]  /*4700*/  STL.64 [R1+0x180], R32 ;  /* 0x0001802001007387 */ /* 0x000fe20000100a00 */
[----:B------:R-:W-:-:S03]  /*4710*/  ISETP.GE.U32.AND P6, PT, R3, 0x7fffffb6, PT ;  /* 0x7fffffb60300780c */ /* 0x000fc60003fc6070 */
[----:B------:R-:W-:Y:S01]  /*4720*/  LDGSTS.E [R201+0x13200], desc[UR26][R32.64], !P5 ;  /* 0x1320000020c97fae */ /* 0x000fe2000e9a101a */
[----:B------:R-:W-:-:S03]  /*4730*/  VIADD R3, R252, 0xffffffd4 ;  /* 0xffffffd4fc037836 */ /* 0x000fc60000000000 */
[----:B------:R-:W-:Y:S04]  /*4740*/  STL.64 [R1+0x178], R30 ;  /* 0x0001781e01007387 */ /* 0x000fe80000100a00 */
[----:B------:R-:W-:Y:S04]  /*4750*/  LDGSTS.E [R201+0x13400], desc[UR26][R30.64], !P5 ;  /* 0x134000001ec97fae */ /* 0x000fe8000e9a101a */
[----:B------:R1:W-:Y:S04]  /*4760*/  STL.64 [R1+0x170], R28 ;  /* 0x0001701c01007387 */ /* 0x0003e80000100a00 */
[----:B------:R1:W-:Y:S01]  /*4770*/  LDGSTS.E [R201+0x13600], desc[UR26][R28.64], !P5 ;  /* 0x136000001cc97fae */ /* 0x0003e2000e9a101a */
[----:B------:R-:W-:Y:S01]  /*4780*/  IMAD.WIDE R48, R200, 0x4, R56 ;  /* 0x00000004c8307825 */ /* 0x000fe200078e0238 */
[----:B------:R-:W-:-:S03]  /*4790*/  ISETP.GE.U32.AND P5, PT, R3, 0x7fffffb5, PT ;  /* 0x7fffffb50300780c */ /* 0x000fc60003fa6070 */
[----:B------:R-:W-:-:S04]  /*47a0*/  IMAD.WIDE R50, R200, 0x4, R58 ;  /* 0x00000004c8327825 */ /* 0x000fc800078e023a */
[----:B-1----:R-:W-:Y:S01]  /*47b0*/  IMAD.WIDE R28, R200, 0x4, R54 ;  /* 0x00000004c81c7825 */ /* 0x002fe200078e0236 */
[----:B------:R-:W-:-:S03]  /*47c0*/  IADD3 R3, PT, PT, R252, -0x2d, RZ ;  /* 0xffffffd3fc037810 */ /* 0x000fc60007ffe0ff */
[C---:B------:R-:W-:Y:S01]  /*47d0*/  IMAD.WIDE R52, R200.reuse, 0x4, R60 ;  /* 0x00000004c8347825 */ /* 0x040fe200078e023c */
[----:B------:R1:W-:Y:S04]  /*47e0*/  STL.64 [R1+0x168], R28 ;  /* 0x0001681c01007387 */ /* 0x0003e80000100a00 */
[----:B------:R1:W-:Y:S01]  /*47f0*/  LDGSTS.E [R201+0x13800], desc[UR26][R28.64], !P2 ;  /* 0x138000001cc97fae */ /* 0x0003e2000d1a101a */
[----:B------:R-:W-:-:S03]  /*4800*/  IMAD.WIDE R56, R200, 0x4, R64 ;  /* 0x00000004c8387825 */ /* 0x000fc600078e0240 */
[----:B------:R-:W-:Y:S01]  /*4810*/  LDGSTS.E [R201+0x13a00], desc[UR26][R48.64], !P2 ;  /* 0x13a0000030c97fae */ /* 0x000fe2000d1a101a */
[----:B------:R-:W-:-:S03]  /*4820*/  IMAD.WIDE R58, R200, 0x4, R66 ;  /* 0x00000004c83a7825 */ /* 0x000fc600078e0242 */
[----:B------:R-:W-:Y:S01]  /*4830*/  LDGSTS.E [R201+0x13c00], desc[UR26][R50.64], !P2 ;  /* 0x13c0000032c97fae */ /* 0x000fe2000d1a101a */
[----:B-1----:R-:W-:-:S03]  /*4840*/  IMAD.WIDE R28, R200, 0x4, R62 ;  /* 0x00000004c81c7825 */ /* 0x002fc600078e023e */
[----:B------:R-:W-:Y:S01]  /*4850*/  LDGSTS.E [R201+0x13e00], desc[UR26][R52.64], !P2 ;  /* 0x13e0000034c97fae */ /* 0x000fe2000d1a101a */
[----:B------:R-:W-:Y:S01]  /*4860*/  ISETP.GE.U32.AND P2, PT, R3, 0x7fffffb4, PT ;  /* 0x7fffffb40300780c */ /* 0x000fe20003f46070 */
[----:B------:R-:W-:Y:S02]  /*4870*/  IMAD.WIDE R60, R200, 0x4, R68 ;  /* 0x00000004c83c7825 */ /* 0x000fe400078e0244 */
[----:B------:R1:W-:Y:S02]  /*4880*/  STL.64 [R1+0x160], R28 ;  /* 0x0001601c01007387 */ /* 0x0003e40000100a00 */
[----:B------:R-:W-:Y:S02]  /*4890*/  VIADD R3, R252, 0xffffffd2 ;  /* 0xffffffd2fc037836 */ /* 0x000fe40000000000 */
[----:B------:R1:W-:Y:S01]  /*48a0*/  LDGSTS.E [R201+0x14000], desc[UR26][R28.64], !P3 ;  /* 0x140000001cc97fae */ /* 0x0003e2000d9a101a */
[----:B------:R-:W-:-:S03]  /*48b0*/  IMAD.WIDE R64, R200, 0x4, R72 ;  /* 0x00000004c8407825 */ /* 0x000fc600078e0248 */
[----:B------:R-:W-:Y:S01]  /*48c0*/  LDGSTS.E [R201+0x14200], desc[UR26][R56.64], !P3 ;  /* 0x1420000038c97fae */ /* 0x000fe2000d9a101a */
[----:B------:R-:W-:-:S03]  /*48d0*/  IMAD.WIDE R66, R200, 0x4, R74 ;  /* 0x00000004c8427825 */ /* 0x000fc600078e024a */
[----:B------:R-:W-:Y:S01]  /*48e0*/  LDGSTS.E [R201+0x14400], desc[UR26][R58.64], !P3 ;  /* 0x144000003ac97fae */ /* 0x000fe2000d9a101a */
[----:B------:R-:W-:-:S03]  /*48f0*/  IMAD.WIDE R68, R200, 0x4, R76 ;  /* 0x00000004c8447825 */ /* 0x000fc600078e024c */
[----:B------:R-:W-:Y:S01]  /*4900*/  LDGSTS.E [R201+0x14600], desc[UR26][R60.64], !P3 ;  /* 0x146000003cc97fae */ /* 0x000fe2000d9a101a */
[----:B-1----:R-:W-:Y:S01]  /*4910*/  IMAD.WIDE R28, R200, 0x4, R70 ;  /* 0x00000004c81c7825 */ /* 0x002fe200078e0246 */
[----:B------:R-:W-:-:S03]  /*4920*/  ISETP.GE.U32.AND P3, PT, R3, 0x7fffffb3, PT ;  /* 0x7fffffb30300780c */ /* 0x000fc60003f66070 */
[C---:B------:R-:W-:Y:S01]  /*4930*/  IMAD.WIDE R32, R200.reuse, 0x4, R78 ;  /* 0x00000004c8207825 */ /* 0x040fe200078e024e */
[----:B------:R1:W-:Y:S03]  /*4940*/  LDGSTS.E [R201+0x14800], desc[UR26][R28.64], !P4 ;  /* 0x148000001cc97fae */ /* 0x0003e6000e1a101a */
[----:B------:R-:W-:Y:S01]  /*4950*/  IMAD.WIDE R72, R200, 0x4, R80 ;  /* 0x00000004c8487825 */ /* 0x000fe200078e0250 */
[----:B------:R1:W-:Y:S03]  /*4960*/  STL.64 [R1+0x158], R28 ;  /* 0x0001581c01007387 */ /* 0x0003e60000100a00 */
[----:B------:R-:W-:Y:S01]  /*4970*/  VIADD R3, R252, 0xffffffd1 ;  /* 0xffffffd1fc037836 */ /* 0x000fe20000000000 */
[----:B------:R-:W-:Y:S01]  /*4980*/  LDGSTS.E [R201+0x14a00], desc[UR26][R64.64], !P4 ;  /* 0x14a0000040c97fae */ /* 0x000fe2000e1a101a */
[----:B------:R-:W-:-:S03]  /*4990*/  IMAD.WIDE R30, R200, 0x4, R82 ;  /* 0x00000004c81e7825 */ /* 0x000fc600078e0252 */
[----:B------:R-:W-:Y:S01]  /*49a0*/  LDGSTS.E [R201+0x14c00], desc[UR26][R66.64], !P4 ;  /* 0x14c0000042c97fae */ /* 0x000fe2000e1a101a */
[----:B------:R-:W-:-:S03]  /*49b0*/  IMAD.WIDE R34, R200, 0x4, R86 ;  /* 0x00000004c8227825 */ /* 0x000fc600078e0256 */
[----:B------:R-:W-:Y:S01]  /*49c0*/  LDGSTS.E [R201+0x14e00], desc[UR26][R68.64], !P4 ;  /* 0x14e0000044c97fae */ /* 0x000fe2000e1a101a */
[----:B-1----:R-:W-:Y:S01]  /*49d0*/  IMAD.WIDE R28, R200, 0x4, R84 ;  /* 0x00000004c81c7825 */ /* 0x002fe200078e0254 */
[----:B------:R-:W-:Y:S02]  /*49e0*/  ISETP.GE.U32.AND P4, PT, R3, 0x7fffffb2, PT ;  /* 0x7fffffb20300780c */ /* 0x000fe40003f86070 */
[----:B------:R1:W-:Y:S01]  /*49f0*/  LDGSTS.E [R201+0x15000], desc[UR26][R32.64], !P6 ;  /* 0x1500000020c97fae */ /* 0x0003e2000f1a101a */
[----:B------:R-:W-:-:S03]  /*4a00*/  IADD3 R3, PT, PT, R252, -0x30, RZ ;  /* 0xffffffd0fc037810 */ /* 0x000fc60007ffe0ff */
[----:B------:R1:W-:Y:S04]  /*4a10*/  STL.64 [R1+0x150], R32 ;  /* 0x0001502001007387 */ /* 0x0003e80000100a00 */
[----:B------:R-:W-:Y:S04]  /*4a20*/  LDGSTS.E [R201+0x15200], desc[UR26][R72.64], !P6 ;  /* 0x1520000048c97fae */ /* 0x000fe8000f1a101a */
        /* <DEDUP_REMOVED lines=11> */
[----:B------:R-:W-:-:S03]  /*4ae0*/  VIADD R3, R252, 0xffffffcf ;  /* 0xffffffcffc037836 */ /* 0x000fc60000000000 */
        /* <DEDUP_REMOVED lines=33> */
[----:B------:R1:W-:Y:S04]  /*4d00*/  STL.64 [R1+0xe0], R28 ;  /* 0x0000e01c01007387 */ /* 0x0003e80000100a00 */
[----:B------:R1:W-:Y:S01]  /*4d10*/  LDGSTS.E [R201+0x16e00], desc[UR26][R28.64], !P3 ;  /* 0x16e000001cc97fae */ /* 0x0003e2000d9a101a */
[----:B------:R-:W-:Y:S01]  /*4d20*/  ISETP.GE.U32.AND P3, PT, R3, 0x7fffffae, PT ;  /* 0x7fffffae0300780c */ /* 0x000fe20003f66070 */
[----:B--2---:R-:W-:Y:S02]  /*4d30*/  IMAD.WIDE R30, R200, 0x4, R114 ;  /* 0x00000004c81e7825 */ /* 0x004fe400078e0272 */
[----:B------:R2:W-:Y:S02]  /*4d40*/  STL.64 [R1+0x58], R34 ;  /* 0x0000582201007387 */ /* 0x0005e40000100a00 */
[----:B------:R-:W-:-:S02]  /*4d50*/  VIADD R3, R252, 0xffffffcc ;  /* 0xffffffccfc037836 */ /* 0x000fc40000000000 */
        /* <DEDUP_REMOVED lines=12> */
[----:B------:R-:W-:Y:S02]  /*4e20*/  STL.64 [R1+0x38], R34 ;  /* 0x0000382201007387 */ /* 0x000fe40000100a00 */
[----:B------:R-:W-:-:S02]  /*4e30*/  VIADD R3, R252, 0xffffffcb ;  /* 0xffffffcbfc037836 */ /* 0x000fc40000000000 */
[----:B------:R-:W-:Y:S01]  /*4e40*/  LDGSTS.E [R201+0x17800], desc[UR26][R34.64], !P6 ;  /* 0x1780000022c97fae */ /* 0x000fe2000f1a101a */
[----:B-1----:R-:W-:-:S03]  /*4e50*/  IMAD.WIDE R28, R200, 0x4, R124 ;  /* 0x00000004c81c7825 */ /* 0x002fc600078e027c */
[----:B------:R1:W-:Y:S04]  /*4e60*/  STL.64 [R1+0x30], R32 ;  /* 0x0000302001007387 */ /* 0x0003e80000100a00 */
[----:B------:R1:W-:Y:S01]  /*4e70*/  LDGSTS.E [R201+0x17a00], desc[UR26][R32.64], !P6 ;  /* 0x17a0000020c97fae */ /* 0x0003e2000f1a101a */
[----:B------:R-:W-:-:S03]  /*4e80*/  IMAD.WIDE R204, R200, 0x4, R132 ;  /* 0x00000004c8cc7825 */ /* 0x000fc600078e0284 */
[----:B------:R2:W-:Y:S04]  /*4e90*/  STL.64 [R1+0x28], R30 ;  /* 0x0000281e01007387 */ /* 0x0005e80000100a00 */
[----:B------:R2:W-:Y:S01]  /*4ea0*/  LDGSTS.E [R201+0x17c00], desc[UR26][R30.64], !P6 ;  /* 0x17c000001ec97fae */ /* 0x0005e2000f1a101a */
[----:B-1----:R-:W-:-:S03]  /*4eb0*/  IMAD.WIDE R32, R200, 0x4, R126 ;  /* 0x00000004c8207825 */ /* 0x002fc600078e027e */
[----:B------:R1:W-:Y:S04]  /*4ec0*/  STL.64 [R1+0x20], R28 ;  /* 0x0000201c01007387 */ /* 0x0003e80000100a00 */
[----:B------:R1:W-:Y:S01]  /*4ed0*/  LDGSTS.E [R201+0x17e00], desc[UR26][R28.64], !P6 ;  /* 0x17e000001cc97fae */ /* 0x0003e2000f1a101a */
[----:B--2---:R-:W-:Y:S01]  /*4ee0*/  IMAD.WIDE R30, R200, 0x4, R128 ;  /* 0x00000004c81e7825 */ /* 0x004fe200078e0280 */
[----:B------:R-:W-:Y:S02]  /*4ef0*/  ISETP.GE.U32.AND P6, PT, R3, 0x7fffffac, PT ;  /* 0x7fffffac0300780c */ /* 0x000fe40003fc6070 */
[----:B------:R2:W-:Y:S01]  /*4f00*/  LDGSTS.E [R201+0x18000], desc[UR26][R32.64], !P5 ;  /* 0x1800000020c97fae */ /* 0x0005e2000e9a101a */
[----:B------:R-:W-:Y:S01]  /*4f10*/  IADD3 R3, PT, PT, R252, -0x36, RZ ;  /* 0xffffffcafc037810 */ /* 0x000fe20007ffe0ff */
[----:B------:R-:W-:-:S02]  /*4f20*/  IMAD.WIDE R250, R200, 0x4, R134 ;  /* 0x00000004c8fa7825 */ /* 0x000fc400078e0286 */
[----:B------:R-:W-:Y:S02]  /*4f30*/  LDGSTS.E [R201+0x18200], desc[UR26][R30.64], !P5 ;  /* 0x182000001ec97fae */ /* 0x000fe4000e9a101a */
[----:B-1----:R-:W-:-:S04]  /*4f40*/  IMAD.WIDE R28, R200, 0x4, R130 ;  /* 0x00000004c81c7825 */ /* 0x002fc800078e0282 */
[C---:B------:R-:W-:Y:S01]  /*4f50*/  IMAD.WIDE R248, R200.reuse, 0x4, R144 ;  /* 0x00000004c8f87825 */ /* 0x040fe200078e0290 */
[----:B------:R1:W-:Y:S03]  /*4f60*/  LDGSTS.E [R201+0x18400], desc[UR26][R28.64], !P5 ;  /* 0x184000001cc97fae */ /* 0x0003e6000e9a101a */
[C---:B------:R-:W-:Y:S01]  /*4f70*/  IMAD.WIDE R246, R200.reuse, 0x4, R146 ;  /* 0x00000004c8f67825 */ /* 0x040fe200078e0292 */
[----:B------:R-:W-:Y:S01]  /*4f80*/  LDGSTS.E [R201+0x18600], desc[UR26][R204.64], !P5 ;  /* 0x18600000ccc97fae */ /* 0x000fe2000e9a101a */
[----:B------:R-:W-:Y:S02]  /*4f90*/  ISETP.GE.U32.AND P5, PT, R3, 0x7fffffab, PT ;  /* 0x7fffffab0300780c */ /* 0x000fe40003fa6070 */
[----:B------:R-:W-:Y:S01]  /*4fa0*/  IMAD.WIDE R244, R200, 0x4, R148 ;  /* 0x00000004c8f47825 */ /* 0x000fe200078e0294 */
[----:B------:R-:W-:Y:S03]  /*4fb0*/  LDGSTS.E [R201+0x18800], desc[UR26][R250.64], !P2 ;  /* 0x18800000fac97fae */ /* 0x000fe6000d1a101a */
[----:B------:R-:W-:Y:S01]  /*4fc0*/  VIADD R3, R252, 0xffffffc9 ;  /* 0xffffffc9fc037836 */ /* 0x000fe20000000000 */
[----:B------:R-:W-:Y:S01]  /*4fd0*/  LDGSTS.E [R201+0x18a00], desc[UR26][R248.64], !P2 ;  /* 0x18a00000f8c97fae */ /* 0x000fe2000d1a101a */
[----:B------:R-:W-:-:S03]  /*4fe0*/  IMAD.WIDE R242, R200, 0x4, R150 ;  /* 0x00000004c8f27825 */ /* 0x000fc600078e0296 */
[----:B------:R-:W-:Y:S01]  /*4ff0*/  LDGSTS.E [R201+0x18c00], desc[UR26][R246.64], !P2 ;  /* 0x18c00000f6c97fae */ /* 0x000fe2000d1a101a */
[----:B------:R-:W-:-:S03]  /*5000*/  IMAD.WIDE R240, R200, 0x4, R152 ;  /* 0x00000004c8f07825 */ /* 0x000fc600078e0298 */
[----:B------:R-:W-:Y:S01]  /*5010*/  LDGSTS.E [R201+0x18e00], desc[UR26][R244.64], !P2 ;  /* 0x18e00000f4c97fae */ /* 0x000fe2000d1a101a */
[----:B------:R-:W-:Y:S01]  /*5020*/  IMAD.WIDE R238, R200, 0x4, R154 ;  /* 0x00000004c8ee7825 */ /* 0x000fe200078e029a */
[----:B------:R-:W-:Y:S02]  /*5030*/  ISETP.GE.U32.AND P2, PT, R3, 0x7fffffaa, PT ;  /* 0x7fffffaa0300780c */ /* 0x000fe40003f46070 */
[----:B------:R-:W-:Y:S01]  /*5040*/  LDGSTS.E [R201+0x19000], desc[UR26][R242.64], !P3 ;  /* 0x19000000f2c97fae */ /* 0x000fe2000d9a101a */
[----:B------:R-:W-:-:S03]  /*5050*/  VIADD R3, R252, 0xffffffc8 ;  /* 0xffffffc8fc037836 */ /* 0x000fc60000000000 */
[----:B------:R-:W-:Y:S04]  /*5060*/  LDGSTS.E [R201+0x19200], desc[UR26][R240.64], !P3 ;  /* 0x19200000f0c97fae */ /* 0x000fe8000d9a101a */
[----:B------:R-:W-:Y:S04]  /*5070*/  LDGSTS.E [R201+0x19400], desc[UR26][R238.64], !P3 ;  /* 0x19400000eec97fae */ /* 0x000fe8000d9a101a */
[----:B------:R-:W-:Y:S01]  /*5080*/  LDGSTS.E [R201+0x19600], desc[UR26][R156.64], !P3 ;  /* 0x196000009cc97fae */ /* 0x000fe2000d9a101a */
[----:B------:R-:W-:Y:S02]  /*5090*/  ISETP.GE.U32.AND P3, PT, R3, 0x7fffffa9, PT ;  /* 0x7fffffa90300780c */ /* 0x000fe40003f66070 */
[----:B------:R-:W-:Y:S01]  /*50a0*/  IADD3 R3, PT, PT, R252, -0x39, RZ ;  /* 0xffffffc7fc037810 */ /* 0x000fe20007ffe0ff */
[----:B------:R-:W-:Y:S04]  /*50b0*/  LDGSTS.E [R201+0x19800], desc[UR26][R158.64], !P4 ;  /* 0x198000009ec97fae */ /* 0x000fe8000e1a101a */
[----:B------:R2:W-:Y:S04]  /*50c0*/  STL.64 [R1+0x18], R32 ;  /* 0x0000182001007387 */ /* 0x0005e80000100a00 */
[----:B------:R3:W-:Y:S04]  /*50d0*/  LDGSTS.E [R201+0x19a00], desc[UR26][R160.64], !P4 ;  /* 0x19a00000a0c97fae */ /* 0x0007e8000e1a101a */
[----:B------:R-:W-:Y:S04]  /*50e0*/  STL.64 [R1+0x10], R30 ;  /* 0x0000101e01007387 */ /* 0x000fe80000100a00 */
[----:B------:R-:W-:Y:S01]  /*50f0*/  LDGSTS.E [R201+0x19c00], desc[UR26][R162.64], !P4 ;  /* 0x19c00000a2c97fae */ /* 0x000fe2000e1a101a */
[----:B------:R-:W-:Y:S01]  /*5100*/  IMAD.WIDE R202, R200, 0x4, R216 ;  /* 0x00000004c8ca7825 */ /* 0x000fe200078e02d8 */
[----:B--2---:R-:W2:Y:S02]  /*5110*/  LDC R33, c[0x0][0x3a0] ;  /* 0x0000e800ff217b82 */ /* 0x004ea40000000800 */
[----:B------:R1:W-:Y:S04]  /*5120*/  STL.64 [R1+0x8], R28 ;  /* 0x0000081c01007387 */ /* 0x0003e80000100a00 */
[----:B------:R4:W-:Y:S01]  /*5130*/  LDGSTS.E [R201+0x19e00], desc[UR26][R164.64], !P4 ;  /* 0x19e00000a4c97fae */ /* 0x0009e2000e1a101a */
[----:B------:R-:W-:Y:S01]  /*5140*/  ISETP.GE.U32.AND P4, PT, R3, 0x7fffffa8, PT ;  /* 0x7fffffa80300780c */ /* 0x000fe20003f86070 */
[C---:B------:R-:W-:Y:S01]  /*5150*/  VIADD R3, R252.reuse, 0xffffffc6 ;  /* 0xffffffc6fc037836 */ /* 0x040fe20000000000 */
[----:B------:R-:W2:Y:S01]  /*5160*/  LDC R32, c[0x0][0x3a0] ;  /* 0x0000e800ff207b82 */ /* 0x000ea20000000800 */
[----:B------:R-:W-:Y:S04]  /*5170*/  LDGSTS.E [R201+0x1a000], desc[UR26][R166.64], !P6 ;  /* 0x1a000000a6c97fae */ /* 0x000fe8000f1a101a */
[----:B------:R-:W-:Y:S03]  /*5180*/  LDGSTS.E [R201+0x1a200], desc[UR26][R168.64], !P6 ;  /* 0x1a200000a8c97fae */ /* 0x000fe6000f1a101a */
[----:B-1----:R-:W1:Y:S01]  /*5190*/  LDC R29, c[0x0][0x3a0] ;  /* 0x0000e800ff1d7b82 */ /* 0x002e620000000800 */
[----:B------:R-:W-:Y:S04]  /*51a0*/  LDGSTS.E [R201+0x1a400], desc[UR26][R170.64], !P6 ;  /* 0x1a400000aac97fae */ /* 0x000fe8000f1a101a */
[----:B------:R-:W-:Y:S01]  /*51b0*/  LDGSTS.E [R201+0x1a600], desc[UR26][R172.64], !P6 ;  /* 0x1a600000acc97fae */ /* 0x000fe2000f1a101a */
[----:B------:R-:W-:Y:S01]  /*51c0*/  ISETP.GE.U32.AND P6, PT, R3, 0x7fffffa7, PT ;  /* 0x7fffffa70300780c */ /* 0x000fe20003fc6070 */
[----:B------:R-:W-:-:S02]  /*51d0*/  VIADD R3, R252, 0xffffffc5 ;  /* 0xffffffc5fc037836 */ /* 0x000fc40000000000 */
[----:B------:R-:W-:Y:S04]  /*51e0*/  LDGSTS.E [R201+0x1a800], desc[UR26][R174.64], !P5 ;  /* 0x1a800000aec97fae */ /* 0x000fe8000e9a101a */
[----:B------:R-:W-:Y:S04]  /*51f0*/  LDGSTS.E [R201+0x1aa00], desc[UR26][R176.64], !P5 ;  /* 0x1aa00000b0c97fae */ /* 0x000fe8000e9a101a */
[----:B------:R-:W-:Y:S04]  /*5200*/  LDGSTS.E [R201+0x1ac00], desc[UR26][R178.64], !P5 ;  /* 0x1ac00000b2c97fae */ /* 0x000fe8000e9a101a */
[----:B------:R-:W-:Y:S01]  /*5210*/  LDGSTS.E [R201+0x1ae00], desc[UR26][R180.64], !P5 ;  /* 0x1ae00000b4c97fae */ /* 0x000fe2000e9a101a */
[----:B------:R-:W-:-:S03]  /*5220*/  ISETP.GE.U32.AND P5, PT, R3, 0x7fffffa6, PT ;  /* 0x7fffffa60300780c */ /* 0x000fc60003fa6070 */
[----:B------:R-:W-:Y:S04]  /*5230*/  LDGSTS.E [R201+0x1b000], desc[UR26][R182.64], !P2 ;  /* 0x1b000000b6c97fae */ /* 0x000fe8000d1a101a */
[----:B------:R-:W-:Y:S04]  /*5240*/  LDGSTS.E [R201+0x1b200], desc[UR26][R184.64], !P2 ;  /* 0x1b200000b8c97fae */ /* 0x000fe8000d1a101a */
[----:B------:R-:W2:Y:S04]  /*5250*/  LDL.LU.64 R70, [R1+0x60] ;  /* 0x0000600001467983 */ /* 0x000ea80000300a00 */
[----:B------:R-:W-:Y:S04]  /*5260*/  LDGSTS.E [R201+0x1b400], desc[UR26][R186.64], !P2 ;  /* 0x1b400000bac97fae */ /* 0x000fe8000d1a101a */
[----:B------:R-:W2:Y:S04]  /*5270*/  LDL.LU.64 R62, [R1+0x68] ;  /* 0x00006800013e7983 */ /* 0x000ea80000300a00 */
[----:B------:R-:W-:Y:S04]  /*5280*/  LDGSTS.E [R201+0x1b600], desc[UR26][R188.64], !P2 ;  /* 0x1b600000bcc97fae */ /* 0x000fe8000d1a101a */
[----:B------:R-:W4:Y:S04]  /*5290*/  LDL.LU.64 R34, [R1+0x70] ;  /* 0x0000700001227983 */ /* 0x000f280000300a00 */
[----:B------:R-:W-:Y:S04]  /*52a0*/  LDGSTS.E [R201+0x1b800], desc[UR26][R190.64], !P3 ;  /* 0x1b800000bec97fae */ /* 0x000fe8000d9a101a */
[----:B------:R-:W4:Y:S04]  /*52b0*/  LDL.LU.64 R54, [R1+0x78] ;  /* 0x0000780001367983 */ /* 0x000f280000300a00 */
[----:B------:R-:W-:Y:S04]  /*52c0*/  LDGSTS.E [R201+0x1ba00], desc[UR26][R192.64], !P3 ;  /* 0x1ba00000c0c97fae */ /* 0x000fe8000d9a101a */
[----:B------:R-:W-:Y:S04]  /*52d0*/  STL.64 [R1+0x670], R204 ;  /* 0x000670cc01007387 */ /* 0x000fe80000100a00 */
[----:B------:R-:W-:Y:S04]  /*52e0*/  LDGSTS.E [R201+0x1bc00], desc[UR26][R194.64], !P3 ;  /* 0x1bc00000c2c97fae */ /* 0x000fe8000d9a101a */
[----:B------:R-:W-:Y:S04]  /*52f0*/  STL.64 [R1+0x658], R250 ;  /* 0x000658fa01007387 */ /* 0x000fe80000100a00 */
[----:B------:R-:W-:Y:S04]  /*5300*/  LDGSTS.E [R201+0x1be00], desc[UR26][R196.64], !P3 ;  /* 0x1be00000c4c97fae */ /* 0x000fe8000d9a101a */
[----:B------:R-:W-:Y:S04]  /*5310*/  STL.64 [R1+0x660], R248 ;  /* 0x000660f801007387 */ /* 0x000fe80000100a00 */
[----:B------:R-:W-:Y:S01]  /*5320*/  LDGSTS.E [R201+0x1c000], desc[UR26][R198.64], !P4 ;  /* 0x1c000000c6c97fae */ /* 0x000fe2000e1a101a */
[----:B------:R-:W-:-:S03]  /*5330*/  IMAD.WIDE R138, R200, 0x4, R224 ;  /* 0x00000004c88a7825 */ /* 0x000fc600078e02e0 */
        /* <DEDUP_REMOVED lines=8> */
[----:B-1----:R-:W-:-:S03]  /*53c0*/  VIADD R29, R29, 0xffffffc0 ;  /* 0xffffffc01d1d7836 */ /* 0x002fc60000000000 */
[----:B------:R-:W-:Y:S04]  /*53d0*/  STL.64 [R1+0x688], R240 ;  /* 0x000688f001007387 */ /* 0x000fe80000100a00 */
[----:B------:R-:W-:Y:S04]  /*53e0*/  LDGSTS.E [R201+0x1c800], desc[UR26][R214.64], !P6 ;  /* 0x1c800000d6c97fae */ /* 0x000fe8000f1a101a */
[----:B------:R-:W-:Y:S04]  /*53f0*/  STL.64 [R1+0x690], R238 ;  /* 0x000690ee01007387 */ /* 0x000fe80000100a00 */
[----:B------:R-:W-:Y:S04]  /*5400*/  LDGSTS.E [R201+0x1ca00], desc[UR26][R218.64], !P6 ;  /* 0x1ca00000dac97fae */ /* 0x000fe8000f1a101a */
[----:B------:R-:W-:Y:S04]  /*5410*/  STL.64 [R1+0x698], R156 ;  /* 0x0006989c01007387 */ /* 0x000fe80000100a00 */
[----:B------:R-:W-:Y:S04]  /*5420*/  LDGSTS.E [R201+0x1cc00], desc[UR26][R220.64], !P6 ;  /* 0x1cc00000dcc97fae */ /* 0x000fe8000f1a101a */
[----:B------:R-:W-:Y:S04]  /*5430*/  STL.64 [R1+0x6a0], R158 ;  /* 0x0006a09e01007387 */ /* 0x000fe80000100a00 */
[----:B------:R-:W-:Y:S04]  /*5440*/  LDGSTS.E [R201+0x1ce00], desc[UR26][R222.64], !P6 ;  /* 0x1ce00000dec97fae */ /* 0x000fe8000f1a101a */
[----:B------:R3:W-:Y:S04]  /*5450*/  STL.64 [R1+0x6a8], R160 ;  /* 0x0006a8a001007387 */ /* 0x0007e80000100a00 */
[----:B------:R-:W-:Y:S04]  /*5460*/  LDGSTS.E [R201+0x1d000], desc[UR26][R202.64], !P5 ;  /* 0x1d000000cac97fae */ /* 0x000fe8000e9a101a */
[----:B------:R1:W-:Y:S04]  /*5470*/  STL.64 [R1+0x6b0], R162 ;  /* 0x0006b0a201007387 */ /* 0x0003e80000100a00 */
[----:B------:R-:W-:Y:S01]  /*5480*/  LDGSTS.E [R201+0x1d200], desc[UR26][R138.64], !P5 ;  /* 0x1d2000008ac97fae */ /* 0x000fe2000e9a101a */
[----:B------:R-:W-:Y:S01]  /*5490*/  IADD3 R3, PT, PT, R252, -0x3c, RZ ;  /* 0xffffffc4fc037810 */ /* 0x000fe20007ffe0ff */
[----:B------:R-:W-:Y:S01]  /*54a0*/  IMAD.WIDE R230, R200, 0x4, R230 ;  /* 0x00000004c8e67825 */ /* 0x000fe200078e02e6 */
[----:B---3--:R-:W3:Y:S01]  /*54b0*/  LDC R160, c[0x0][0x3a0] ;  /* 0x0000e800ffa07b82 */ /* 0x008ee20000000800 */
[----:B------:R1:W-:Y:S04]  /*54c0*/  STL.64 [R1+0x6b8], R164 ;  /* 0x0006b8a401007387 */ /* 0x0003e80000100a00 */
[----:B------:R-:W-:Y:S04]  /*54d0*/  LDGSTS.E [R201+0x1d400], desc[UR26][R226.64], !P5 ;  /* 0x1d400000e2c97fae */ /* 0x000fe8000e9a101a */
[----:B------:R-:W-:Y:S04]  /*54e0*/  STL.64 [R1+0x6c0], R166 ;  /* 0x0006c0a601007387 */ /* 0x000fe80000100a00 */
[----:B------:R-:W-:Y:S01]  /*54f0*/  LDGSTS.E [R201+0x1d600], desc[UR26][R228.64], !P5 ;  /* 0x1d600000e4c97fae */ /* 0x000fe2000e9a101a */
[----:B------:R-:W-:-:S03]  /*5500*/  ISETP.GE.U32.AND P5, PT, R29, 0x7fffffa1, PT ;  /* 0x7fffffa11d00780c */ /* 0x000fc60003fa6070 */
[----:B------:R-:W-:Y:S04]  /*5510*/  STL.64 [R1+0x6c8], R168 ;  /* 0x0006c8a801007387 */ /* 0x000fe80000100a00 */
[----:B------:R-:W3:Y:S04]  /*5520*/  LDL.LU.64 R28, [R1+0x80] ;  /* 0x00008000011c7983 */ /* 0x000ee80000300a00 */
        /* <DEDUP_REMOVED lines=8> */
[----:B------:R-:W3:Y:S01]  /*55b0*/  LDL.LU.64 R84, [R1+0xc8] ;  /* 0x0000c80001547983 */ /* 0x000ee20000300a00 */
[----:B--2---:R-:W-:-:S04]  /*55c0*/  IMAD.WIDE R76, R200, 0x4, R62 ;  /* 0x00000004c84c7825 */ /* 0x004fc800078e023e */
[C---:B----4-:R-:W-:Y:S02]  /*55d0*/  IMAD.WIDE R62, R200.reuse, 0x4, R54 ;  /* 0x00000004c83e7825 */ /* 0x050fe400078e0236 */
[----:B------:R-:W2:Y:S04]  /*55e0*/  LDL.LU.64 R54, [R1+0xd0] ;  /* 0x0000d00001367983 */ /* 0x000ea80000300a00 */
[----:B------:R-:W4:Y:S04]  /*55f0*/  LDL.LU.64 R78, [R1+0xd8] ;  /* 0x0000d800014e7983 */ /* 0x000f280000300a00 */
[----:B------:R-:W2:Y:S04]  /*5600*/  LDL.LU.64 R128, [R1+0x248] ;  /* 0x0002480001807983 */ /* 0x000ea80000300a00 */
[----:B------:R-:W2:Y:S04]  /*5610*/  LDL.LU.64 R124, [R1+0x240] ;  /* 0x00024000017c7983 */ /* 0x000ea80000300a00 */
[----:B------:R-:W2:Y:S04]  /*5620*/  LDL.LU.64 R120, [R1+0x238] ;  /* 0x0002380001787983 */ /* 0x000ea80000300a00 */
[----:B------:R-:W4:Y:S04]  /*5630*/  LDL.LU.64 R118, [R1+0x230] ;  /* 0x0002300001767983 */ /* 0x000f280000300a00 */
[----:B------:R-:W4:Y:S04]  /*5640*/  LDL.LU.64 R114, [R1+0x228] ;  /* 0x0002280001727983 */ /* 0x000f280000300a00 */
[----:B------:R-:W4:Y:S01]  /*5650*/  LDL.LU.64 R94, [R1+0x220] ;  /* 0x00022000015e7983 */ /* 0x000f220000300a00 */
[----:B---3--:R-:W-:-:S03]  /*5660*/  IMAD.WIDE R92, R200, 0x4, R86 ;  /* 0x00000004c85c7825 */ /* 0x008fc600078e0256 */
[----:B------:R-:W3:Y:S01]  /*5670*/  LDL.LU.64 R86, [R1+0x218] ;  /* 0x0002180001567983 */ /* 0x000ee20000300a00 */
[----:B------:R-:W-:Y:S01]  /*5680*/  ISETP.GE.U32.AND P2, PT, R3, 0x7fffffa5, PT ;  /* 0x7fffffa50300780c */ /* 0x000fe20003f46070 */
[----:B------:R-:W-:Y:S02]  /*5690*/  VIADD R3, R252, 0xffffffc3 ;  /* 0xffffffc3fc037836 */ /* 0x000fe40000000000 */
[----:B------:R-:W-:Y:S01]  /*56a0*/  IMAD.WIDE R232, R200, 0x4, R232 ;  /* 0x00000004c8e87825 */ /* 0x000fe200078e02e8 */
[----:B------:R-:W3:Y:S02]  /*56b0*/  LDL.LU.64 R110, [R1+0x210] ;  /* 0x00021000016e7983 */ /* 0x000ee40000300a00 */
[----:B------:R-:W-:Y:S01]  /*56c0*/  ISETP.GE.U32.AND P3, PT, R3, 0x7fffffa4, PT ;  /* 0x7fffffa40300780c */ /* 0x000fe20003f66070 */
[----:B------:R-:W-:Y:S01]  /*56d0*/  VIADD R3, R252, 0xffffffc2 ;  /* 0xffffffc2fc037836 */ /* 0x000fe20000000000 */
[----:B------:R-:W3:Y:S04]  /*56e0*/  LDL.LU.64 R106, [R1+0x208] ;  /* 0x00020800016a7983 */ /* 0x000ee80000300a00 */
[----:B------:R-:W-:Y:S01]  /*56f0*/  ISETP.GE.U32.AND P4, PT, R3, 0x7fffffa3, PT ;  /* 0x7fffffa30300780c */ /* 0x000fe20003f86070 */
[C---:B------:R-:W-:Y:S01]  /*5700*/  IMAD.WIDE R234, R200.reuse, 0x4, R234 ;  /* 0x00000004c8ea7825 */ /* 0x040fe200078e02ea */
[----:B------:R-:W1:Y:S01]  /*5710*/  LDC R3, c[0x0][0x3a0] ;  /* 0x0000e800ff037b82 */ /* 0x000e620000000800 */
[----:B------:R-:W-:Y:S02]  /*5720*/  LDGSTS.E [R201+0x1d800], desc[UR26][R230.64], !P2 ;  /* 0x1d800000e6c97fae */ /* 0x000fe4000d1a101a */
[----:B------:R-:W-:-:S02]  /*5730*/  IMAD.WIDE R236, R200, 0x4, R236 ;  /* 0x00000004c8ec7825 */ /* 0x000fc400078e02ec */
[----:B------:R-:W-:Y:S02]  /*5740*/  LDGSTS.E [R201+0x1da00], desc[UR26][R232.64], !P2 ;  /* 0x1da00000e8c97fae */ /* 0x000fe4000d1a101a */
[----:B------:R-:W-:Y:S02]  /*5750*/  VIADD R33, R33, 0x1f ;  /* 0x0000001f21217836 */ /* 0x000fe40000000000 */
[----:B------:R-:W-:Y:S01]  /*5760*/  LDGSTS.E [R201+0x1dc00], desc[UR26][R234.64], !P2 ;  /* 0x1dc00000eac97fae */ /* 0x000fe2000d1a101a */
[----:B------:R-:W-:-:S04]  /*5770*/  IMAD.WIDE R74, R200, 0x4, R70 ;  /* 0x00000004c84a7825 */ /* 0x000fc800078e0246 */
[C---:B------:R-:W-:Y:S01]  /*5780*/  IMAD.WIDE R34, R200.reuse, 0x4, R34 ;  /* 0x00000004c8227825 */ /* 0x040fe200078e0222 */
[----:B------:R-:W-:Y:S01]  /*5790*/  LDGSTS.E [R201+0x1de00], desc[UR26][R236.64], !P2 ;  /* 0x1de00000ecc97fae */ /* 0x000fe2000d1a101a */
[----:B------:R-:W-:Y:S01]  /*57a0*/  ISETP.GT.AND P2, PT, R33, 0x5f, PT ;  /* 0x0000005f2100780c */ /* 0x000fe20003f44270 */
[----:B------:R-:W2:Y:S01]  /*57b0*/  LDC R70, c[0x0][0x3a0] ;  /* 0x0000e800ff467b82 */ /* 0x000ea20000000800 */
[----:B------:R-:W-:Y:S01]  /*57c0*/  IMAD.WIDE R28, R200, 0x4, R28 ;  /* 0x00000004c81c7825 */ /* 0x000fe200078e021c */
[----:B------:R-:W-:Y:S01]  /*57d0*/  LDGSTS.E [R201+0x1e000], desc[UR26][R74.64], !P3 ;  /* 0x1e0000004ac97fae */ /* 0x000fe2000d9a101a */
[----:B------:R-:W-:Y:S02]  /*57e0*/  SEL R0, R0, RZ, P2 ;  /* 0x000000ff00007207 */ /* 0x000fe40001000000 */
[----:B------:R-:W-:Y:S01]  /*57f0*/  IMAD.WIDE R30, R200, 0x4, R30 ;  /* 0x00000004c81e7825 */ /* 0x000fe200078e021e */
[----:B------:R-:W-:Y:S01]  /*5800*/  LDGSTS.E [R201+0x1e200], desc[UR26][R76.64], !P3 ;  /* 0x1e2000004cc97fae */ /* 0x000fe2000d9a101a */
[----:B------:R-:W-:Y:S01]  /*5810*/  ISETP.NE.U32.AND P2, PT, R0, RZ, PT ;  /* 0x000000ff0000720c */ /* 0x000fe20003f45070 */
[----:B------:R-:W2:Y:S01]  /*5820*/  LDC R71, c[0x0][0x3a0] ;  /* 0x0000e800ff477b82 */ /* 0x000ea20000000800 */
[----:B------:R-:W-:Y:S01]  /*5830*/  IMAD.WIDE R44, R200, 0x4, R44 ;  /* 0x00000004c82c7825 */ /* 0x000fe200078e022c */
[----:B------:R-:W-:Y:S01]  /*5840*/  LDGSTS.E [R201+0x1e400], desc[UR26][R34.64], !P3 ;  /* 0x1e40000022c97fae */ /* 0x000fe2000d9a101a */
[----:B-1----:R-:W-:-:S02]  /*5850*/  IADD3 R0, PT, PT, R3, -0x41, RZ ;  /* 0xffffffbf03007810 */ /* 0x002fc40007ffe0ff */
[C---:B------:R-:W-:Y:S01]  /*5860*/  IMAD.WIDE R80, R200.reuse, 0x4, R80 ;  /* 0x00000004c8507825 */ /* 0x040fe200078e0250 */
[----:B------:R-:W-:Y:S03]  /*5870*/  LDGSTS.E [R201+0x1e600], desc[UR26][R62.64], !P3 ;  /* 0x1e6000003ec97fae */ /* 0x000fe6000d9a101a */
[C---:B--2---:R-:W-:Y:S01]  /*5880*/  IMAD.WIDE R132, R200.reuse, 0x4, R120 ;  /* 0x00000004c8847825 */ /* 0x044fe200078e0278 */
[----:B------:R-:W-:Y:S03]  /*5890*/  LDGSTS.E [R201+0x1e800], desc[UR26][R28.64], !P4 ;  /* 0x1e8000001cc97fae */ /* 0x000fe6000e1a101a */
[C---:B----4-:R-:W-:Y:S01]  /*58a0*/  IMAD.WIDE R134, R200.reuse, 0x4, R118 ;  /* 0x00000004c8867825 */ /* 0x050fe200078e0276 */
[----:B------:R-:W-:Y:S03]  /*58b0*/  LDGSTS.E [R201+0x1ea00], desc[UR26][R30.64], !P4 ;  /* 0x1ea000001ec97fae */ /* 0x000fe6000e1a101a */
[C---:B------:R-:W-:Y:S01]  /*58c0*/  IMAD.WIDE R144, R200.reuse, 0x4, R114 ;  /* 0x00000004c8907825 */ /* 0x040fe200078e0272 */
[----:B------:R-:W-:Y:S03]  /*58d0*/  LDGSTS.E [R201+0x1ec00], desc[UR26][R44.64], !P4 ;  /* 0x1ec000002cc97fae */ /* 0x000fe6000e1a101a */
[----:B------:R-:W-:Y:S01]  /*58e0*/  IMAD.WIDE R146, R200, 0x4, R94 ;  /* 0x00000004c8927825 */ /* 0x000fe200078e025e */
[----:B------:R-:W-:Y:S01]  /*58f0*/  LDGSTS.E [R201+0x1ee00], desc[UR26][R80.64], !P4 ;  /* 0x1ee0000050c97fae */ /* 0x000fe2000e1a101a */
[----:B------:R-:W-:Y:S01]  /*5900*/  ISETP.GE.U32.AND P4, PT, R0, 0x7fffffa0, PT ;  /* 0x7fffffa00000780c */ /* 0x000fe20003f86070 */
[----:B------:R-:W1:Y:S01]  /*5910*/  LDC R3, c[0x0][0x3a0] ;  /* 0x0000e800ff037b82 */ /* 0x000e620000000800 */
[----:B------:R-:W-:Y:S01]  /*5920*/  VIADD R0, R32, 0xffffffbe ;  /* 0xffffffbe20007836 */ /* 0x000fe20000000000 */
[----:B------:R-:W2:Y:S01]  /*5930*/  LDL.LU.64 R102, [R1+0x200] ;  /* 0x0002000001667983 */ /* 0x000ea20000300a00 */
[----:B------:R-:W-:-:S04]  /*5940*/  IMAD.WIDE R32, R200, 0x4, R84 ;  /* 0x00000004c8207825 */ /* 0x000fc800078e0254 */
[C---:B------:R-:W-:Y:S02]  /*5950*/  IMAD.WIDE R84, R200.reuse, 0x4, R78 ;  /* 0x00000004c8547825 */ /* 0x040fe400078e024e */
[----:B------:R-:W4:Y:S04]  /*5960*/  LDL.LU.64 R78, [R1+0x1f8] ;  /* 0x0001f800014e7983 */ /* 0x000f280000300a00 */
[----:B------:R-:W4:Y:S04]  /*5970*/  LDL.LU.64 R120, [R1+0x1f0] ;  /* 0x0001f00001787983 */ /* 0x000f280000300a00 */
[----:B------:R-:W4:Y:S04]  /*5980*/  LDL.LU.64 R118, [R1+0x1e8] ;  /* 0x0001e80001767983 */ /* 0x000f280000300a00 */
[----:B------:R-:W4:Y:S04]  /*5990*/  LDL.LU.64 R114, [R1+0x1e0] ;  /* 0x0001e00001727983 */ /* 0x000f280000300a00 */
[----:B------:R-:W4:Y:S01]  /*59a0*/  LDL.LU.64 R94, [R1+0x1d8] ;  /* 0x0001d800015e7983 */ /* 0x000f220000300a00 */
[----:B---3--:R-:W-:-:S03]  /*59b0*/  IMAD.WIDE R148, R200, 0x4, R86 ;  /* 0x00000004c8947825 */ /* 0x008fc600078e0256 */
[----:B------:R-:W3:Y:S01]  /*59c0*/  LDL.LU.64 R86, [R1+0x1d0] ;  /* 0x0001d00001567983 */ /* 0x000ee20000300a00 */
[----:B------:R-:W-:-:S03]  /*59d0*/  IMAD.WIDE R150, R200, 0x4, R110 ;  /* 0x00000004c8967825 */ /* 0x000fc600078e026e */
[----:B------:R-:W3:Y:S01]  /*59e0*/  LDL.LU.64 R110, [R1+0x1c8] ;  /* 0x0001c800016e7983 */ /* 0x000ee20000300a00 */
[----:B------:R-:W-:-:S03]  /*59f0*/  IMAD.WIDE R152, R200, 0x4, R106 ;  /* 0x00000004c8987825 */ /* 0x000fc600078e026a */
[----:B------:R-:W3:Y:S01]  /*5a00*/  LDL.LU.64 R106, [R1+0x1c0] ;  /* 0x0001c000016a7983 */ /* 0x000ee20000300a00 */
[----:B------:R-:W-:-:S04]  /*5a10*/  IMAD.WIDE R130, R200, 0x4, R124 ;  /* 0x00000004c8827825 */ /* 0x000fc800078e027c */
[C---:B--2---:R-:W-:Y:S02]  /*5a20*/  IMAD.WIDE R154, R200.reuse, 0x4, R102 ;  /* 0x00000004c89a7825 */ /* 0x044fe400078e0266 */
[----:B------:R-:W2:Y:S02]  /*5a30*/  LDL.LU.64 R102, [R1+0x1b8] ;  /* 0x0001b80001667983 */ /* 0x000ea40000300a00 */
[C---:B----4-:R-:W-:Y:S02]  /*5a40*/  IMAD.WIDE R216, R200.reuse, 0x4, R78 ;  /* 0x00000004c8d87825 */ /* 0x050fe400078e024e */
[----:B------:R-:W4:Y:S04]  /*5a50*/  LDL.LU.64 R78, [R1+0x1b0] ;  /* 0x0001b000014e7983 */ /* 0x000f280000300a00 */
[----:B------:R-:W2:Y:S04]  /*5a60*/  LDL.LU.64 R240, [R1+0x1a8] ;  /* 0x0001a80001f07983 */ /* 0x000ea80000300a00 */
[----:B------:R-:W2:Y:S01]  /*5a70*/  LDL.LU.64 R242, [R1+0x1a0] ;  /* 0x0001a00001f27983 */ /* 0x000ea20000300a00 */
[----:B------:R-:W-:-:S03]  /*5a80*/  IMAD.WIDE R224, R200, 0x4, R120 ;  /* 0x00000004c8e07825 */ /* 0x000fc600078e0278 */
[----:B------:R-:W2:Y:S01]  /*5a90*/  LDL.LU.64 R244, [R1+0x198] ;  /* 0x0001980001f47983 */ /* 0x000ea20000300a00 */
[----:B------:R-:W-:-:S03]  /*5aa0*/  IMAD.WIDE R124, R200, 0x4, R118 ;  /* 0x00000004c87c7825 */ /* 0x000fc600078e0276 */
[----:B------:R-:W2:Y:S01]  /*5ab0*/  LDL.LU.64 R204, [R1+0x190] ;  /* 0x0001900001cc7983 */ /* 0x000ea20000300a00 */
[----:B------:R-:W-:-:S03]  /*5ac0*/  IMAD.WIDE R120, R200, 0x4, R114 ;  /* 0x00000004c8787825 */ /* 0x000fc600078e0272 */
[----:B------:R-:W2:Y:S01]  /*5ad0*/  LDL.LU.64 R246, [R1+0x188] ;  /* 0x0001880001f67983 */ /* 0x000ea20000300a00 */
[----:B------:R-:W-:-:S03]  /*5ae0*/  IMAD.WIDE R118, R200, 0x4, R94 ;  /* 0x00000004c8767825 */ /* 0x000fc600078e025e */
[----:B------:R-:W2:Y:S04]  /*5af0*/  LDL.LU.64 R248, [R1+0x180] ;  /* 0x0001800001f87983 */ /* 0x000ea80000300a00 */
[----:B------:R-:W2:Y:S01]  /*5b00*/  LDL.LU.64 R94, [R1+0x178] ;  /* 0x00017800015e7983 */ /* 0x000ea20000300a00 */
[----:B---3--:R-:W-:-:S03]  /*5b10*/  IMAD.WIDE R114, R200, 0x4, R86 ;  /* 0x00000004c8727825 */ /* 0x008fc600078e0256 */
[----:B------:R-:W3:Y:S01]  /*5b20*/  LDL.LU.64 R86, [R1+0x170] ;  /* 0x0001700001567983 */ /* 0x000ee20000300a00 */
[----:B------:R-:W-:Y:S01]  /*5b30*/  IADD3 R252, PT, PT, R252, -0x3f, RZ ;  /* 0xffffffc1fcfc7810 */ /* 0x000fe20007ffe0ff */
[----:B------:R-:W-:Y:S01]  /*5b40*/  IMAD.WIDE R88, R200, 0x4, R88 ;  /* 0x00000004c8587825 */ /* 0x000fe200078e0258 */
[----:B------:R-:W-:Y:S01]  /*5b50*/  ISETP.NE.U32.AND P3, PT, R206, RZ, PT ;  /* 0x000000ffce00720c */ /* 0x000fe20003f65070 */
[----:B------:R-:W4:Y:S01]  /*5b60*/  LDL.LU.64 R250, [R1+0x168] ;  /* 0x0001680001fa7983 */ /* 0x000f220000300a00 */
[----:B------:R-:W-:Y:S01]  /*5b70*/  ISETP.GE.U32.AND P6, PT, R252, 0x7fffffa2, PT ;  /* 0x7fffffa2fc00780c */ /* 0x000fe20003fc6070 */
[C---:B------:R-:W-:Y:S01]  /*5b80*/  IMAD.WIDE R90, R200.reuse, 0x4, R90 ;  /* 0x00000004c85a7825 */ /* 0x040fe200078e025a */
[----:B------:R-:W1:Y:S03]  /*5b90*/  LDC R252, c[0x0][0x3a0] ;  /* 0x0000e800fffc7b82 */ /* 0x000e660000000800 */
[----:B------:R-:W-:-:S04]  /*5ba0*/  IMAD.WIDE R46, R200, 0x4, R46 ;  /* 0x00000004c82e7825 */ /* 0x000fc800078e022e */
[C---:B------:R-:W-:Y:S01]  /*5bb0*/  IMAD.WIDE R82, R200.reuse, 0x4, R82 ;  /* 0x00000004c8527825 */ /* 0x040fe200078e0252 */
[----:B------:R-:W1:Y:S03]  /*5bc0*/  LDC R206, c[0x0][0x3a0] ;  /* 0x0000e800ffce7b82 */ /* 0x000e660000000800 */
[----:B------:R-:W-:Y:S01]  /*5bd0*/  LDGSTS.E [R201+0x1f000], desc[UR26][R88.64], !P6 ;  /* 0x1f00000058c97fae */ /* 0x000fe2000f1a101a */
[----:B------:R-:W-:Y:S02]  /*5be0*/  IMAD.SHL.U32 R143, R143, 0x20, RZ ;  /* 0x000000208f8f7824 */ /* 0x000fe400078e00ff */
[----:B------:R-:W-:Y:S01]  /*5bf0*/  IMAD.WIDE R54, R200, 0x4, R54 ;  /* 0x00000004c8367825 */ /* 0x000fe200078e0236 */
[----:B------:R-:W-:Y:S04]  /*5c00*/  LDGSTS.E [R201+0x1f200], desc[UR26][R90.64], !P6 ;  /* 0x1f2000005ac97fae */ /* 0x000fe8000f1a101a */
[----:B------:R-:W-:Y:S01]  /*5c10*/  LDGSTS.E [R201+0x1f400], desc[UR26][R46.64], !P6 ;  /* 0x1f4000002ec97fae */ /* 0x000fe2000f1a101a */
[----:B------:R-:W-:-:S03]  /*5c20*/  IMAD.WIDE R24, R143, 0x4, R24 ;  /* 0x000000048f187825 */ /* 0x000fc600078e0218 */
        /* <DEDUP_REMOVED lines=10> */
[----:B------:R-:W0:Y:S01]  /*5cd0*/  LDGDEPBAR ;  /* 0x00000000000079af */ /* 0x000e220000000000 */
[----:B------:R-:W-:-:S03]  /*5ce0*/  IMAD.WIDE R116, R143, 0x4, R16 ;  /* 0x000000048f747825 */ /* 0x000fc600078e0210 */
[----:B------:R-:W-:Y:S01]  /*5cf0*/  LDGSTS.E [R141+0x52000], desc[UR26][R24.64], P3 ;  /* 0x52000000188d7fae */ /* 0x000fe200099a101a */
[----:B------:R-:W-:-:S03]  /*5d00*/  IMAD.WIDE R122, R143, 0x4, R36 ;  /* 0x000000048f7a7825 */ /* 0x000fc600078e0224 */
[----:B------:R-:W-:Y:S01]  /*5d10*/  LDGSTS.E [R141+0x52400], desc[UR26][R38.64], P3 ;  /* 0x52400000268d7fae */ /* 0x000fe200099a101a */
[----:B------:R-:W-:-:S03]  /*5d20*/  IMAD.WIDE R18, R143, 0x4, R18 ;  /* 0x000000048f127825 */ /* 0x000fc600078e0212 */
[----:B------:R-:W-:Y:S01]  /*5d30*/  LDGSTS.E [R141+0x52800], desc[UR26][R96.64], P3 ;  /* 0x52800000608d7fae */ /* 0x000fe200099a101a */
[----:B------:R-:W-:-:S03]  /*5d40*/  IMAD.WIDE R22, R143, 0x4, R22 ;  /* 0x000000048f167825 */ /* 0x000fc600078e0216 */
[----:B------:R-:W-:Y:S01]  /*5d50*/  LDGSTS.E [R141+0x52c00], desc[UR26][R12.64], P3 ;  /* 0x52c000000c8d7fae */ /* 0x000fe200099a101a */
[----:B------:R-:W-:-:S04]  /*5d60*/  IMAD.WIDE R98, R143, 0x4, R4 ;  /* 0x000000048f627825 */ /* 0x000fc800078e0204 */
[C---:B------:R-:W-:Y:S01]  /*5d70*/  IMAD.WIDE R26, R143.reuse, 0x4, R26 ;  /* 0x000000048f1a7825 */ /* 0x040fe200078e021a */
[----:B------:R-:W-:Y:S03]  /*5d80*/  LDGSTS.E [R141+0x53000], desc[UR26][R100.64], P3 ;  /* 0x53000000648d7fae */ /* 0x000fe600099a101a */
[C---:B------:R-:W-:Y:S01]  /*5d90*/  IMAD.WIDE R104, R143.reuse, 0x4, R8 ;  /* 0x000000048f687825 */ /* 0x040fe200078e0208 */
[----:B------:R-:W-:Y:S03]  /*5da0*/  LDGSTS.E [R141+0x53400], desc[UR26][R108.64], P3 ;  /* 0x534000006c8d7fae */ /* 0x000fe600099a101a */
[C---:B------:R-:W-:Y:S01]  /*5db0*/  IMAD.WIDE R112, R143.reuse, 0x4, R14 ;  /* 0x000000048f707825 */ /* 0x040fe200078e020e */
[----:B------:R-:W-:Y:S03]  /*5dc0*/  LDGSTS.E [R141+0x53800], desc[UR26][R116.64], P3 ;  /* 0x53800000748d7fae */ /* 0x000fe600099a101a */
[C---:B------:R-:W-:Y:S01]  /*5dd0*/  IMAD.WIDE R20, R143.reuse, 0x4, R20 ;  /* 0x000000048f147825 */ /* 0x040fe200078e0214 */
[----:B------:R-:W-:Y:S03]  /*5de0*/  LDGSTS.E [R141+0x53c00], desc[UR26][R122.64], P3 ;  /* 0x53c000007a8d7fae */ /* 0x000fe600099a101a */
[----:B------:R-:W-:Y:S01]  /*5df0*/  IMAD.WIDE R126, R143, 0x4, R40 ;  /* 0x000000048f7e7825 */ /* 0x000fe200078e0228 */
[----:B------:R-:W-:Y:S01]  /*5e00*/  LDGSTS.E [R136+0x52200], desc[UR26][R18.64], P3 ;  /* 0x5220000012887fae */ /* 0x000fe200099a101a */
[----:B------:R-:W-:Y:S01]  /*5e10*/  ISETP.GE.U32.AND P6, PT, R0, 0x7fffff9f, PT ;  /* 0x7fffff9f0000780c */ /* 0x000fe20003fc6070 */
[----:B------:R-:W2:Y:S02]  /*5e20*/  LDC R4, c[0x0][0x3a0] ;  /* 0x0000e800ff047b82 */ /* 0x000ea40000000800 */
[----:B------:R-:W-:Y:S04]  /*5e30*/  LDGSTS.E [R136+0x52600], desc[UR26][R22.64], P3 ;  /* 0x5260000016887fae */ /* 0x000fe800099a101a */
[----:B------:R-:W-:Y:S01]  /*5e40*/  LDGSTS.E [R136+0x52a00], desc[UR26][R98.64], P3 ;  /* 0x52a0000062887fae */ /* 0x000fe200099a101a */
[----:B------:R-:W-:Y:S01]  /*5e50*/  IMAD.WIDE R128, R200, 0x4, R128 ;  /* 0x00000004c8807825 */ /* 0x000fe200078e0280 */
[----:B------:R-:W2:Y:S02]  /*5e60*/  LDC R5, c[0x0][0x3a0] ;  /* 0x0000e800ff057b82 */ /* 0x000ea40000000800 */
[----:B------:R-:W-:Y:S01]  /*5e70*/  LDGSTS.E [R136+0x52e00], desc[UR26][R26.64], P3 ;  /* 0x52e000001a887fae */ /* 0x000fe200099a101a */
[----:B------:R-:W-:-:S03]  /*5e80*/  IADD3 R0, PT, PT, R70, -0x43, RZ ;  /* 0xffffffbd46007810 */ /* 0x000fc60007ffe0ff */
[----:B------:R-:W-:Y:S02]  /*5e90*/  LDGSTS.E [R136+0x53200], desc[UR26][R104.64], P3 ;  /* 0x5320000068887fae */ /* 0x000fe400099a101a */
[----:B------:R-:W1:Y:S02]  /*5ea0*/  LDC R70, c[0x0][0x3a0] ;  /* 0x0000e800ff467b82 */ /* 0x000e640000000800 */
[----:B------:R-:W-:Y:S04]  /*5eb0*/  LDGSTS.E [R136+0x53600], desc[UR26][R112.64], P3 ;  /* 0x5360000070887fae */ /* 0x000fe800099a101a */
[----:B------:R-:W-:Y:S04]  /*5ec0*/  LDGSTS.E [R136+0x53a00], desc[UR26][R20.64], P3 ;  /* 0x53a0000014887fae */ /* 0x000fe800099a101a */
[----:B------:R-:W-:Y:S04]  /*5ed0*/  LDGSTS.E [R136+0x53e00], desc[UR26][R126.64], P3 ;  /* 0x53e000007e887fae */ /* 0x000fe800099a101a */
[----:B------:R-:W0:Y:S01]  /*5ee0*/  LDGDEPBAR ;  /* 0x00000000000079af */ /* 0x000e220000000000 */
[----:B------:R-:W-:Y:S01]  /*5ef0*/  BAR.SYNC.DEFER_BLOCKING 0x0 ;  /* 0x0000000000007b1d */ /* 0x000fe20000010000 */
[----:B------:R-:W-:Y:S01]  /*5f00*/  ISETP.GE.U32.AND P5, PT, R0, 0x7fffff9e, PT ;  /* 0x7fffff9e0000780c */ /* 0x000fe20003fa6070 */
[----:B-1----:R-:W-:-:S06]  /*5f10*/  VIADD R0, R3, 0xffffffbc ;  /* 0xffffffbc03007836 */ /* 0x002fcc0000000000 */
[----:B------:R-:W1:Y:S01]  /*5f20*/  LDC R3, c[0x0][0x3a0] ;  /* 0x0000e800ff037b82 */ /* 0x000e620000000800 */
[----:B------:R-:W-:Y:S01]  /*5f30*/  ISETP.GE.U32.AND P3, PT, R0, 0x7fffff9d, PT ;  /* 0x7fffff9d0000780c */ /* 0x000fe20003f66070 */
[----:B------:R-:W-:Y:S02]  /*5f40*/  VIADD R0, R70, 0xffffffbb ;  /* 0xffffffbb46007836 */ /* 0x000fe40000000000 */
[----:B------:R-:W-:-:S04]  /*5f50*/  IMAD.WIDE R110, R200, 0x4, R110 ;  /* 0x00000004c86e7825 */ /* 0x000fc800078e026e */
[----:B------:R-:W3:Y:S01]  /*5f60*/  LDC R70, c[0x0][0x3a0] ;  /* 0x0000e800ff467b82 */ /* 0x000ee20000000800 */
[----:B------:R-:W-:Y:S01]  /*5f70*/  @!PT LDS RZ, [RZ] ;  /* 0x00000000fffff984 */ /* 0x000fe20000000800 */
[----:B------:R-:W-:Y:S01]  /*5f80*/  @!PT LDS RZ, [RZ] ;  /* 0x00000000fffff984 */ /* 0x000fe20000000800 */
[----:B------:R-:W-:Y:S01]  /*5f90*/  @!PT LDS RZ, [RZ] ;  /* 0x00000000fffff984 */ /* 0x000fe20000000800 */
[----:B------:R-:W-:Y:S04]  /*5fa0*/  LDGSTS.E [R201+0x20000], desc[UR26][R128.64], !P4 ;  /* 0x2000000080c97fae */ /* 0x000fe8000e1a101a */
[----:B------:R-:W-:Y:S04]  /*5fb0*/  LDGSTS.E [R201+0x20200], desc[UR26][R130.64], !P4 ;  /* 0x2020000082c97fae */ /* 0x000fe8000e1a101a */
[----:B------:R-:W-:Y:S04]  /*5fc0*/  LDGSTS.E [R201+0x20400], desc[UR26][R132.64], !P4 ;  /* 0x2040000084c97fae */ /* 0x000fe8000e1a101a */
[----:B------:R-:W-:Y:S01]  /*5fd0*/  LDGSTS.E [R201+0x20600], desc[UR26][R134.64], !P4 ;  /* 0x2060000086c97fae */ /* 0x000fe2000e1a101a */
[----:B------:R-:W-:-:S02]  /*5fe0*/  ISETP.GE.U32.AND P4, PT, R0, 0x7fffff9c, PT ;  /* 0x7fffff9c0000780c */ /* 0x000fc40003f86070 */
[----:B------:R-:W-:Y:S01]  /*5ff0*/  IADD3 R0, PT, PT, R71, -0x46, RZ ;  /* 0xffffffba47007810 */ /* 0x000fe20007ffe0ff */
[----:B------:R-:W-:Y:S04]  /*6000*/  LDGSTS.E [R201+0x20800], desc[UR26][R144.64], !P6 ;  /* 0x2080000090c97fae */ /* 0x000fe8000f1a101a */
[----:B------:R-:W-:Y:S04]  /*6010*/  LDGSTS.E [R201+0x20a00], desc[UR26][R146.64], !P6 ;  /* 0x20a0000092c97fae */ /* 0x000fe8000f1a101a */
[----:B------:R-:W-:Y:S04]  /*6020*/  LDGSTS.E [R201+0x20c00], desc[UR26][R148.64], !P6 ;  /* 0x20c0000094c97fae */ /* 0x000fe8000f1a101a */
[----:B------:R-:W-:Y:S01]  /*6030*/  LDGSTS.E [R201+0x20e00], desc[UR26][R150.64], !P6 ;  /* 0x20e0000096c97fae */ /* 0x000fe2000f1a101a */
[----:B------:R-:W-:Y:S01]  /*6040*/  ISETP.GE.U32.AND P6, PT, R0, 0x7fffff9b, PT ;  /* 0x7fffff9b0000780c */ /* 0x000fe20003fc6070 */
[----:B-1----:R-:W-:-:S02]  /*6050*/  VIADD R0, R3, 0xffffffb9 ;  /* 0xffffffb903007836 */ /* 0x002fc40000000000 */
[----:B------:R-:W-:Y:S01]  /*6060*/  LDGSTS.E [R201+0x21000], desc[UR26][R152.64], !P5 ;  /* 0x2100000098c97fae */ /* 0x000fe2000e9a101a */
[----:B------:R-:W1:Y:S03]  /*6070*/  LDC R3, c[0x0][0x3a0] ;  /* 0x0000e800ff037b82 */ /* 0x000e660000000800 */
[----:B------:R-:W-:Y:S04]  /*6080*/  LDGSTS.E [R201+0x21200], desc[UR26][R154.64], !P5 ;  /* 0x212000009ac97fae */ /* 0x000fe8000e9a101a */
[----:B------:R-:W-:Y:S04]  /*6090*/  LDGSTS.E [R201+0x21400], desc[UR26][R216.64], !P5 ;  /* 0x21400000d8c97fae */ /* 0x000fe8000e9a101a */
[----:B------:R-:W-:Y:S01]  /*60a0*/  LDGSTS.E [R201+0x21600], desc[UR26][R224.64], !P5 ;  /* 0x21600000e0c97fae */ /* 0x000fe2000e9a101a */
[----:B------:R-:W-:Y:S01]  /*60b0*/  ISETP.GE.U32.AND P5, PT, R0, 0x7fffff9a, PT ;  /* 0x7fffff9a0000780c */ /* 0x000fe20003fa6070 */
[----:B--2---:R-:W-:-:S02]  /*60c0*/  VIADD R0, R4, 0xffffffb8 ;  /* 0xffffffb804007836 */ /* 0x004fc40000000000 */
[----:B------:R-:W-:Y:S01]  /*60d0*/  LDGSTS.E [R201+0x21800], desc[UR26][R124.64], !P3 ;  /* 0x218000007cc97fae */ /* 0x000fe2000d9a101a */
[----:B------:R-:W-:-:S03]  /*60e0*/  IMAD.WIDE R36, R200, 0x4, R204 ;  /* 0x00000004c8247825 */ /* 0x000fc600078e02cc */
[----:B------:R-:W-:Y:S04]  /*60f0*/  LDGSTS.E [R201+0x21a00], desc[UR26][R120.64], !P3 ;  /* 0x21a0000078c97fae */ /* 0x000fe8000d9a101a */
[----:B------:R-:W-:Y:S04]  /*6100*/  LDGSTS.E [R201+0x21c00], desc[UR26][R118.64], !P3 ;  /* 0x21c0000076c97fae */ /* 0x000fe8000d9a101a */
[----:B------:R-:W2:Y:S04]  /*6110*/  LDL.LU.64 R204, [R1+0x160] ;  /* 0x0001600001cc7983 */ /* 0x000ea80000300a00 */
[----:B------:R-:W-:Y:S01]  /*6120*/  LDGSTS.E [R201+0x21e00], desc[UR26][R114.64], !P3 ;  /* 0x21e0000072c97fae */ /* 0x000fe2000d9a101a */
[----:B------:R-:W-:-:S02]  /*6130*/  ISETP.GE.U32.AND P3, PT, R0, 0x7fffff99, PT ;  /* 0x7fffff990000780c */ /* 0x000fc40003f66070 */
[----:B------:R-:W-:Y:S01]  /*6140*/  IADD3 R0, PT, PT, R5, -0x49, RZ ;  /* 0xffffffb705007810 */ /* 0x000fe20007ffe0ff */
[C---:B------:R-:W-:Y:S01]  /*6150*/  IMAD.WIDE R10, R200.reuse, 0x4, R242 ;  /* 0x00000004c80a7825 */ /* 0x040fe200078e02f2 */
[----:B------:R-:W-:Y:S03]  /*6160*/  LDGSTS.E [R201+0x22000], desc[UR26][R110.64], !P4 ;  /* 0x220000006ec97fae */ /* 0x000fe6000e1a101a */
[----:B------:R-:W-:-:S04]  /*6170*/  IMAD.WIDE R8, R200, 0x4, R244 ;  /* 0x00000004c8087825 */ /* 0x000fc800078e02f4 */
[C---:B---3--:R-:W-:Y:S02]  /*6180*/  IMAD.WIDE R4, R200.reuse, 0x4, R86 ;  /* 0x00000004c8047825 */ /* 0x048fe400078e0256 */
[----:B------:R-:W3:Y:S04]  /*6190*/  LDL.LU.64 R86, [R1+0x158] ;  /* 0x0001580001567983 */ /* 0x000ee80000300a00 */
[----:B------:R-:W3:Y:S04]  /*61a0*/  LDL.LU.64 R156, [R1+0x150] ;  /* 0x00015000019c7983 */ /* 0x000ee80000300a00 */
[----:B------:R-:W3:Y:S04]  /*61b0*/  LDL.LU.64 R242, [R1+0x148] ;  /* 0x0001480001f27983 */ /* 0x000ee80000300a00 */
[----:B------:R-:W3:Y:S01]  /*61c0*/  LDL.LU.64 R244, [R1+0x140] ;  /* 0x0001400001f47983 */ /* 0x000ee20000300a00 */
[----:B------:R-:W-:-:S04]  /*61d0*/  IMAD.WIDE R106, R200, 0x4, R106 ;  /* 0x00000004c86a7825 */ /* 0x000fc800078e026a */
[C---:B------:R-:W-:Y:S01]  /*61e0*/  IMAD.WIDE R102, R200.reuse, 0x4, R102 ;  /* 0x00000004c8667825 */ /* 0x040fe200078e0266 */
[----:B------:R-:W-:Y:S03]  /*61f0*/  LDGSTS.E [R201+0x22200], desc[UR26][R106.64], !P4 ;  /* 0x222000006ac97fae */ /* 0x000fe6000e1a101a */
[----:B----4-:R-:W-:Y:S01]  /*6200*/  IMAD.WIDE R16, R200, 0x4, R78 ;  /* 0x00000004c8107825 */ /* 0x010fe200078e024e */
[----:B------:R-:W-:Y:S01]  /*6210*/  LDGSTS.E [R201+0x22400], desc[UR26][R102.64], !P4 ;  /* 0x2240000066c97fae */ /* 0x000fe2000e1a101a */
[----:B------:R-:W4:Y:S03]  /*6220*/  LDC R78, c[0x0][0x3a0] ;  /* 0x0000e800ff4e7b82 */ /* 0x000f260000000800 */
[----:B------:R-:W-:Y:S01]  /*6230*/  LDGSTS.E [R201+0x22600], desc[UR26][R16.64], !P4 ;  /* 0x2260000010c97fae */ /* 0x000fe2000e1a101a */
[----:B------:R-:W-:Y:S01]  /*6240*/  ISETP.GE.U32.AND P4, PT, R0, 0x7fffff98, PT ;  /* 0x7fffff980000780c */ /* 0x000fe20003f86070 */
[----:B-1----:R-:W-:-:S03]  /*6250*/  VIADD R0, R3, 0xffffffb6 ;  /* 0xffffffb603007836 */ /* 0x002fc60000000000 */
[----:B------:R-:W1:Y:S01]  /*6260*/  LDC R3, c[0x0][0x3a0] ;  /* 0x0000e800ff037b82 */ /* 0x000e620000000800 */
[----:B------:R-:W-:-:S04]  /*6270*/  IMAD.WIDE R14, R200, 0x4, R240 ;  /* 0x00000004c80e7825 */ /* 0x000fc800078e02f0 */
[C---:B------:R-:W-:Y:S01]  /*6280*/  IMAD.WIDE R42, R200.reuse, 0x4, R94 ;  /* 0x00000004c82a7825 */ /* 0x040fe200078e025e */
[----:B------:R-:W-:Y:S02]  /*6290*/  LDGSTS.E [R201+0x22800], desc[UR26][R14.64], !P6 ;  /* 0x228000000ec97fae */ /* 0x000fe4000f1a101a */
[----:B------:R-:W1:Y:S01]  /*62a0*/  LDC R94, c[0x0][0x3a0] ;  /* 0x0000e800ff5e7b82 */ /* 0x000e620000000800 */
[C---:B------:R-:W-:Y:S01]  /*62b0*/  IMAD.WIDE R6, R200.reuse, 0x4, R246 ;  /* 0x00000004c8067825 */ /* 0x040fe200078e02f6 */
[----:B------:R-:W-:Y:S03]  /*62c0*/  LDGSTS.E [R201+0x22a00], desc[UR26][R10.64], !P6 ;  /* 0x22a000000ac97fae */ /* 0x000fe6000f1a101a */
[----:B------:R-:W-:Y:S01]  /*62d0*/  IMAD.WIDE R40, R200, 0x4, R248 ;  /* 0x00000004c8287825 */ /* 0x000fe200078e02f8 */
[----:B------:R-:W-:Y:S04]  /*62e0*/  LDGSTS.E [R201+0x22c00], desc[UR26][R8.64], !P6 ;  /* 0x22c0000008c97fae */ /* 0x000fe8000f1a101a */
[----:B------:R-:W-:Y:S01]  /*62f0*/  LDGSTS.E [R201+0x22e00], desc[UR26][R36.64], !P6 ;  /* 0x22e0000024c97fae */ /* 0x000fe2000f1a101a */
[----:B------:R-:W-:Y:S01]  /*6300*/  ISETP.GE.U32.AND P6, PT, R0, 0x7fffff97, PT ;  /* 0x7fffff970000780c */ /* 0x000fe20003fc6070 */
[----:B------:R-:W-:-:S02]  /*6310*/  VIADD R0, R70, 0xffffffb5 ;  /* 0xffffffb546007836 */ /* 0x000fc40000000000 */
[----:B------:R-:W-:Y:S01]  /*6320*/  LDGSTS.E [R201+0x23000], desc[UR26][R6.64], !P5 ;  /* 0x2300000006c97fae */ /* 0x000fe2000e9a101a */
[----:B------:R-:W-:-:S03]  /*6330*/  IMAD.WIDE R70, R200, 0x4, R250 ;  /* 0x00000004c8467825 */ /* 0x000fc600078e02fa */
[----:B------:R-:W-:Y:S01]  /*6340*/  LDGSTS.E [R201+0x23200], desc[UR26][R40.64], !P5 ;  /* 0x2320000028c97fae */ /* 0x000fe2000e9a101a */
[----:B------:R-:W-:-:S03]  /*6350*/  IMAD.WIDE R48, R200, 0x4, R48 ;  /* 0x00000004c8307825 */ /* 0x000fc600078e0230 */
[----:B------:R-:W3:Y:S01]  /*6360*/  LDL.LU.64 R246, [R1+0x138] ;  /* 0x0001380001f67983 */ /* 0x000ee20000300a00 */
[----:B------:R-:W-:-:S03]  /*6370*/  IMAD.WIDE R50, R200, 0x4, R50 ;  /* 0x00000004c8327825 */ /* 0x000fc600078e0232 */
[----:B------:R-:W-:Y:S01]  /*6380*/  LDGSTS.E [R201+0x23400], desc[UR26][R42.64], !P5 ;  /* 0x234000002ac97fae */ /* 0x000fe2000e9a101a */
[----:B------:R-:W-:-:S03]  /*6390*/  IMAD.WIDE R52, R200, 0x4, R52 ;  /* 0x00000004c8347825 */ /* 0x000fc600078e0234 */
[----:B------:R-:W-:Y:S01]  /*63a0*/  LDGSTS.E [R201+0x23600], desc[UR26][R4.64], !P5 ;  /* 0x2360000004c97fae */ /* 0x000fe2000e9a101a */
[----:B------:R-:W-:-:S03]  /*63b0*/  ISETP.GE.U32.AND P5, PT, R0, 0x7fffff96, PT ;  /* 0x7fffff960000780c */ /* 0x000fc60003fa6070 */
[----:B------:R-:W3:Y:S01]  /*63c0*/  LDL.LU.64 R248, [R1+0x130] ;  /* 0x0001300001f87983 */ /* 0x000ee20000300a00 */
[----:B----4-:R-:W-:Y:S01]  /*63d0*/  IADD3 R0, PT, PT, R78, -0x4c, RZ ;  /* 0xffffffb44e007810 */ /* 0x010fe20007ffe0ff */
[C---:B------:R-:W-:Y:S02]  /*63e0*/  IMAD.WIDE R56, R200.reuse, 0x4, R56 ;  /* 0x00000004c8387825 */ /* 0x040fe400078e0238 */
[----:B------:R-:W-:Y:S04]  /*63f0*/  LDGSTS.E [R201+0x23800], desc[UR26][R70.64], !P3 ;  /* 0x2380000046c97fae */ /* 0x000fe8000d9a101a */
[----:B------:R-:W4:Y:S01]  /*6400*/  LDL.LU.64 R250, [R1+0x128] ;  /* 0x0001280001fa7983 */ /* 0x000f220000300a00 */
[----:B------:R-:W-:-:S03]  /*6410*/  IMAD.WIDE R58, R200, 0x4, R58 ;  /* 0x00000004c83a7825 */ /* 0x000fc600078e023a */
[----:B------:R-:W-:Y:S01]  /*6420*/  LDGSTS.E [R201+0x23a00], desc[UR26][R48.64], !P3 ;  /* 0x23a0000030c97fae */ /* 0x000fe2000d9a101a */
[----:B------:R-:W-:-:S03]  /*6430*/  IMAD.WIDE R60, R200, 0x4, R60 ;  /* 0x00000004c83c7825 */ /* 0x000fc600078e023c */
[----:B------:R-:W-:Y:S04]  /*6440*/  LDGSTS.E [R201+0x23c00], desc[UR26][R50.64], !P3 ;  /* 0x23c0000032c97fae */ /* 0x000fe8000d9a101a */
[----:B------:R-:W-:Y:S01]  /*6450*/  LDGSTS.E [R201+0x23e00], desc[UR26][R52.64], !P3 ;  /* 0x23e0000034c97fae */ /* 0x000fe2000d9a101a */
[----:B------:R-:W-:Y:S01]  /*6460*/  ISETP.GE.U32.AND P3, PT, R0, 0x7fffff95, PT ;  /* 0x7fffff950000780c */ /* 0x000fe20003f66070 */
[----:B-1----:R-:W-:Y:S02]  /*6470*/  VIADD R0, R3, 0xffffffb3 ;  /* 0xffffffb303007836 */ /* 0x002fe40000000000 */
[----:B------:R-:W4:Y:S01]  /*6480*/  LDL.LU.64 R238, [R1+0x120] ;  /* 0x0001200001ee7983 */ /* 0x000f220000300a00 */
[C---:B------:R-:W-:Y:S01]  /*6490*/  IMAD.WIDE R64, R200.reuse, 0x4, R64 ;  /* 0x00000004c8407825 */ /* 0x040fe200078e0240 */
[----:B------:R-:W1:Y:S03]  /*64a0*/  LDC R3, c[0x0][0x3a0] ;  /* 0x0000e800ff037b82 */ /* 0x000e660000000800 */
[----:B--2---:R-:W-:-:S02]  /*64b0*/  IMAD.WIDE R78, R200, 0x4, R204 ;  /* 0x00000004c84e7825 */ /* 0x004fc400078e02cc */
[----:B------:R-:W2:Y:S04]  /*64c0*/  LDL.LU.64 R204, [R1+0x118] ;  /* 0x0001180001cc7983 */ /* 0x000ea80000300a00 */
[----:B------:R-:W-:Y:S04]  /*64d0*/  LDGSTS.E [R201+0x24000], desc[UR26][R78.64], !P4 ;  /* 0x240000004ec97fae */ /* 0x000fe8000e1a101a */
[----:B------:R-:W-:Y:S04]  /*64e0*/  LDGSTS.E [R201+0x24200], desc[UR26][R56.64], !P4 ;  /* 0x2420000038c97fae */ /* 0x000fe8000e1a101a */
[----:B------:R-:W-:Y:S04]  /*64f0*/  LDGSTS.E [R201+0x24400], desc[UR26][R58.64], !P4 ;  /* 0x244000003ac97fae */ /* 0x000fe8000e1a101a */
[----:B------:R-:W-:Y:S01]  /*6500*/  LDGSTS.E [R201+0x24600], desc[UR26][R60.64], !P4 ;  /* 0x246000003cc97fae */ /* 0x000fe2000e1a101a */
[----:B------:R-:W-:Y:S01]  /*6510*/  ISETP.GE.U32.AND P4, PT, R0, 0x7fffff94, PT ;  /* 0x7fffff940000780c */ /* 0x000fe20003f86070 */
[----:B------:R-:W-:-:S02]  /*6520*/  VIADD R0, R94, 0xffffffb2 ;  /* 0xffffffb25e007836 */ /* 0x000fc40000000000 */
[----:B------:R-:W2:Y:S01]  /*6530*/  LDL.LU.64 R240, [R1+0x110] ;  /* 0x0001100001f07983 */ /* 0x000ea20000300a00 */
[----:B---3--:R-:W-:-:S04]  /*6540*/  IMAD.WIDE R94, R200, 0x4, R156 ;  /* 0x00000004c85e7825 */ /* 0x008fc800078e029c */
[C---:B------:R-:W-:Y:S02]  /*6550*/  IMAD.WIDE R158, R200.reuse, 0x4, R242 ;  /* 0x00000004c89e7825 */ /* 0x040fe400078e02f2 */
[----:B------:R-:W3:Y:S02]  /*6560*/  LDL.LU.64 R242, [R1+0x108] ;  /* 0x0001080001f27983 */ /* 0x000ee40000300a00 */
[C---:B------:R-:W-:Y:S02]  /*6570*/  IMAD.WIDE R156, R200.reuse, 0x4, R244 ;  /* 0x00000004c89c7825 */ /* 0x040fe400078e02f4 */
[----:B------:R4:W-:Y:S04]  /*6580*/  STL.64 [R1+0x158], R158 ;  /* 0x0001589e01007387 */ /* 0x0009e80000100a00 */
[----:B------:R-:W3:Y:S01]  /*6590*/  LDL.LU.64 R244, [R1+0x100] ;  /* 0x0001000001f47983 */ /* 0x000ee20000300a00 */
[----:B------:R-:W-:-:S04]  /*65a0*/  IMAD.WIDE R86, R200, 0x4, R86 ;  /* 0x00000004c8567825 */ /* 0x000fc800078e0256 */
[C---:B------:R-:W-:Y:S01]  /*65b0*/  IMAD.WIDE R66, R200.reuse, 0x4, R66 ;  /* 0x00000004c8427825 */ /* 0x040fe200078e0242 */
[----:B------:R-:W-:Y:S03]  /*65c0*/  LDGSTS.E [R201+0x24800], desc[UR26][R86.64], !P6 ;  /* 0x2480000056c97fae */ /* 0x000fe6000f1a101a */
[C---:B------:R-:W-:Y:S01]  /*65d0*/  IMAD.WIDE R68, R200.reuse, 0x4, R68 ;  /* 0x00000004c8447825 */ /* 0x040fe200078e0244 */
[----:B------:R-:W-:Y:S03]  /*65e0*/  LDGSTS.E [R201+0x24a00], desc[UR26][R64.64], !P6 ;  /* 0x24a0000040c97fae */ /* 0x000fe6000f1a101a */
[----:B------:R-:W-:Y:S01]  /*65f0*/  IMAD.WIDE R72, R200, 0x4, R72 ;  /* 0x00000004c8487825 */ /* 0x000fe200078e0248 */
[----:B------:R-:W-:Y:S04]  /*6600*/  LDGSTS.E [R201+0x24c00], desc[UR26][R66.64], !P6 ;  /* 0x24c0000042c97fae */ /* 0x000fe8000f1a101a */
[----:B------:R-:W-:Y:S01]  /*6610*/  LDGSTS.E [R201+0x24e00], desc[UR26][R68.64], !P6 ;  /* 0x24e0000044c97fae */ /* 0x000fe2000f1a101a */
[----:B------:R-:W-:-:S02]  /*6620*/  ISETP.GE.U32.AND P6, PT, R0, 0x7fffff93, PT ;  /* 0x7fffff930000780c */ /* 0x000fc40003fc6070 */
[----:B------:R-:W-:Y:S01]  /*6630*/  IADD3 R0, PT, PT, R160, -0x4f, RZ ;  /* 0xffffffb1a0007810 */ /* 0x000fe20007ffe0ff */
[----:B------:R-:W-:Y:S04]  /*6640*/  LDGSTS.E [R201+0x25000], desc[UR26][R94.64], !P5 ;  /* 0x250000005ec97fae */ /* 0x000fe8000e9a101a */
[----:B------:R-:W-:Y:S04]  /*6650*/  LDGSTS.E [R201+0x25200], desc[UR26][R72.64], !P5 ;  /* 0x2520000048c97fae */ /* 0x000fe8000e9a101a */
[----:B------:R1:W-:Y:S04]  /*6660*/  STL.64 [R1+0x150], R156 ;  /* 0x0001509c01007387 */ /* 0x0003e80000100a00 */
[----:B------:R4:W-:Y:S04]  /*6670*/  LDGSTS.E [R201+0x25400], desc[UR26][R158.64], !P5 ;  /* 0x254000009ec97fae */ /* 0x0009e8000e9a101a */
[----:B------:R-:W3:Y:S04]  /*6680*/  LDL.LU.64 R162, [R1+0xf8] ;  /* 0x0000f80001a27983 */ /* 0x000ee80000300a00 */
[----:B------:R1:W-:Y:S01]  /*6690*/  LDGSTS.E [R201+0x25600], desc[UR26][R156.64], !P5 ;  /* 0x256000009cc97fae */ /* 0x0003e2000e9a101a */
[----:B------:R-:W-:-:S05]  /*66a0*/  IMAD.WIDE R164, R200, 0x4, R246 ;  /* 0x00000004c8a47825 */ /* 0x000fca00078e02f6 */
[----:B------:R-:W-:Y:S04]  /*66b0*/  STL.64 [R1+0x148], R164 ;  /* 0x000148a401007387 */ /* 0x000fe80000100a00 */
[----:B------:R-:W3:Y:S01]  /*66c0*/  LDL.LU.64 R246, [R1+0xf0] ;  /* 0x0000f00001f67983 */ /* 0x000ee20000300a00 */
[----:B------:R-:W-:-:S03]  /*66d0*/  IMAD.WIDE R160, R200, 0x4, R248 ;  /* 0x00000004c8a07825 */ /* 0x000fc600078e02f8 */
[----:B------:R1:W-:Y:S04]  /*66e0*/  LDGSTS.E [R201+0x25800], desc[UR26][R164.64], !P3 ;  /* 0x25800000a4c97fae */ /* 0x0003e8000d9a101a */
[----:B------:R1:W-:Y:S01]  /*66f0*/  STL.64 [R1+0x140], R160 ;  /* 0x000140a001007387 */ /* 0x0003e20000100a00 */
[----:B----4-:R-:W-:-:S03]  /*6700*/  IMAD.WIDE R158, R200, 0x4, R250 ;  /* 0x00000004c89e7825 */ /* 0x010fc600078e02fa */
[----:B------:R-:W4:Y:S04]  /*6710*/  LDL.LU.64 R248, [R1+0xe8] ;  /* 0x0000e80001f87983 */ /* 0x000f280000300a00 */
[----:B------:R1:W-:Y:S04]  /*6720*/  STL.64 [R1+0x138], R158 ;  /* 0x0001389e01007387 */ /* 0x0003e80000100a00 */
[----:B------:R-:W4:Y:S04]  /*6730*/  LDL.LU.64 R250, [R1+0xe0] ;  /* 0x0000e00001fa7983 */ /* 0x000f280000300a00 */
[----:B------:R-:W-:Y:S01]  /*6740*/  LDGSTS.E [R201+0x25a00], desc[UR26][R160.64], !P3 ;  /* 0x25a00000a0c97fae */ /* 0x000fe2000d9a101a */
[----:B-1----:R-:W-:-:S03]  /*6750*/  IMAD.WIDE R156, R200, 0x4, R238 ;  /* 0x00000004c89c7825 */ /* 0x002fc600078e02ee */
[----:B------:R-:W-:Y:S04]  /*6760*/  LDGSTS.E [R201+0x25c00], desc[UR26][R158.64], !P3 ;  /* 0x25c000009ec97fae */ /* 0x000fe8000d9a101a */
[----:B------:R1:W-:Y:S04]  /*6770*/  STL.64 [R1+0x130], R156 ;  /* 0x0001309c01007387 */ /* 0x0003e80000100a00 */
[----:B------:R-:W4:Y:S04]  /*6780*/  LDL.LU.64 R160, [R1+0x58] ;  /* 0x0000580001a07983 */ /* 0x000f280000300a00 */
[----:B------:R-:W4:Y:S04]  /*6790*/  LDL.LU.64 R158, [R1+0x50] ;  /* 0x00005000019e7983 */ /* 0x000f280000300a00 */
[----:B------:R-:W-:Y:S01]  /*67a0*/  LDGSTS.E [R201+0x25e00], desc[UR26][R156.64], !P3 ;  /* 0x25e000009cc97fae */ /* 0x000fe2000d9a101a */
[----:B--2---:R-:W-:-:S05]  /*67b0*/  IMAD.WIDE R204, R200, 0x4, R204 ;  /* 0x00000004c8cc7825 */ /* 0x004fca00078e02cc */
[----:B------:R2:W-:Y:S04]  /*67c0*/  STL.64 [R1+0x128], R204 ;  /* 0x000128cc01007387 */ /* 0x0005e80000100a00 */
[----:B-1----:R-:W4:Y:S04]  /*67d0*/  LDL.LU.64 R156, [R1+0x48] ;  /* 0x00004800019c7983 */ /* 0x002f280000300a00 */
[----:B------:R-:W-:Y:S01]  /*67e0*/  LDGSTS.E [R201+0x26000], desc[UR26][R204.64], !P4 ;  /* 0x26000000ccc97fae */ /* 0x000fe2000e1a101a */
[----:B------:R-:W-:-:S05]  /*67f0*/  IMAD.WIDE R168, R200, 0x4, R240 ;  /* 0x00000004c8a87825 */ /* 0x000fca00078e02f0 */
[----:B------:R1:W-:Y:S04]  /*6800*/  STL.64 [R1+0x120], R168 ;  /* 0x000120a801007387 */ /* 0x0003e80000100a00 */
[----:B------:R-:W4:Y:S04]  /*6810*/  LDL.LU.64 R238, [R1+0x40] ;  /* 0x0000400001ee7983 */ /* 0x000f280000300a00 */
[----:B------:R1:W-:Y:S01]  /*6820*/  LDGSTS.E [R201+0x26200], desc[UR26][R168.64], !P4 ;  /* 0x26200000a8c97fae */ /* 0x0003e2000e1a101a */
[----:B---3--:R-:W-:-:S04]  /*6830*/  IMAD.WIDE R166, R200, 0x4, R242 ;  /* 0x00000004c8a67825 */ /* 0x008fc800078e02f2 */
[----:B------:R-:W-:Y:S01]  /*6840*/  IMAD.WIDE R164, R200, 0x4, R244 ;  /* 0x00000004c8a47825 */ /* 0x000fe200078e02f4 */
[----:B------:R3:W-:Y:S04]  /*6850*/  STL.64 [R1+0x118], R166 ;  /* 0x000118a601007387 */ /* 0x0007e80000100a00 */
[----:B------:R4:W-:Y:S04]  /*6860*/  STL.64 [R1+0x110], R164 ;  /* 0x000110a401007387 */ /* 0x0009e80000100a00 */
[----:B------:R-:W4:Y:S04]  /*6870*/  LDL.LU.64 R240, [R1+0x38] ;  /* 0x0000380001f07983 */ /* 0x000f280000300a00 */
[----:B------:R-:W4:Y:S04]  /*6880*/  LDL.LU.64 R242, [R1+0x30] ;  /* 0x0000300001f27983 */ /* 0x000f280000300a00 */
[----:B------:R-:W4:Y:S04]  /*6890*/  LDL.LU.64 R244, [R1+0x28] ;  /* 0x0000280001f47983 */ /* 0x000f280000300a00 */
[----:B--2---:R-:W2:Y:S04]  /*68a0*/  LDL.LU.64 R204, [R1+0x20] ;  /* 0x0000200001cc7983 */ /* 0x004ea80000300a00 */
[----:B------:R3:W-:Y:S01]  /*68b0*/  LDGSTS.E [R201+0x26400], desc[UR26][R166.64], !P4 ;  /* 0x26400000a6c97fae */ /* 0x0007e2000e1a101a */
[----:B------:R-:W-:-:S03]  /*68c0*/  ISETP.GE.U32.AND P5, PT, R0, 0x7fffff92, PT ;  /* 0x7fffff920000780c */ /* 0x000fc60003fa6070 */
[----:B------:R4:W-:Y:S01]  /*68d0*/  LDGSTS.E [R201+0x26600], desc[UR26][R164.64], !P4 ;  /* 0x26600000a4c97fae */ /* 0x0009e2000e1a101a */
[----:B------:R-:W-:Y:S02]  /*68e0*/  VIADD R0, R3, 0xffffffb0 ;  /* 0xffffffb003007836 */ /* 0x000fe40000000000 */
[----:B------:R-:W2:Y:S01]  /*68f0*/  LDC R3, c[0x0][0x3a0] ;  /* 0x0000e800ff037b82 */ /* 0x000ea20000000800 */
[----:B-1----:R-:W-:-:S05]  /*6900*/  IMAD.WIDE R168, R200, 0x4, R162 ;  /* 0x00000004c8a87825 */ /* 0x002fca00078e02a2 */
[----:B------:R1:W-:Y:S01]  /*6910*/  STL.64 [R1+0x108], R168 ;  /* 0x000108a801007387 */ /* 0x0003e20000100a00 */
[----:B---3--:R-:W-:-:S03]  /*6920*/  IMAD.WIDE R166, R200, 0x4, R246 ;  /* 0x00000004c8a67825 */ /* 0x008fc600078e02f6 */
[----:B------:R-:W-:Y:S04]  /*6930*/  LDGSTS.E [R201+0x26800], desc[UR26][R168.64], !P6 ;  /* 0x26800000a8c97fae */ /* 0x000fe8000f1a101a */
[----:B------:R3:W-:Y:S04]  /*6940*/  STL.64 [R1+0x100], R166 ;  /* 0x000100a601007387 */ /* 0x0007e80000100a00 */
[----:B------:R-:W2:Y:S01]  /*6950*/  LDL.LU.64 R246, [R1+0x18] ;  /* 0x0000180001f67983 */ /* 0x000ea20000300a00 */
[----:B----4-:R-:W-:Y:S01]  /*6960*/  IMAD.WIDE R164, R200, 0x4, R248 ;  /* 0x00000004c8a47825 */ /* 0x010fe200078e02f8 */
[----:B------:R-:W-:-:S02]  /*6970*/  ISETP.GE.U32.AND P3, PT, R0, 0x7fffff91, PT ;  /* 0x7fffff910000780c */ /* 0x000fc40003f66070 */
[----:B------:R-:W-:Y:S01]  /*6980*/  LDGSTS.E [R201+0x26a00], desc[UR26][R166.64], !P6 ;  /* 0x26a00000a6c97fae */ /* 0x000fe2000f1a101a */
[----:B------:R-:W-:-:S03]  /*6990*/  IMAD.WIDE R162, R200, 0x4, R250 ;  /* 0x00000004c8a27825 */ /* 0x000fc600078e02fa */
[----:B------:R4:W-:Y:S04]  /*69a0*/  STL.64 [R1+0xf8], R164 ;  /* 0x0000f8a401007387 */ /* 0x0009e80000100a00 */
[----:B------:R-:W2:Y:S04]  /*69b0*/  LDL.LU.64 R248, [R1+0x10] ;  /* 0x0000100001f87983 */ /* 0x000ea80000300a00 */
[----:B------:R3:W-:Y:S04]  /*69c0*/  STL.64 [R1+0xf0], R162 ;  /* 0x0000f0a201007387 */ /* 0x0007e80000100a00 */
[----:B------:R-:W2:Y:S01]  /*69d0*/  LDL.LU.64 R250, [R1+0x8] ;  /* 0x0000080001fa7983 */ /* 0x000ea20000300a00 */
[----:B------:R-:W-:-:S03]  /*69e0*/  IMAD.WIDE R160, R200, 0x4, R160 ;  /* 0x00000004c8a07825 */ /* 0x000fc600078e02a0 */
[----:B-1----:R-:W2:Y:S01]  /*69f0*/  LDL.LU.64 R168, [R1+0x6c8] ;  /* 0x0006c80001a87983 */ /* 0x002ea20000300a00 */
[----:B------:R-:W-:-:S03]  /*6a00*/  IMAD.WIDE R158, R200, 0x4, R158 ;  /* 0x00000004c89e7825 */ /* 0x000fc600078e029e */
[----:B---3--:R-:W3:Y:S04]  /*6a10*/  LDL.LU.64 R166, [R1+0x6c0] ;  /* 0x0006c00001a67983 */ /* 0x008ee80000300a00 */
[----:B------:R-:W-:Y:S04]  /*6a20*/  LDGSTS.E [R201+0x26c00], desc[UR26][R164.64], !P6 ;  /* 0x26c00000a4c97fae */ /* 0x000fe8000f1a101a */
[----:B------:R-:W-:Y:S04]  /*6a30*/  LDGSTS.E [R201+0x26e00], desc[UR26][R162.64], !P6 ;  /* 0x26e00000a2c97fae */ /* 0x000fe8000f1a101a */
[----:B------:R-:W-:Y:S04]  /*6a40*/  LDGSTS.E [R201+0x27000], desc[UR26][R160.64], !P5 ;  /* 0x27000000a0c97fae */ /* 0x000fe8000e9a101a */
[----:B----4-:R-:W4:Y:S04]  /*6a50*/  LDL.LU.64 R164, [R1+0x6b8] ;  /* 0x0006b80001a47983 */ /* 0x010f280000300a00 */
[----:B------:R-:W3:Y:S04]  /*6a60*/  LDL.LU.64 R162, [R1+0x6b0] ;  /* 0x0006b00001a27983 */ /* 0x000ee80000300a00 */
[----:B------:R1:W-:Y:S04]  /*6a70*/  STL.64 [R1+0xe8], R160 ;  /* 0x0000e8a001007387 */ /* 0x0003e80000100a00 */
[----:B------:R1:W-:Y:S04]  /*6a80*/  STL.64 [R1+0xe0], R158 ;  /* 0x0000e09e01007387 */ /* 0x0003e80000100a00 */
[----:B------:R-:W-:Y:S04]  /*6a90*/  LDGSTS.E [R201+0x27200], desc[UR26][R158.64], !P5 ;  /* 0x272000009ec97fae */ /* 0x000fe8000e9a101a */
[----:B-1----:R-:W3:Y:S01]  /*6aa0*/  LDL.LU.64 R160, [R1+0x6a8] ;  /* 0x0006a80001a07983 */ /* 0x002ee20000300a00 */
[----:B------:R-:W-:-:S05]  /*6ab0*/  IMAD.WIDE R156, R200, 0x4, R156 ;  /* 0x00000004c89c7825 */ /* 0x000fca00078e029c */
[----:B------:R1:W-:Y:S04]  /*6ac0*/  STL.64 [R1+0xd8], R156 ;  /* 0x0000d89c01007387 */ /* 0x0003e80000100a00 */
[----:B------:R-:W3:Y:S04]  /*6ad0*/  LDL.LU.64 R158, [R1+0x6a0] ;  /* 0x0006a000019e7983 */ /* 0x000ee80000300a00 */
[----:B------:R-:W-:Y:S01]  /*6ae0*/  LDGSTS.E [R201+0x27400], desc[UR26][R156.64], !P5 ;  /* 0x274000009cc97fae */ /* 0x000fe2000e9a101a */
[----:B------:R-:W-:-:S05]  /*6af0*/  IMAD.WIDE R238, R200, 0x4, R238 ;  /* 0x00000004c8ee7825 */ /* 0x000fca00078e02ee */
[----:B------:R1:W-:Y:S04]  /*6b00*/  STL.64 [R1+0xd0], R238 ;  /* 0x0000d0ee01007387 */ /* 0x0003e80000100a00 */
[----:B-1----:R-:W3:Y:S04]  /*6b10*/  LDL.LU.64 R156, [R1+0x698] ;  /* 0x00069800019c7983 */ /* 0x002ee80000300a00 */
[----:B------:R-:W-:Y:S04]  /*6b20*/  LDGSTS.E [R201+0x27600], desc[UR26][R238.64], !P5 ;  /* 0x27600000eec97fae */ /* 0x000fe8000e9a101a */
[----:B------:R-:W3:Y:S01]  /*6b30*/  LDL.LU.64 R238, [R1+0x690] ;  /* 0x0006900001ee7983 */ /* 0x000ee20000300a00 */
[----:B------:R-:W-:-:S04]  /*6b40*/  IMAD.WIDE R240, R200, 0x4, R240 ;  /* 0x00000004c8f07825 */ /* 0x000fc800078e02f0 */
[C---:B------:R-:W-:Y:S01]  /*6b50*/  IMAD.WIDE R242, R200.reuse, 0x4, R242 ;  /* 0x00000004c8f27825 */ /* 0x040fe200078e02f2 */
[----:B------:R1:W-:Y:S03]  /*6b60*/  STL.64 [R1+0xc8], R240 ;  /* 0x0000c8f001007387 */ /* 0x0003e60000100a00 */
[C---:B------:R-:W-:Y:S01]  /*6b70*/  IMAD.WIDE R244, R200.reuse, 0x4, R244 ;  /* 0x00000004c8f47825 */ /* 0x040fe200078e02f4 */
[----:B------:R1:W-:Y:S03]  /*6b80*/  STL.64 [R1+0xc0], R242 ;  /* 0x0000c0f201007387 */ /* 0x0003e60000100a00 */
[----:B--2---:R-:W-:Y:S01]  /*6b90*/  IMAD.WIDE R204, R200, 0x4, R204 ;  /* 0x00000004c8cc7825 */ /* 0x004fe200078e02cc */
[----:B------:R-:W-:Y:S04]  /*6ba0*/  LDGSTS.E [R201+0x27800], desc[UR26][R240.64], !P3 ;  /* 0x27800000f0c97fae */ /* 0x000fe8000d9a101a */
[----:B------:R-:W-:Y:S04]  /*6bb0*/  LDGSTS.E [R201+0x27a00], desc[UR26][R242.64], !P3 ;  /* 0x27a00000f2c97fae */ /* 0x000fe8000d9a101a */
[----:B------:R-:W-:Y:S04]  /*6bc0*/  LDGSTS.E [R201+0x27c00], desc[UR26][R244.64], !P3 ;  /* 0x27c00000f4c97fae */ /* 0x000fe8000d9a101a */
[----:B-1----:R-:W2:Y:S04]  /*6bd0*/  LDL.LU.64 R240, [R1+0x688] ;  /* 0x0006880001f07983 */ /* 0x002ea80000300a00 */
[----:B------:R1:W-:Y:S04]  /*6be0*/  STL.64 [R1+0xb8], R244 ;  /* 0x0000b8f401007387 */ /* 0x0003e80000100a00 */
[----:B------:R-:W2:Y:S04]  /*6bf0*/  LDL.LU.64 R242, [R1+0x680] ;  /* 0x0006800001f27983 */ /* 0x000ea80000300a00 */
[----:B------:R1:W-:Y:S04]  /*6c00*/  STL.64 [R1+0xb0], R204 ;  /* 0x0000b0cc01007387 */ /* 0x0003e80000100a00 */
[----:B-1----:R-:W2:Y:S04]  /*6c10*/  LDL.LU.64 R244, [R1+0x678] ;  /* 0x0006780001f47983 */ /* 0x002ea80000300a00 */
[----:B------:R1:W-:Y:S04]  /*6c20*/  LDGSTS.E [R201+0x27e00], desc[UR26][R204.64], !P3 ;  /* 0x27e00000ccc97fae */ /* 0x0003e8000d9a101a */
[----:B------:R-:W1:Y:S01]  /*6c30*/  LDL.LU.64 R204, [R1+0x670] ;  /* 0x0006700001cc7983 */ /* 0x000e620000300a00 */
[----:B------:R-:W-:-:S02]  /*6c40*/  VIADD R0, R252, 0xffffffaf ;  /* 0xffffffaffc007836 */ /* 0x000fc40000000000 */
[----:B------:R-:W-:Y:S01]  /*6c50*/  IMAD.WIDE R246, R200, 0x4, R246 ;  /* 0x00000004c8f67825 */ /* 0x000fe200078e02f6 */
[----:B------:R-:W1:Y:S02]  /*6c60*/  LDC R252, c[0x0][0x3a0] ;  /* 0x0000e800fffc7b82 */ /* 0x000e640000000800 */
[----:B------:R-:W-:Y:S01]  /*6c70*/  ISETP.GE.U32.AND P4, PT, R0, 0x7fffff90, PT ;  /* 0x7fffff900000780c */ /* 0x000fe20003f86070 */
[C---:B------:R-:W-:Y:S01]  /*6c80*/  IMAD.WIDE R248, R200.reuse, 0x4, R248 ;  /* 0x00000004c8f87825 */ /* 0x040fe200078e02f8 */
[----:B------:R4:W-:Y:S04]  /*6c90*/  STL.64 [R1+0xa8], R246 ;  /* 0x0000a8f601007387 */ /* 0x0009e80000100a00 */
[----:B------:R4:W-:Y:S01]  /*6ca0*/  STL.64 [R1+0xa0], R248 ;  /* 0x0000a0f801007387 */ /* 0x0009e20000100a00 */
[----:B------:R-:W-:-:S06]  /*6cb0*/  IMAD.WIDE R250, R200, 0x4, R250 ;  /* 0x00000004c8fa7825 */ /* 0x000fcc00078e02fa */
[----:B------:R-:W-:Y:S04]  /*6cc0*/  LDGSTS.E [R201+0x28000], desc[UR26][R246.64], !P4 ;  /* 0x28000000f6c97fae */ /* 0x000fe8000e1a101a */
[----:B------:R-:W-:Y:S04]  /*6cd0*/  LDGSTS.E [R201+0x28200], desc[UR26][R248.64], !P4 ;  /* 0x28200000f8c97fae */ /* 0x000fe8000e1a101a */
[----:B------:R-:W-:Y:S04]  /*6ce0*/  LDGSTS.E [R201+0x28400], desc[UR26][R250.64], !P4 ;  /* 0x28400000fac97fae */ /* 0x000fe8000e1a101a */
[----:B----4-:R-:W4:Y:S04]  /*6cf0*/  LDL.LU.64 R246, [R1+0x668] ;  /* 0x0006680001f67983 */ /* 0x010f280000300a00 */
[----:B------:R1:W-:Y:S04]  /*6d00*/  STL.64 [R1+0x98], R250 ;  /* 0x000098fa01007387 */ /* 0x0003e80000100a00 */
[----:B------:R-:W3:Y:S01]  /*6d10*/  LDL.LU.64 R248, [R1+0x660] ;  /* 0x0006600001f87983 */ /* 0x000ee20000300a00 */
[----:B-1----:R-:W-:-:S05]  /*6d20*/  IMAD.WIDE R204, R200, 0x4, R204 ;  /* 0x00000004c8cc7825 */ /* 0x002fca00078e02cc */
[----:B------:R1:W-:Y:S04]  /*6d30*/  STL.64 [R1+0x90], R204 ;  /* 0x000090cc01007387 */ /* 0x0003e80000100a00 */
[----:B------:R-:W3:Y:S01]  /*6d40*/  LDL.LU.64 R250, [R1+0x658] ;  /* 0x0006580001fa7983 */ /* 0x000ee20000300a00 */
[----:B------:R-:W-:Y:S02]  /*6d50*/  IADD3 R0, PT, PT, R206, -0x52, RZ ;  /* 0xffffffaece007810 */ /* 0x000fe40007ffe0ff */
[----:B------:R-:W3:Y:S01]  /*6d60*/  LDC R206, c[0x0][0x3a0] ;  /* 0x0000e800ffce7b82 */ /* 0x000ee20000000800 */
[----:B------:R1:W-:Y:S01]  /*6d70*/  LDGSTS.E [R201+0x28600], desc[UR26][R204.64], !P4 ;  /* 0x28600000ccc97fae */ /* 0x0003e2000e1a101a */
[----:B------:R-:W-:Y:S01]  /*6d80*/  ISETP.GE.U32.AND P6, PT, R0, 0x7fffff8f, PT ;  /* 0x7fffff8f0000780c */ /* 0x000fe20003fc6070 */
[----:B------:R-:W-:-:S05]  /*6d90*/  VIADD R0, R3, 0xffffffad ;  /* 0xffffffad03007836 */ /* 0x000fca0000000000 */
[----:B------:R-:W3:Y:S01]  /*6da0*/  LDC R3, c[0x0][0x3a0] ;  /* 0x0000e800ff037b82 */ /* 0x000ee20000000800 */
[----:B------:R-:W-:Y:S01]  /*6db0*/  ISETP.GE.U32.AND P5, PT, R0, 0x7fffff8e, PT ;  /* 0x7fffff8e0000780c */ /* 0x000fe20003fa6070 */
[----:B--2---:R-:W-:-:S06]  /*6dc0*/  IMAD.WIDE R244, R200, 0x4, R244 ;  /* 0x00000004c8f47825 */ /* 0x004fcc00078e02f4 */
[----:B-1----:R-:W1:Y:S01]  /*6dd0*/  LDC R204, c[0x0][0x3a0] ;  /* 0x0000e800ffcc7b82 */ /* 0x002e620000000800 */
[----:B----4-:R-:W-:-:S04]  /*6de0*/  IMAD.WIDE R246, R200, 0x4, R246 ;  /* 0x00000004c8f67825 */ /* 0x010fc800078e02f6 */
[----:B---3--:R-:W-:-:S03]  /*6df0*/  VIADD R0, R3, 0xffffffac ;  /* 0xffffffac03007836 */ /* 0x008fc60000000000 */
[----:B------:R-:W2:Y:S01]  /*6e00*/  LDC R3, c[0x0][0x3a0] ;  /* 0x0000e800ff037b82 */ /* 0x000ea20000000800 */
[----:B------:R-:W-:Y:S01]  /*6e10*/  IMAD.WIDE R248, R200, 0x4, R248 ;  /* 0x00000004c8f87825 */ /* 0x000fe200078e02f8 */
[----:B------:R-:W-:-:S03]  /*6e20*/  ISETP.GE.U32.AND P3, PT, R0, 0x7fffff8d, PT ;  /* 0x7fffff8d0000780c */ /* 0x000fc60003f66070 */
[----:B------:R-:W-:Y:S01]  /*6e30*/  IMAD.WIDE R242, R200, 0x4, R242 ;  /* 0x00000004c8f27825 */ /* 0x000fe200078e02f2 */
[----:B------:R-:W-:-:S03]  /*6e40*/  IADD3 R0, PT, PT, R206, -0x55, RZ ;  /* 0xffffffabce007810 */ /* 0x000fc60007ffe0ff */
[----:B------:R-:W-:-:S04]  /*6e50*/  IMAD.WIDE R240, R200, 0x4, R240 ;  /* 0x00000004c8f07825 */ /* 0x000fc800078e02f0 */
[----:B------:R-:W-:Y:S01]  /*6e60*/  IMAD.WIDE R238, R200, 0x4, R238 ;  /* 0x00000004c8ee7825 */ /* 0x000fe200078e02ee */
[----:B------:R-:W-:-:S03]  /*6e70*/  ISETP.GE.U32.AND P4, PT, R0, 0x7fffff8c, PT ;  /* 0x7fffff8c0000780c */ /* 0x000fc60003f86070 */
[----:B------:R-:W-:Y:S02]  /*6e80*/  VIADD R0, R252, 0xffffffaa ;  /* 0xffffffaafc007836 */ /* 0x000fe40000000000 */
[C---:B------:R-:W-:Y:S01]  /*6e90*/  IMAD.WIDE R156, R200.reuse, 0x4, R156 ;  /* 0x00000004c89c7825 */ /* 0x040fe200078e029c */
[----:B------:R-:W3:Y:S03]  /*6ea0*/  LDC R252, c[0x0][0x3a0] ;  /* 0x0000e800fffc7b82 */ /* 0x000ee60000000800 */
[----:B------:R-:W-:-:S04]  /*6eb0*/  IMAD.WIDE R158, R200, 0x4, R158 ;  /* 0x00000004c89e7825 */ /* 0x000fc800078e029e */
[----:B------:R-:W-:-:S04]  /*6ec0*/  IMAD.WIDE R230, R200, 0x4, R230 ;  /* 0x00000004c8e67825 */ /* 0x000fc800078e02e6 */
[----:B------:R-:W-:-:S04]  /*6ed0*/  IMAD.WIDE R74, R200, 0x4, R74 ;  /* 0x00000004c84a7825 */ /* 0x000fc800078e024a */
[----:B------:R-:W-:-:S04]  /*6ee0*/  IMAD.WIDE R76, R200, 0x4, R76 ;  /* 0x00000004c84c7825 */ /* 0x000fc800078e024c */
[----:B------:R-:W-:-:S04]  /*6ef0*/  IMAD.WIDE R34, R200, 0x4, R34 ;  /* 0x00000004c8227825 */ /* 0x000fc800078e0222 */
[----:B------:R-:W-:Y:S01]  /*6f00*/  IMAD.WIDE R62, R200, 0x4, R62 ;  /* 0x00000004c83e7825 */ /* 0x000fe200078e023e */
[----:B---3--:R-:W-:-:S03]  /*6f10*/  IADD3 R252, PT, PT, R252, 0x1f, RZ ;  /* 0x0000001ffcfc7810 */ /* 0x008fc60007ffe0ff */
        /* <DEDUP_REMOVED lines=9> */
[----:B------:R-:W-:-:S05]  /*6fb0*/  IMAD.WIDE R250, R200, 0x4, R250 ;  /* 0x00000004c8fa7825 */ /* 0x000fca00078e02fa */
[----:B------:R-:W-:Y:S04]  /*6fc0*/  STL.64 [R1+0x88], R250 ;  /* 0x000088fa01007387 */ /* 0x000fe80000100a00 */
[----:B------:R-:W-:Y:S04]  /*6fd0*/  LDGSTS.E [R201+0x28800], desc[UR26][R250.64], !P6 ;  /* 0x28800000fac97fae */ /* 0x000fe8000f1a101a */
[----:B------:R-:W-:Y:S04]  /*6fe0*/  STL.64 [R1+0x80], R248 ;  /* 0x000080f801007387 */ /* 0x000fe80000100a00 */
[----:B------:R-:W-:Y:S04]  /*6ff0*/  LDGSTS.E [R201+0x28a00], desc[UR26][R248.64], !P6 ;  /* 0x28a00000f8c97fae */ /* 0x000fe8000f1a101a */
[----:B------:R-:W-:Y:S04]  /*7000*/  STL.64 [R1+0x78], R246 ;  /* 0x000078f601007387 */ /* 0x000fe80000100a00 */
[----:B------:R-:W-:Y:S04]  /*7010*/  LDGSTS.E [R201+0x28c00], desc[UR26][R246.64], !P6 ;  /* 0x28c00000f6c97fae */ /* 0x000fe8000f1a101a */
[----:B------:R3:W-:Y:S04]  /*7020*/  STL.64 [R1+0x70], R244 ;  /* 0x000070f401007387 */ /* 0x0007e80000100a00 */
[----:B------:R3:W-:Y:S04]  /*7030*/  LDGSTS.E [R201+0x28e00], desc[UR26][R244.64], !P6 ;  /* 0x28e00000f4c97fae */ /* 0x0007e8000f1a101a */
[----:B------:R-:W-:Y:S04]  /*7040*/  STL.64 [R1+0x68], R242 ;  /* 0x000068f201007387 */ /* 0x000fe80000100a00 */
[----:B------:R-:W-:Y:S01]  /*7050*/  LDGSTS.E [R201+0x29000], desc[UR26][R242.64], !P5 ;  /* 0x29000000f2c97fae */ /* 0x000fe2000e9a101a */
[----:B---3--:R-:W3:Y:S03]  /*7060*/  LDC R244, c[0x0][0x3a0] ;  /* 0x0000e800fff47b82 */ /* 0x008ee60000000800 */
[----:B------:R-:W-:Y:S04]  /*7070*/  STL.64 [R1+0x60], R240 ;  /* 0x000060f001007387 */ /* 0x000fe80000100a00 */
[----:B------:R-:W-:Y:S04]  /*7080*/  LDGSTS.E [R201+0x29200], desc[UR26][R240.64], !P5 ;  /* 0x29200000f0c97fae */ /* 0x000fe8000e9a101a */
[----:B------:R4:W-:Y:S04]  /*7090*/  STL.64 [R1+0x58], R238 ;  /* 0x000058ee01007387 */ /* 0x0009e80000100a00 */
[----:B------:R4:W-:Y:S01]  /*70a0*/  LDGSTS.E [R201+0x29400], desc[UR26][R238.64], !P5 ;  /* 0x29400000eec97fae */ /* 0x0009e2000e9a101a */
[----:B------:R-:W-:Y:S01]  /*70b0*/  ISETP.GE.U32.AND P6, PT, R0, 0x7fffff8b, PT ;  /* 0x7fffff8b0000780c */ /* 0x000fe20003fc6070 */
[----:B--2---:R-:W-:-:S02]  /*70c0*/  VIADD R0, R3, 0xffffffa9 ;  /* 0xffffffa903007836 */ /* 0x004fc40000000000 */
[----:B------:R-:W2:Y:S01]  /*70d0*/  LDC R3, c[0x0][0x3a0] ;  /* 0x0000e800ff037b82 */ /* 0x000ea20000000800 */
[C---:B------:R-:W-:Y:S01]  /*70e0*/  IMAD.WIDE R250, R200.reuse, 0x4, R160 ;  /* 0x00000004c8fa7825 */ /* 0x040fe200078e02a0 */
[----:B------:R1:W-:Y:S03]  /*70f0*/  STL.64 [R1+0x50], R156 ;  /* 0x0000509c01007387 */ /* 0x0003e60000100a00 */
[----:B------:R-:W-:Y:S01]  /*7100*/  IMAD.WIDE R248, R200, 0x4, R162 ;  /* 0x00000004c8f87825 */ /* 0x000fe200078e02a2 */
[----:B------:R1:W-:Y:S02]  /*7110*/  LDGSTS.E [R201+0x29600], desc[UR26][R156.64], !P5 ;  /* 0x296000009cc97fae */ /* 0x0003e4000e9a101a */
[----:B----4-:R-:W4:Y:S01]  /*7120*/  LDC R238, c[0x0][0x3a0] ;  /* 0x0000e800ffee7b82 */ /* 0x010f220000000800 */
[----:B------:R-:W-:Y:S01]  /*7130*/  ISETP.GE.U32.AND P5, PT, R0, 0x7fffff8a, PT ;  /* 0x7fffff8a0000780c */ /* 0x000fe20003fa6070 */
[----:B------:R2:W-:Y:S01]  /*7140*/  LDGSTS.E [R201+0x29800], desc[UR26][R158.64], !P3 ;  /* 0x298000009ec97fae */ /* 0x0005e2000d9a101a */
[----:B-1----:R-:W-:Y:S01]  /*7150*/  IADD3 R0, PT, PT, R204, -0x58, RZ ;  /* 0xffffffa8cc007810 */ /* 0x002fe20007ffe0ff */
[----:B------:R-:W-:-:S02]  /*7160*/  IMAD.WIDE R246, R200, 0x4, R166 ;  /* 0x00000004c8f67825 */ /* 0x000fc400078e02a6 */
[----:B------:R-:W-:Y:S02]  /*7170*/  LDGSTS.E [R201+0x29a00], desc[UR26][R250.64], !P3 ;  /* 0x29a00000fac97fae */ /* 0x000fe4000d9a101a */
[C---:B------:R-:W-:Y:S01]  /*7180*/  IMAD.WIDE R160, R200.reuse, 0x4, R168 ;  /* 0x00000004c8a07825 */ /* 0x040fe200078e02a8 */
[----:B------:R-:W1:Y:S01]  /*7190*/  LDC R167, c[0x0][0x3a0] ;  /* 0x0000e800ffa77b82 */ /* 0x000e620000000800 */
[----:B------:R-:W-:Y:S02]  /*71a0*/  LDGSTS.E [R201+0x29c00], desc[UR26][R248.64], !P3 ;  /* 0x29c00000f8c97fae */ /* 0x000fe4000d9a101a */
[----:B------:R-:W-:-:S04]  /*71b0*/  IMAD.WIDE R156, R200, 0x4, R164 ;  /* 0x00000004c89c7825 */ /* 0x000fc800078e02a4 */
[----:B------:R-:W-:Y:S01]  /*71c0*/  IMAD.WIDE R162, R200, 0x4, R170 ;  /* 0x00000004c8a27825 */ /* 0x000fe200078e02aa */
[----:B------:R-:W-:Y:S01]  /*71d0*/  LDGSTS.E [R201+0x29e00], desc[UR26][R156.64], !P3 ;  /* 0x29e000009cc97fae */ /* 0x000fe2000d9a101a */
[----:B------:R-:W-:Y:S01]  /*71e0*/  ISETP.GE.U32.AND P3, PT, R0, 0x7fffff89, PT ;  /* 0x7fffff890000780c */ /* 0x000fe20003f66070 */
[----:B------:R-:W1:Y:S01]  /*71f0*/  LDC R166, c[0x0][0x3a0] ;  /* 0x0000e800ffa67b82 */ /* 0x000e620000000800 */
[----:B------:R-:W-:Y:S01]  /*7200*/  IMAD.WIDE R164, R200, 0x4, R172 ;  /* 0x00000004c8a47825 */ /* 0x000fe200078e02ac */
[----:B------:R-:W-:Y:S03]  /*7210*/  LDGSTS.E [R201+0x2a000], desc[UR26][R246.64], !P4 ;  /* 0x2a000000f6c97fae */ /* 0x000fe6000e1a101a */
[----:B---3--:R-:W-:Y:S01]  /*7220*/  VIADD R0, R244, 0xffffffa7 ;  /* 0xffffffa7f4007836 */ /* 0x008fe20000000000 */
[----:B------:R-:W-:Y:S01]  /*7230*/  LDGSTS.E [R201+0x2a200], desc[UR26][R160.64], !P4 ;  /* 0x2a200000a0c97fae */ /* 0x000fe2000e1a101a */
[----:B------:R-:W-:-:S03]  /*7240*/  IMAD.WIDE R244, R200, 0x4, R174 ;  /* 0x00000004c8f47825 */ /* 0x000fc600078e02ae */
[----:B------:R-:W-:Y:S01]  /*7250*/  LDGSTS.E [R201+0x2a400], desc[UR26][R162.64], !P4 ;  /* 0x2a400000a2c97fae */ /* 0x000fe2000e1a101a */
[----:B------:R-:W-:-:S03]  /*7260*/  IMAD.WIDE R168, R200, 0x4, R176 ;  /* 0x00000004c8a87825 */ /* 0x000fc600078e02b0 */
[----:B------:R-:W-:Y:S01]  /*7270*/  LDGSTS.E [R201+0x2a600], desc[UR26][R164.64], !P4 ;  /* 0x2a600000a4c97fae */ /* 0x000fe2000e1a101a */
[----:B------:R-:W-:Y:S01]  /*7280*/  IMAD.WIDE R170, R200, 0x4, R178 ;  /* 0x00000004c8aa7825 */ /* 0x000fe200078e02b2 */
[----:B------:R-:W-:Y:S02]  /*7290*/  ISETP.GE.U32.AND P4, PT, R0, 0x7fffff88, PT ;  /* 0x7fffff880000780c */ /* 0x000fe40003f86070 */
[----:B------:R2:W-:Y:S01]  /*72a0*/  STL.64 [R1+0x48], R158 ;  /* 0x0000489e01007387 */ /* 0x0005e20000100a00 */
[----:B------:R-:W-:-:S03]  /*72b0*/  IMAD.WIDE R172, R200, 0x4, R180 ;  /* 0x00000004c8ac7825 */ /* 0x000fc600078e02b4 */
[----:B------:R-:W-:Y:S01]  /*72c0*/  LDGSTS.E [R201+0x2a800], desc[UR26][R244.64], !P6 ;  /* 0x2a800000f4c97fae */ /* 0x000fe2000f1a101a */
[----:B----4-:R-:W-:-:S03]  /*72d0*/  VIADD R0, R238, 0xffffffa6 ;  /* 0xffffffa6ee007836 */ /* 0x010fc60000000000 */
[----:B------:R-:W-:Y:S01]  /*72e0*/  LDGSTS.E [R201+0x2aa00], desc[UR26][R168.64], !P6 ;  /* 0x2aa00000a8c97fae */ /* 0x000fe2000f1a101a */
[----:B--2---:R-:W2:Y:S03]  /*72f0*/  LDC R159, c[0x0][0x3a0] ;  /* 0x0000e800ff9f7b82 */ /* 0x004ea60000000800 */
[----:B------:R-:W-:Y:S04]  /*7300*/  LDGSTS.E [R201+0x2ac00], desc[UR26][R170.64], !P6 ;  /* 0x2ac00000aac97fae */ /* 0x000fe8000f1a101a */
[----:B------:R-:W-:Y:S01]  /*7310*/  LDGSTS.E [R201+0x2ae00], desc[UR26][R172.64], !P6 ;  /* 0x2ae00000acc97fae */ /* 0x000fe2000f1a101a */
[----:B------:R-:W-:Y:S02]  /*7320*/  ISETP.GE.U32.AND P6, PT, R0, 0x7fffff87, PT ;  /* 0x7fffff870000780c */ /* 0x000fe40003fc6070 */
[----:B------:R-:W-:Y:S01]  /*7330*/  IADD3 R0, PT, PT, R3, -0x5b, RZ ;  /* 0xffffffa503007810 */ /* 0x000fe20007ffe0ff */
[C---:B------:R-:W-:Y:S01]  /*7340*/  IMAD.WIDE R242, R200.reuse, 0x4, R182 ;  /* 0x00000004c8f27825 */ /* 0x040fe200078e02b6 */
[----:B------:R-:W3:Y:S03]  /*7350*/  LDC R3, c[0x0][0x3a0] ;  /* 0x0000e800ff037b82 */ /* 0x000ee60000000800 */
[C---:B------:R-:W-:Y:S01]  /*7360*/  IMAD.WIDE R176, R200.reuse, 0x4, R184 ;  /* 0x00000004c8b07825 */ /* 0x040fe200078e02b8 */
[----:B------:R-:W-:Y:S03]  /*7370*/  LDGSTS.E [R201+0x2b000], desc[UR26][R242.64], !P5 ;  /* 0x2b000000f2c97fae */ /* 0x000fe6000e9a101a */
[C---:B------:R-:W-:Y:S01]  /*7380*/  IMAD.WIDE R178, R200.reuse, 0x4, R186 ;  /* 0x00000004c8b27825 */ /* 0x040fe200078e02ba */
[----:B------:R-:W-:Y:S01]  /*7390*/  LDGSTS.E [R201+0x2b200], desc[UR26][R176.64], !P5 ;  /* 0x2b200000b0c97fae */ /* 0x000fe2000e9a101a */
[----:B------:R-:W4:Y:S02]  /*73a0*/  LDC R158, c[0x0][0x3a0] ;  /* 0x0000e800ff9e7b82 */ /* 0x000f240000000800 */
[C---:B------:R-:W-:Y:S01]  /*73b0*/  IMAD.WIDE R180, R200.reuse, 0x4, R188 ;  /* 0x00000004c8b47825 */ /* 0x040fe200078e02bc */
[----:B------:R-:W-:Y:S03]  /*73c0*/  LDGSTS.E [R201+0x2b400], desc[UR26][R178.64], !P5 ;  /* 0x2b400000b2c97fae */ /* 0x000fe6000e9a101a */
[----:B------:R-:W-:Y:S01]  /*73d0*/  IMAD.WIDE R240, R200, 0x4, R190 ;  /* 0x00000004c8f07825 */ /* 0x000fe200078e02be */
[----:B------:R-:W-:Y:S01]  /*73e0*/  LDGSTS.E [R201+0x2b600], desc[UR26][R180.64], !P5 ;  /* 0x2b600000b4c97fae */ /* 0x000fe2000e9a101a */
[----:B------:R-:W-:-:S02]  /*73f0*/  ISETP.GE.U32.AND P5, PT, R0, 0x7fffff86, PT ;  /* 0x7fffff860000780c */ /* 0x000fc40003fa6070 */
[C---:B------:R-:W-:Y:S01]  /*7400*/  IMAD.WIDE R184, R200.reuse, 0x4, R192 ;  /* 0x00000004c8b87825 */ /* 0x040fe200078e02c0 */
[----:B------:R-:W-:Y:S03]  /*7410*/  LDGSTS.E [R201+0x2b800], desc[UR26][R240.64], !P3 ;  /* 0x2b800000f0c97fae */ /* 0x000fe6000d9a101a */
[C---:B------:R-:W-:Y:S01]  /*7420*/  IMAD.WIDE R186, R200.reuse, 0x4, R194 ;  /* 0x00000004c8ba7825 */ /* 0x040fe200078e02c2 */
[----:B------:R-:W-:Y:S03]  /*7430*/  LDGSTS.E [R201+0x2ba00], desc[UR26][R184.64], !P3 ;  /* 0x2ba00000b8c97fae */ /* 0x000fe6000d9a101a */
[C---:B------:R-:W-:Y:S01]  /*7440*/  IMAD.WIDE R188, R200.reuse, 0x4, R196 ;  /* 0x00000004c8bc7825 */ /* 0x040fe200078e02c4 */
[----:B------:R-:W-:Y:S03]  /*7450*/  LDGSTS.E [R201+0x2bc00], desc[UR26][R186.64], !P3 ;  /* 0x2bc00000bac97fae */ /* 0x000fe6000d9a101a */
[----:B-1----:R-:W-:Y:S01]  /*7460*/  VIADD R0, R167, 0xffffffa4 ;  /* 0xffffffa4a7007836 */ /* 0x002fe20000000000 */
[----:B------:R-:W-:Y:S01]  /*7470*/  LDGSTS.E [R201+0x2be00], desc[UR26][R188.64], !P3 ;  /* 0x2be00000bcc97fae */ /* 0x000fe2000d9a101a */
[----:B------:R-:W-:-:S04]  /*7480*/  IMAD.WIDE R238, R200, 0x4, R198 ;  /* 0x00000004c8ee7825 */ /* 0x000fc800078e02c6 */
[----:B------:R-:W-:Y:S01]  /*7490*/  IMAD.WIDE R192, R200, 0x4, R208 ;  /* 0x00000004c8c07825 */ /* 0x000fe200078e02d0 */
[----:B------:R-:W-:Y:S01]  /*74a0*/  ISETP.GE.U32.AND P3, PT, R0, 0x7fffff85, PT ;  /* 0x7fffff850000780c */ /* 0x000fe20003f66070 */
[----:B------:R-:W-:Y:S02]  /*74b0*/  LDGSTS.E [R201+0x2c000], desc[UR26][R238.64], !P4 ;  /* 0x2c000000eec97fae */ /* 0x000fe4000e1a101a */
[C---:B------:R-:W-:Y:S02]  /*74c0*/  IMAD.WIDE R194, R200.reuse, 0x4, R210 ;  /* 0x00000004c8c27825 */ /* 0x040fe400078e02d2 */
[----:B------:R-:W-:Y:S02]  /*74d0*/  LDGSTS.E [R201+0x2c200], desc[UR26][R192.64], !P4 ;  /* 0x2c200000c0c97fae */ /* 0x000fe4000e1a101a */
[----:B------:R-:W-:Y:S02]  /*74e0*/  IMAD.WIDE R196, R200, 0x4, R212 ;  /* 0x00000004c8c47825 */ /* 0x000fe400078e02d4 */
[----:B------:R-:W-:Y:S02]  /*74f0*/  LDGSTS.E [R201+0x2c400], desc[UR26][R194.64], !P4 ;  /* 0x2c400000c2c97fae */ /* 0x000fe4000e1a101a */
[----:B--2---:R-:W-:-:S02]  /*7500*/  VIADD R0, R159, 0xffffffa3 ;  /* 0xffffffa39f007836 */ /* 0x004fc40000000000 */
[----:B------:R-:W-:Y:S01]  /*7510*/  IMAD.WIDE R208, R200, 0x4, R214 ;  /* 0x00000004c8d07825 */ /* 0x000fe200078e02d6 */
[----:B------:R-:W-:Y:S01]  /*7520*/  LDGSTS.E [R201+0x2c600], desc[UR26][R196.64], !P4 ;  /* 0x2c600000c4c97fae */ /* 0x000fe2000e1a101a */
[----:B------:R-:W1:Y:S01]  /*7530*/  LDC R159, c[0x0][0x3a0] ;  /* 0x0000e800ff9f7b82 */ /* 0x000e620000000800 */
[----:B------:R-:W-:Y:S01]  /*7540*/  ISETP.GE.U32.AND P4, PT, R0, 0x7fffff84, PT ;  /* 0x7fffff840000780c */ /* 0x000fe20003f86070 */
[C---:B------:R-:W-:Y:S01]  /*7550*/  IMAD.WIDE R210, R200.reuse, 0x4, R218 ;  /* 0x00000004c8d27825 */ /* 0x040fe200078e02da */
[----:B---3--:R-:W-:Y:S01]  /*7560*/  IADD3 R0, PT, PT, R3, -0x5e, RZ ;  /* 0xffffffa203007810 */ /* 0x008fe20007ffe0ff */
[----:B------:R-:W-:Y:S02]  /*7570*/  LDGSTS.E [R201+0x2c800], desc[UR26][R208.64], !P6 ;  /* 0x2c800000d0c97fae */ /* 0x000fe4000f1a101a */
[C---:B------:R-:W-:Y:S02]  /*7580*/  IMAD.WIDE R212, R200.reuse, 0x4, R220 ;  /* 0x00000004c8d47825 */ /* 0x040fe400078e02dc */
[----:B------:R-:W-:Y:S02]  /*7590*/  LDGSTS.E [R201+0x2ca00], desc[UR26][R210.64], !P6 ;  /* 0x2ca00000d2c97fae */ /* 0x000fe4000f1a101a */
[----:B------:R-:W-:-:S02]  /*75a0*/  IMAD.WIDE R214, R200, 0x4, R222 ;  /* 0x00000004c8d67825 */ /* 0x000fc400078e02de */
[----:B------:R-:W-:Y:S02]  /*75b0*/  LDGSTS.E [R201+0x2cc00], desc[UR26][R212.64], !P6 ;  /* 0x2cc00000d4c97fae */ /* 0x000fe4000f1a101a */
[----:B------:R-:W-:Y:S02]  /*75c0*/  VIADD R3, R166, 0xffffffa0 ;  /* 0xffffffa0a6037836 */ /* 0x000fe40000000000 */
[C---:B------:R-:W-:Y:S01]  /*75d0*/  IMAD.WIDE R218, R200.reuse, 0x4, R202 ;  /* 0x00000004c8da7825 */ /* 0x040fe200078e02ca */
[----:B------:R-:W-:Y:S03]  /*75e0*/  LDGSTS.E [R201+0x2ce00], desc[UR26][R214.64], !P6 ;  /* 0x2ce00000d6c97fae */ /* 0x000fe6000f1a101a */
[----:B------:R-:W-:Y:S01]  /*75f0*/  IMAD.WIDE R166, R200, 0x4, R138 ;  /* 0x00000004c8a67825 */ /* 0x000fe200078e028a */
[----:B------:R-:W-:Y:S01]  /*7600*/  ISETP.GE.U32.AND P6, PT, R0, 0x7fffff83, PT ;  /* 0x7fffff830000780c */ /* 0x000fe20003fc6070 */
[----:B------:R-:W-:Y:S02]  /*7610*/  LDGSTS.E [R201+0x2d000], desc[UR26][R218.64], !P5 ;  /* 0x2d000000dac97fae */ /* 0x000fe4000e9a101a */
[----:B------:R-:W-:-:S02]  /*7620*/  IMAD.WIDE R220, R200, 0x4, R226 ;  /* 0x00000004c8dc7825 */ /* 0x000fc400078e02e2 */
[----:B------:R-:W-:Y:S02]  /*7630*/  LDGSTS.E [R201+0x2d200], desc[UR26][R166.64], !P5 ;  /* 0x2d200000a6c97fae */ /* 0x000fe4000e9a101a */
[C---:B------:R-:W-:Y:S02]  /*7640*/  IMAD.WIDE R222, R200.reuse, 0x4, R228 ;  /* 0x00000004c8de7825 */ /* 0x040fe400078e02e4 */
[----:B------:R-:W-:Y:S02]  /*7650*/  LDGSTS.E [R201+0x2d400], desc[UR26][R220.64], !P5 ;  /* 0x2d400000dcc97fae */ /* 0x000fe4000e9a101a */
[C---:B------:R-:W-:Y:S02]  /*7660*/  IMAD.WIDE R226, R200.reuse, 0x4, R232 ;  /* 0x00000004c8e27825 */ /* 0x040fe400078e02e8 */
[----:B------:R-:W-:Y:S02]  /*7670*/  LDGSTS.E [R201+0x2d600], desc[UR26][R222.64], !P5 ;  /* 0x2d600000dec97fae */ /* 0x000fe4000e9a101a */
[----:B------:R-:W-:-:S02]  /*7680*/  IMAD.WIDE R228, R200, 0x4, R234 ;  /* 0x00000004c8e47825 */ /* 0x000fc400078e02ea */
[----:B------:R-:W-:Y:S02]  /*7690*/  LDGSTS.E [R201+0x2d800], desc[UR26][R230.64], !P3 ;  /* 0x2d800000e6c97fae */ /* 0x000fe4000d9a101a */
[----:B------:R-:W-:Y:S01]  /*76a0*/  IMAD.WIDE R138, R200, 0x4, R236 ;  /* 0x00000004c88a7825 */ /* 0x000fe200078e02ec */
[----:B------:R-:W-:Y:S01]  /*76b0*/  ISETP.GE.AND P5, PT, R207, R3, PT ;  /* 0x00000003cf00720c */ /* 0x000fe20003fa6270 */
[----:B------:R-:W-:Y:S02]  /*76c0*/  LDGSTS.E [R201+0x2da00], desc[UR26][R226.64], !P3 ;  /* 0x2da00000e2c97fae */ /* 0x000fe4000d9a101a */
[----:B----4-:R-:W-:Y:S02]  /*76d0*/  VIADD R0, R158, 0xffffffa1 ;  /* 0xffffffa19e007836 */ /* 0x010fe40000000000 */
[----:B------:R-:W-:Y:S04]  /*76e0*/  LDGSTS.E [R201+0x2dc00], desc[UR26][R228.64], !P3 ;  /* 0x2dc00000e4c97fae */ /* 0x000fe8000d9a101a */
[----:B------:R-:W-:Y:S01]  /*76f0*/  STL.64 [R1+0x270], R166 ;  /* 0x000270a601007387 */ /* 0x000fe20000100a00 */
[----:B------:R-:W-:Y:S01]  /*7700*/  IMAD.WIDE R206, R200, 0x4, R82 ;  /* 0x00000004c8ce7825 */ /* 0x000fe200078e0252 */
[----:B------:R-:W2:Y:S02]  /*7710*/  LDC R158, c[0x0][0x3a0] ;  /* 0x0000e800ff9e7b82 */ /* 0x000ea40000000800 */
[----:B------:R-:W-:Y:S01]  /*7720*/  LDGSTS.E [R201+0x2de00], desc[UR26][R138.64], !P3 ;  /* 0x2de000008ac97fae */ /* 0x000fe2000d9a101a */
[----:B------:R-:W-:-:S03]  /*7730*/  ISETP.GE.U32.AND P3, PT, R0, 0x7fffff82, PT ;  /* 0x7fffff820000780c */ /* 0x000fc60003f66070 */
[----:B------:R-:W-:Y:S01]  /*7740*/  STL.64 [R1+0x268], R138 ;  /* 0x0002688a01007387 */ /* 0x000fe20000100a00 */
[----:B------:R-:W-:-:S03]  /*7750*/  SEL R0, RZ, 0x4, P5 ;  /* 0x00000004ff007807 */ /* 0x000fc60002800000 */
[----:B------:R-:W-:Y:S01]  /*7760*/  STL.64 [R1+0x260], R74 ;  /* 0x0002604a01007387 */ /* 0x000fe20000100a00 */
[----:B------:R-:W-:-:S03]  /*7770*/  ISETP.GT.AND P5, PT, R252, 0x7f, PT ;  /* 0x0000007ffc00780c */ /* 0x000fc60003fa4270 */
[----:B------:R-:W-:Y:S04]  /*7780*/  LDGSTS.E [R201+0x2e000], desc[UR26][R74.64], !P4 ;  /* 0x2e0000004ac97fae */ /* 0x000fe8000e1a101a */
[----:B------:R-:W-:Y:S04]  /*7790*/  STL.64 [R1+0x258], R76 ;  /* 0x0002584c01007387 */ /* 0x000fe80000100a00 */
[----:B------:R-:W-:Y:S04]  /*77a0*/  LDGSTS.E [R201+0x2e200], desc[UR26][R76.64], !P4 ;  /* 0x2e2000004cc97fae */ /* 0x000fe8000e1a101a */
[----:B------:R3:W-:Y:S04]  /*77b0*/  STL.64 [R1+0x250], R34 ;  /* 0x0002502201007387 */ /* 0x0007e80000100a00 */
[----:B------:R3:W-:Y:S01]  /*77c0*/  LDGSTS.E [R201+0x2e400], desc[UR26][R34.64], !P4 ;  /* 0x2e40000022c97fae */ /* 0x0007e2000e1a101a */
[----:B------:R-:W-:-:S03]  /*77d0*/  SEL R0, R0, RZ, P5 ;  /* 0x000000ff00007207 */ /* 0x000fc60002800000 */
[----:B------:R4:W-:Y:S04]  /*77e0*/  STL.64 [R1+0x248], R62 ;  /* 0x0002483e01007387 */ /* 0x0009e80000100a00 */
[----:B------:R4:W-:Y:S01]  /*77f0*/  LDGSTS.E [R201+0x2e600], desc[UR26][R62.64], !P4 ;  /* 0x2e6000003ec97fae */ /* 0x0009e2000e1a101a */
[----:B------:R-:W-:-:S03]  /*7800*/  ISETP.GE.U32.AND P5, PT, R3, 0x7fffff81, PT ;  /* 0x7fffff810300780c */ /* 0x000fc60003fa6070 */
[----:B------:R-:W-:Y:S01]  /*7810*/  STL.64 [R1+0x240], R28 ;  /* 0x0002401c01007387 */ /* 0x000fe20000100a00 */
[C---:B------:R-:W-:Y:S01]  /*7820*/  IMAD.WIDE R204, R200.reuse, 0x4, R32 ;  /* 0x00000004c8cc7825 */ /* 0x040fe200078e0220 */
[----:B---3--:R-:W3:Y:S02]  /*7830*/  LDC R34, c[0x0][0x3a0] ;  /* 0x0000e800ff227b82 */ /* 0x008ee40000000800 */
[----:B------:R-:W-:Y:S04]  /*7840*/  LDGSTS.E [R201+0x2e800], desc[UR26][R28.64], !P6 ;  /* 0x2e8000001cc97fae */ /* 0x000fe8000f1a101a */
[----:B------:R1:W-:Y:S01]  /*7850*/  STL.64 [R1+0x238], R30 ;  /* 0x0002381e01007387 */ /* 0x0003e20000100a00 */
[----:B----4-:R-:W-:-:S04]  /*7860*/  IMAD.WIDE R62, R200, 0x4, R80 ;  /* 0x00000004c83e7825 */ /* 0x010fc800078e0250 */
[C---:B------:R-:W-:Y:S01]  /*7870*/  IMAD.WIDE R202, R200.reuse, 0x4, R54 ;  /* 0x00000004c8ca7825 */ /* 0x040fe200078e0236 */
[----:B------:R1:W-:Y:S03]  /*7880*/  LDGSTS.E [R201+0x2ea00], desc[UR26][R30.64], !P6 ;  /* 0x2ea000001ec97fae */ /* 0x0003e6000f1a101a */
[----:B------:R-:W-:Y:S01]  /*7890*/  IMAD.WIDE R138, R200, 0x4, R84 ;  /* 0x00000004c88a7825 */ /* 0x000fe200078e0254 */
[----:B------:R4:W-:Y:S03]  /*78a0*/  STL.64 [R1+0x230], R44 ;  /* 0x0002302c01007387 */ /* 0x0009e60000100a00 */
[C---:B------:R-:W-:Y:S01]  /*78b0*/  IMAD.WIDE R232, R143.reuse, 0x4, R24 ;  /* 0x000000048fe87825 */ /* 0x040fe200078e0218 */
[----:B------:R4:W-:Y:S03]  /*78c0*/  LDGSTS.E [R201+0x2ec00], desc[UR26][R44.64], !P6 ;  /* 0x2ec000002cc97fae */ /* 0x0009e6000f1a101a */
[C---:B------:R-:W-:Y:S01]  /*78d0*/  IMAD.WIDE R76, R143.reuse, 0x4, R100 ;  /* 0x000000048f4c7825 */ /* 0x040fe200078e0264 */
[----:B------:R-:W-:Y:S03]  /*78e0*/  STL.64 [R1+0x228], R62 ;  /* 0x0002283e01007387 */ /* 0x000fe60000100a00 */
[----:B------:R-:W-:Y:S01]  /*78f0*/  IMAD.WIDE R74, R143, 0x4, R108 ;  /* 0x000000048f4a7825 */ /* 0x000fe200078e026c */
[----:B------:R-:W-:Y:S01]  /*7900*/  LDGSTS.E [R201+0x2ee00], desc[UR26][R62.64], !P6 ;  /* 0x2ee000003ec97fae */ /* 0x000fe2000f1a101a */
[----:B------:R-:W-:Y:S01]  /*7910*/  ISETP.NE.U32.AND P4, PT, R0, RZ, PT ;  /* 0x000000ff0000720c */ /* 0x000fe20003f85070 */
[----:B------:R-:W2:Y:S01]  /*7920*/  LDC R3, c[0x0][0x3a0] ;  /* 0x0000e800ff037b82 */ /* 0x000ea20000000800 */
[----:B-1----:R-:W-:-:S04]  /*7930*/  IMAD.WIDE R30, R200, 0x4, R90 ;  /* 0x00000004c81e7825 */ /* 0x002fc800078e025a */
[----:B----4-:R-:W-:-:S04]  /*7940*/  IMAD.WIDE R44, R200, 0x4, R88 ;  /* 0x00000004c82c7825 */ /* 0x010fc800078e0258 */
[----:B------:R-:W-:Y:S01]  /*7950*/  IMAD.WIDE R28, R200, 0x4, R46 ;  /* 0x00000004c81c7825 */ /* 0x000fe200078e022e */
[----:B------:R-:W-:Y:S04]  /*7960*/  STL.64 [R1+0x220], R44 ;  /* 0x0002202c01007387 */ /* 0x000fe80000100a00 */
[----:B------:R-:W-:Y:S04]  /*7970*/  LDGSTS.E [R201+0x2f000], desc[UR26][R44.64], !P3 ;  /* 0x2f0000002cc97fae */ /* 0x000fe8000d9a101a */
[----:B------:R-:W-:Y:S04]  /*7980*/  STL.64 [R1+0x218], R30 ;  /* 0x0002181e01007387 */ /* 0x000fe80000100a00 */
[----:B------:R-:W-:Y:S04]  /*7990*/  LDGSTS.E [R201+0x2f200], desc[UR26][R30.64], !P3 ;  /* 0x2f2000001ec97fae */ /* 0x000fe8000d9a101a */
[----:B------:R1:W-:Y:S04]  /*79a0*/  STL.64 [R1+0x210], R28 ;  /* 0x0002101c01007387 */ /* 0x0003e80000100a00 */
[----:B------:R1:W-:Y:S01]  /*79b0*/  LDGSTS.E [R201+0x2f400], desc[UR26][R28.64], !P3 ;  /* 0x2f4000001cc97fae */ /* 0x0003e2000d9a101a */
[----:B------:R-:W-:-:S03]  /*79c0*/  IMAD.WIDE R80, R143, 0x4, R96 ;  /* 0x000000048f507825 */ /* 0x000fc600078e0260 */
[----:B------:R-:W-:Y:S01]  /*79d0*/  LDGSTS.E [R201+0x2f600], desc[UR26][R206.64], !P3 ;  /* 0x2f600000cec97fae */ /* 0x000fe2000d9a101a */
[----:B-1----:R-:W-:-:S05]  /*79e0*/  IMAD.WIDE R28, R200, 0x4, R92 ;  /* 0x00000004c81c7825 */ /* 0x002fca00078e025c */
[----:B------:R1:W-:Y:S04]  /*79f0*/  LDGSTS.E [R201+0x2f800], desc[UR26][R28.64], !P5 ;  /* 0x2f8000001cc97fae */ /* 0x0003e8000e9a101a */
[----:B------:R-:W-:Y:S04]  /*7a00*/  LDGSTS.E [R201+0x2fa00], desc[UR26][R204.64], !P5 ;  /* 0x2fa00000ccc97fae */ /* 0x000fe8000e9a101a */
[----:B------:R-:W-:Y:S01]  /*7a10*/  LDGSTS.E [R201+0x2fc00], desc[UR26][R202.64], !P5 ;  /* 0x2fc00000cac97fae */ /* 0x000fe2000e9a101a */
[----:B------:R-:W-:-:S03]  /*7a20*/  IMAD.WIDE R62, R143, 0x4, R116 ;  /* 0x000000048f3e7825 */ /* 0x000fc600078e0274 */
[----:B------:R-:W-:Y:S01]  /*7a30*/  LDGSTS.E [R201+0x2fe00], desc[UR26][R138.64], !P5 ;  /* 0x2fe000008ac97fae */ /* 0x000fe2000e9a101a */
[----:B------:R-:W-:-:S03]  /*7a40*/  IMAD.WIDE R54, R143, 0x4, R122 ;  /* 0x000000048f367825 */ /* 0x000fc600078e027a */
[----:B------:R-:W0:Y:S04]  /*7a50*/  LDGDEPBAR ;  /* 0x00000000000079af */ /* 0x000e280000000000 */
[----:B------:R-:W-:Y:S04]  /*7a60*/  LDGSTS.E [R141+0x54000], desc[UR26][R232.64], P2 ;  /* 0x54000000e88d7fae */ /* 0x000fe800091a101a */
[----:B------:R-:W-:Y:S01]  /*7a70*/  LDGSTS.E [R141+0x54400], desc[UR26][R38.64], P2 ;  /* 0x54400000268d7fae */ /* 0x000fe200091a101a */
[----:B------:R-:W-:-:S03]  /*7a80*/  IMAD.WIDE R46, R143, 0x4, R98 ;  /* 0x000000048f2e7825 */ /* 0x000fc600078e0262 */
[----:B------:R-:W-:Y:S04]  /*7a90*/  LDGSTS.E [R141+0x54800], desc[UR26][R80.64], P2 ;  /* 0x54800000508d7fae */ /* 0x000fe800091a101a */
[----:B------:R-:W-:Y:S01]  /*7aa0*/  LDGSTS.E [R141+0x54c00], desc[UR26][R12.64], P2 ;  /* 0x54c000000c8d7fae */ /* 0x000fe200091a101a */
[----:B------:R-:W-:-:S03]  /*7ab0*/  IMAD.WIDE R44, R143, 0x4, R104 ;  /* 0x000000048f2c7825 */ /* 0x000fc600078e0268 */
[----:B------:R-:W-:Y:S01]  /*7ac0*/  LDGSTS.E [R141+0x55000], desc[UR26][R76.64], P2 ;  /* 0x550000004c8d7fae */ /* 0x000fe200091a101a */
[----:B------:R-:W-:-:S03]  /*7ad0*/  IMAD.WIDE R32, R143, 0x4, R112 ;  /* 0x000000048f207825 */ /* 0x000fc600078e0270 */
[----:B------:R-:W-:Y:S04]  /*7ae0*/  LDGSTS.E [R141+0x55400], desc[UR26][R74.64], P2 ;  /* 0x554000004a8d7fae */ /* 0x000fe800091a101a */
[----:B------:R-:W-:Y:S01]  /*7af0*/  LDGSTS.E [R141+0x55800], desc[UR26][R62.64], P2 ;  /* 0x558000003e8d7fae */ /* 0x000fe200091a101a */
[----:B------:R-:W-:-:S03]  /*7b00*/  IMAD.WIDE R30, R143, 0x4, R126 ;  /* 0x000000048f1e7825 */ /* 0x000fc600078e027e */
[----:B------:R-:W-:Y:S04]  /*7b10*/  LDGSTS.E [R141+0x55c00], desc[UR26][R54.64], P2 ;  /* 0x55c00000368d7fae */ /* 0x000fe800091a101a */
[----:B------:R-:W-:Y:S04]  /*7b20*/  LDGSTS.E [R136+0x54200], desc[UR26][R18.64], P2 ;  /* 0x5420000012887fae */ /* 0x000fe800091a101a */
[----:B------:R4:W-:Y:S04]  /*7b30*/  LDGSTS.E [R136+0x54600], desc[UR26][R22.64], P2 ;  /* 0x5460000016887fae */ /* 0x0009e800091a101a */
[----:B------:R-:W-:Y:S04]  /*7b40*/  LDGSTS.E [R136+0x54a00], desc[UR26][R46.64], P2 ;  /* 0x54a000002e887fae */ /* 0x000fe800091a101a */
[----:B------:R-:W-:Y:S04]  /*7b50*/  LDGSTS.E [R136+0x54e00], desc[UR26][R26.64], P2 ;  /* 0x54e000001a887fae */ /* 0x000fe800091a101a */
[----:B------:R-:W-:Y:S04]  /*7b60*/  LDGSTS.E [R136+0x55200], desc[UR26][R44.64], P2 ;  /* 0x552000002c887fae */ /* 0x000fe800091a101a */
[----:B------:R-:W-:Y:S04]  /*7b70*/  LDGSTS.E [R136+0x55600], desc[UR26][R32.64], P2 ;  /* 0x5560000020887fae */ /* 0x000fe800091a101a */
[----:B------:R1:W-:Y:S04]  /*7b80*/  LDGSTS.E [R136+0x55a00], desc[UR26][R20.64], P2 ;  /* 0x55a0000014887fae */ /* 0x0003e800091a101a */
[----:B------:R-:W-:Y:S04]  /*7b90*/  LDGSTS.E [R136+0x55e00], desc[UR26][R30.64], P2 ;  /* 0x55e000001e887fae */ /* 0x000fe800091a101a */
[----:B------:R-:W0:Y:S01]  /*7ba0*/  LDGDEPBAR ;  /* 0x00000000000079af */ /* 0x000e220000000000 */
[----:B------:R-:W-:-:S03]  /*7bb0*/  VIADD R0, R159, 0xffffff9f ;  /* 0xffffff9f9f007836 */ /* 0x000fc60000000000 */
[----:B------:R1:W-:Y:S04]  /*7bc0*/  STL.64 [R1+0x200], R28 ;  /* 0x0002001c01007387 */ /* 0x0003e80000100a00 */
[----:B------:R-:W-:Y:S01]  /*7bd0*/  STL.64 [R1+0x1e0], R18 ;  /* 0x0001e01201007387 */ /* 0x000fe20000100a00 */
[----:B------:R-:W-:-:S03]  /*7be0*/  ISETP.GE.U32.AND P6, PT, R0, 0x7fffff80, PT ;  /* 0x7fffff800000780c */ /* 0x000fc60003fc6070 */
[----:B------:R-:W-:Y:S01]  /*7bf0*/  STL.64 [R1+0x1d8], R38 ;  /* 0x0001d82601007387 */ /* 0x000fe20000100a00 */
[----:B--2---:R-:W-:-:S03]  /*7c00*/  VIADD R0, R158, 0xffffff9e ;  /* 0xffffff9e9e007836 */ /* 0x004fc60000000000 */
[----:B------:R-:W-:Y:S01]  /*7c10*/  STL.64 [R1+0x1c8], R80 ;  /* 0x0001c85001007387 */ /* 0x000fe20000100a00 */
[----:B------:R-:W-:Y:S01]  /*7c20*/  IMAD.WIDE R24, R200, 0x4, R144 ;  /* 0x00000004c8187825 */ /* 0x000fe200078e0290 */
[----:B-1----:R-:W1:Y:S02]  /*7c30*/  LDC R28, c[0x0][0x3a0] ;  /* 0x0000e800ff1c7b82 */ /* 0x002e640000000800 */
[----:B------:R4:W-:Y:S04]  /*7c40*/  STL.64 [R1+0x1d0], R22 ;  /* 0x0001d01601007387 */ /* 0x0009e80000100a00 */
[----:B------:R2:W-:Y:S02]  /*7c50*/  STL.64 [R1+0x1b8], R12 ;  /* 0x0001b80c01007387 */ /* 0x0005e40000100a00 */
[----:B------:R-:W1:Y:S02]  /*7c60*/  LDC R29, c[0x0][0x3a0] ;  /* 0x0000e800ff1d7b82 */ /* 0x000e640000000800 */
[----:B------:R-:W-:Y:S04]  /*7c70*/  STL.64 [R1+0x1c0], R46 ;  /* 0x0001c02e01007387 */ /* 0x000fe80000100a00 */
[----:B------:R-:W-:Y:S01]  /*7c80*/  STL.64 [R1+0x1a8], R76 ;  /* 0x0001a84c01007387 */ /* 0x000fe20000100a00 */
[----:B------:R-:W-:-:S03]  /*7c90*/  ISETP.GE.U32.AND P3, PT, R0, 0x7fffff7f, PT ;  /* 0x7fffff7f0000780c */ /* 0x000fc60003f66070 */
[----:B------:R-:W-:Y:S04]  /*7ca0*/  STL.64 [R1+0x1b0], R26 ;  /* 0x0001b01a01007387 */ /* 0x000fe80000100a00 */
[----:B------:R-:W-:Y:S04]  /*7cb0*/  STL.64 [R1+0x198], R74 ;  /* 0x0001984a01007387 */ /* 0x000fe80000100a00 */
[----:B------:R-:W-:Y:S01]  /*7cc0*/  STL.64 [R1+0x1a0], R44 ;  /* 0x0001a02c01007387 */ /* 0x000fe20000100a00 */
[C---:B----4-:R-:W-:Y:S01]  /*7cd0*/  IMAD.WIDE R22, R200.reuse, 0x4, R128 ;  /* 0x00000004c8167825 */ /* 0x050fe200078e0280 */
[----:B------:R-:W-:Y:S03]  /*7ce0*/  BAR.SYNC.DEFER_BLOCKING 0x0 ;  /* 0x0000000000007b1d */ /* 0x000fe60000010000 */
[----:B------:R-:W-:-:S03]  /*7cf0*/  IMAD.WIDE R18, R200, 0x4, R132 ;  /* 0x00000004c8127825 */ /* 0x000fc600078e0284 */
[----:B------:R-:W-:Y:S04]  /*7d00*/  STL.64 [R1+0x188], R62 ;  /* 0x0001883e01007387 */ /* 0x000fe80000100a00 */
[----:B------:R-:W-:Y:S04]  /*7d10*/  STL.64 [R1+0x190], R32 ;  /* 0x0001902001007387 */ /* 0x000fe80000100a00 */
[----:B------:R-:W-:Y:S04]  /*7d20*/  STL.64 [R1+0x178], R54 ;  /* 0x0001783601007387 */ /* 0x000fe80000100a00 */
[----:B------:R4:W-:Y:S01]  /*7d30*/  STL.64 [R1+0x180], R20 ;  /* 0x0001801401007387 */ /* 0x0009e20000100a00 */
[----:B--2---:R-:W-:-:S03]  /*7d40*/  IMAD.WIDE R12, R200, 0x4, R134 ;  /* 0x00000004c80c7825 */ /* 0x004fc600078e0286 */
[----:B------:R-:W-:Y:S04]  /*7d50*/  STL.64 [R1+0x170], R30 ;  /* 0x0001701e01007387 */ /* 0x000fe80000100a00 */
[----:B------:R2:W-:Y:S01]  /*7d60*/  STL.64 [R1+0x168], R22 ;  /* 0x0001681601007387 */ /* 0x0005e20000100a00 */
[----:B----4-:R-:W-:-:S03]  /*7d70*/  IMAD.WIDE R20, R200, 0x4, R130 ;  /* 0x00000004c8147825 */ /* 0x010fc600078e0282 */
[----:B------:R-:W-:Y:S01]  /*7d80*/  @!PT LDS RZ, [RZ] ;  /* 0x00000000fffff984 */ /* 0x000fe20000000800 */
[----:B------:R-:W-:Y:S01]  /*7d90*/  @!PT LDS RZ, [RZ] ;  /* 0x00000000fffff984 */ /* 0x000fe20000000800 */
[----:B------:R-:W-:Y:S01]  /*7da0*/  @!PT LDS RZ, [RZ] ;  /* 0x00000000fffff984 */ /* 0x000fe20000000800 */
[----:B------:R2:W-:Y:S04]  /*7db0*/  LDGSTS.E [R201+0x30000], desc[UR26][R22.64], !P6 ;  /* 0x3000000016c97fae */ /* 0x0005e8000f1a101a */
[----:B------:R4:W-:Y:S04]  /*7dc0*/  STL.64 [R1+0x160], R20 ;  /* 0x0001601401007387 */ /* 0x0009e80000100a00 */
[----:B------:R4:W-:Y:S01]  /*7dd0*/  LDGSTS.E [R201+0x30200], desc[UR26][R20.64], !P6 ;  /* 0x3020000014c97fae */ /* 0x0009e2000f1a101a */
[----:B--2---:R-:W-:-:S03]  /*7de0*/  IMAD.WIDE R22, R200, 0x4, R146 ;  /* 0x00000004c8167825 */ /* 0x004fc600078e0292 */
[----:B------:R2:W-:Y:S04]  /*7df0*/  STL.64 [R1+0x40], R18 ;  /* 0x0000401201007387 */ /* 0x0005e80000100a00 */
[----:B------:R2:W-:Y:S01]  /*7e00*/  LDGSTS.E [R201+0x30400], desc[UR26][R18.64], !P6 ;  /* 0x3040000012c97fae */ /* 0x0005e2000f1a101a */
[----:B----4-:R-:W-:-:S03]  /*7e10*/  IMAD.WIDE R20, R200, 0x4, R148 ;  /* 0x00000004c8147825 */ /* 0x010fc600078e0294 */
[----:B------:R4:W-:Y:S04]  /*7e20*/  STL.64 [R1+0x38], R12 ;  /* 0x0000380c01007387 */ /* 0x0009e80000100a00 */
[----:B------:R4:W-:Y:S01]  /*7e30*/  LDGSTS.E [R201+0x30600], desc[UR26][R12.64], !P6 ;  /* 0x306000000cc97fae */ /* 0x0009e2000f1a101a */
[----:B--2---:R-:W-:-:S03]  /*7e40*/  IMAD.WIDE R18, R200, 0x4, R150 ;  /* 0x00000004c8127825 */ /* 0x004fc600078e0296 */
[----:B------:R2:W-:Y:S04]  /*7e50*/  STL.64 [R1+0x30], R24 ;  /* 0x0000301801007387 */ /* 0x0005e80000100a00 */
[----:B------:R2:W-:Y:S01]  /*7e60*/  LDGSTS.E [R201+0x30800], desc[UR26][R24.64], !P3 ;  /* 0x3080000018c97fae */ /* 0x0005e2000d9a101a */
[----:B------:R-:W-:Y:S01]  /*7e70*/  IADD3 R0, PT, PT, R3, -0x63, RZ ;  /* 0xffffff9d03007810 */ /* 0x000fe20007ffe0ff */
[C---:B------:R-:W-:Y:S01]  /*7e80*/  IMAD.WIDE R38, R200.reuse, 0x4, R124 ;  /* 0x00000004c8267825 */ /* 0x040fe200078e027c */
[----:B------:R-:W1:Y:S01]  /*7e90*/  LDC R3, c[0x0][0x3a0] ;  /* 0x0000e800ff037b82 */ /* 0x000e620000000800 */
[----:B------:R3:W-:Y:S04]  /*7ea0*/  STL.64 [R1+0x28], R22 ;  /* 0x0000281601007387 */ /* 0x0007e80000100a00 */
[----:B------:R3:W-:Y:S01]  /*7eb0*/  LDGSTS.E [R201+0x30a00], desc[UR26][R22.64], !P3 ;  /* 0x30a0000016c97fae */ /* 0x0007e2000d9a101a */
[----:B------:R-:W-:-:S02]  /*7ec0*/  IMAD.WIDE R46, R200, 0x4, R110 ;  /* 0x00000004c82e7825 */ /* 0x000fc400078e026e */
[----:B----4-:R-:W4:Y:S01]  /*7ed0*/  LDC R12, c[0x0][0x3a0] ;  /* 0x0000e800ff0c7b82 */ /* 0x010f220000000800 */
[----:B------:R3:W-:Y:S01]  /*7ee0*/  STL.64 [R1+0x20], R20 ;  /* 0x0000201401007387 */ /* 0x0007e20000100a00 */
[----:B--2---:R-:W-:-:S03]  /*7ef0*/  IMAD.WIDE R24, R200, 0x4, R152 ;  /* 0x00000004c8187825 */ /* 0x004fc600078e0298 */
[----:B------:R2:W-:Y:S01]  /*7f00*/  LDGSTS.E [R201+0x30c00], desc[UR26][R20.64], !P3 ;  /* 0x30c0000014c97fae */ /* 0x0005e2000d9a101a */
[C---:B------:R-:W-:Y:S02]  /*7f10*/  IMAD.WIDE R26, R200.reuse, 0x4, R106 ;  /* 0x00000004c81a7825 */ /* 0x040fe400078e026a */
[----:B------:R-:W1:Y:S02]  /*7f20*/  LDC R13, c[0x0][0x3a0] ;  /* 0x0000e800ff0d7b82 */ /* 0x000e640000000800 */
[C---:B---3--:R-:W-:Y:S01]  /*7f30*/  IMAD.WIDE R22, R200.reuse, 0x4, R154 ;  /* 0x00000004c8167825 */ /* 0x048fe200078e029a */
[----:B------:R3:W-:Y:S03]  /*7f40*/  STL.64 [R1+0x18], R18 ;  /* 0x0000181201007387 */ /* 0x0007e60000100a00 */
[----:B--2---:R-:W-:Y:S01]  /*7f50*/  IMAD.WIDE R20, R200, 0x4, R216 ;  /* 0x00000004c8147825 */ /* 0x004fe200078e02d8 */
[----:B------:R2:W-:Y:S04]  /*7f60*/  STL.64 [R1+0x10], R24 ;  /* 0x0000101801007387 */ /* 0x0005e80000100a00 */
[----:B------:R1:W-:Y:S04]  /*7f70*/  STL.64 [R1+0x8], R22 ;  /* 0x0000081601007387 */ /* 0x0003e80000100a00 */
[----:B------:R1:W-:Y:S04]  /*7f80*/  STL.64 [R1], R20 ;  /* 0x0000001401007387 */ /* 0x0003e80000100a00 */
[----:B------:R-:W4:Y:S04]  /*7f90*/  LDL.LU.64 R190, [R1+0x158] ;  /* 0x0001580001be7983 */ /* 0x000f280000300a00 */
[----:B------:R-:W4:Y:S04]  /*7fa0*/  LDL.LU.64 R182, [R1+0x150] ;  /* 0x0001500001b67983 */ /* 0x000f280000300a00 */
[----:B------:R-:W4:Y:S04]  /*7fb0*/  LDL.LU.64 R82, [R1+0x148] ;  /* 0x0001480001527983 */ /* 0x000f280000300a00 */
[----:B------:R-:W4:Y:S04]  /*7fc0*/  LDL.LU.64 R80, [R1+0x140] ;  /* 0x0001400001507983 */ /* 0x000f280000300a00 */
[----:B------:R-:W4:Y:S04]  /*7fd0*/  LDL.LU.64 R236, [R1+0x138] ;  /* 0x0001380001ec7983 */ /* 0x000f280000300a00 */
[----:B------:R-:W4:Y:S01]  /*7fe0*/  LDL.LU.64 R174, [R1+0x130] ;  /* 0x0001300001ae7983 */ /* 0x000f220000300a00 */
[----:B------:R-:W-:Y:S01]  /*7ff0*/  ISETP.GE.U32.AND P5, PT, R0, 0x7fffff7e, PT ;  /* 0x7fffff7e0000780c */ /* 0x000fe20003fa6070 */
[----:B------:R-:W-:-:S02]  /*8000*/  VIADD R0, R34, 0xffffff9c ;  /* 0xffffff9c22007836 */ /* 0x000fc40000000000 */
[----:B------:R3:W-:Y:S03]  /*8010*/  LDGSTS.E [R201+0x30e00], desc[UR26][R18.64], !P3 ;  /* 0x30e0000012c97fae */ /* 0x0007e6000d9a101a */
[----:B------:R-:W-:Y:S01]  /*8020*/  ISETP.GE.U32.AND P2, PT, R0, 0x7fffff7d, PT ;  /* 0x7fffff7d0000780c */ /* 0x000fe20003f46070 */
[----:B-1----:R-:W-:Y:S01]  /*8030*/  VIADD R0, R28, 0xffffff9b ;  /* 0xffffff9b1c007836 */ /* 0x002fe20000000000 */
[----:B------:R-:W4:Y:S04]  /*8040*/  LDL.LU.64 R88, [R1+0x128] ;  /* 0x0001280001587983 */ /* 0x000f280000300a00 */
[----:B------:R-:W4:Y:S01]  /*8050*/  LDL.LU.64 R234, [R1+0x120] ;  /* 0x0001200001ea7983 */ /* 0x000f220000300a00 */
[----:B---3--:R-:W-:-:S03]  /*8060*/  IMAD.WIDE R18, R200, 0x4, R224 ;  /* 0x00000004c8127825 */ /* 0x008fc600078e02e0 */
[----:B------:R2:W-:Y:S04]  /*8070*/  LDGSTS.E [R201+0x31000], desc[UR26][R24.64], !P5 ;  /* 0x3100000018c97fae */ /* 0x0005e8000e9a101a */
[----:B------:R1:W-:Y:S04]  /*8080*/  LDGSTS.E [R201+0x31200], desc[UR26][R22.64], !P5 ;  /* 0x3120000016c97fae */ /* 0x0003e8000e9a101a */
[----:B------:R3:W-:Y:S01]  /*8090*/  LDGSTS.E [R201+0x31400], desc[UR26][R20.64], !P5 ;  /* 0x3140000014c97fae */ /* 0x0007e2000e9a101a */
[----:B------:R-:W-:Y:S01]  /*80a0*/  ISETP.GE.U32.AND P6, PT, R0, 0x7fffff7c, PT ;  /* 0x7fffff7c0000780c */ /* 0x000fe20003fc6070 */
[----:B--2---:R-:W-:-:S02]  /*80b0*/  IMAD.WIDE R24, R200, 0x4, R114 ;  /* 0x00000004c8187825 */ /* 0x004fc400078e0272 */
[----:B------:R-:W-:Y:S02]  /*80c0*/  STL.64 [R1+0x618], R18 ;  /* 0x0006181201007387 */ /* 0x000fe40000100a00 */
[----:B-1----:R-:W-:-:S04]  /*80d0*/  IMAD.WIDE R22, R200, 0x4, R118 ;  /* 0x00000004c8167825 */ /* 0x002fc800078e0276 */
[C---:B---3--:R-:W-:Y:S01]  /*80e0*/  IMAD.WIDE R20, R200.reuse, 0x4, R120 ;  /* 0x00000004c8147825 */ /* 0x048fe200078e0278 */
[----:B------:R-:W-:Y:S01]  /*80f0*/  IADD3 R0, PT, PT, R29, -0x66, RZ ;  /* 0xffffff9a1d007810 */ /* 0x000fe20007ffe0ff */
[----:B------:R1:W-:Y:S02]  /*8100*/  STL.64 [R1+0x600], R38 ;  /* 0x0006002601007387 */ /* 0x0003e40000100a00 */
[C---:B------:R-:W-:Y:S02]  /*8110*/  IMAD.WIDE R28, R200.reuse, 0x4, R102 ;  /* 0x00000004c81c7825 */ /* 0x040fe400078e0266 */
[----:B------:R-:W-:Y:S02]  /*8120*/  STL.64 [R1+0x608], R20 ;  /* 0x0006081401007387 */ /* 0x000fe40000100a00 */
[C---:B------:R-:W-:Y:S02]  /*8130*/  IMAD.WIDE R30, R200.reuse, 0x4, R16 ;  /* 0x00000004c81e7825 */ /* 0x040fe400078e0210 */
[----:B------:R-:W-:Y:S02]  /*8140*/  STL.64 [R1+0x610], R22 ;  /* 0x0006101601007387 */ /* 0x000fe40000100a00 */
[----:B------:R-:W-:-:S02]  /*8150*/  IMAD.WIDE R54, R200, 0x4, R14 ;  /* 0x00000004c8367825 */ /* 0x000fc400078e020e */
[----:B------:R-:W-:Y:S02]  /*8160*/  STL.64 [R1+0x620], R24 ;  /* 0x0006201801007387 */ /* 0x000fe40000100a00 */
[C---:B------:R-:W-:Y:S02]  /*8170*/  IMAD.WIDE R32, R200.reuse, 0x4, R10 ;  /* 0x00000004c8207825 */ /* 0x040fe400078e020a */
[----:B------:R-:W-:Y:S04]  /*8180*/  STL.64 [R1+0x628], R46 ;  /* 0x0006282e01007387 */ /* 0x000fe80000100a00 */
[----:B------:R-:W-:Y:S04]  /*8190*/  STL.64 [R1+0x630], R26 ;  /* 0x0006301a01007387 */ /* 0x000fe80000100a00 */
[----:B------:R-:W-:Y:S04]  /*81a0*/  STL.64 [R1+0x638], R28 ;  /* 0x0006381c01007387 */ /* 0x000fe80000100a00 */
[----:B------:R2:W-:Y:S04]  /*81b0*/  STL.64 [R1+0x640], R30 ;  /* 0x0006401e01007387 */ /* 0x0005e80000100a00 */
[----:B------:R-:W-:Y:S04]  /*81c0*/  STL.64 [R1+0x648], R54 ;  /* 0x0006483601007387 */ /* 0x000fe80000100a00 */
[----:B------:R-:W-:Y:S04]  /*81d0*/  STL.64 [R1+0x650], R32 ;  /* 0x0006502001007387 */ /* 0x000fe80000100a00 */
[----:B------:R-:W3:Y:S04]  /*81e0*/  LDL.LU.64 R90, [R1+0x118] ;  /* 0x00011800015a7983 */ /* 0x000ee80000300a00 */
[----:B------:R-:W2:Y:S04]  /*81f0*/  LDL.LU.64 R166, [R1+0x110] ;  /* 0x0001100001a67983 */ /* 0x000ea80000300a00 */
[----:B------:R-:W3:Y:S04]  /*8200*/  LDL.LU.64 R198, [R1+0x108] ;  /* 0x0001080001c67983 */ /* 0x000ee80000300a00 */
[----:B------:R1:W-:Y:S04]  /*8210*/  LDGSTS.E [R201+0x31600], desc[UR26][R18.64], !P5 ;  /* 0x3160000012c97fae */ /* 0x0003e8000e9a101a */
[----:B------:R-:W-:Y:S01]  /*8220*/  LDGSTS.E [R201+0x31800], desc[UR26][R38.64], !P2 ;  /* 0x3180000026c97fae */ /* 0x000fe2000d1a101a */
[----:B----4-:R-:W-:-:S04]  /*8230*/  IMAD.WIDE R74, R200, 0x4, R190 ;  /* 0x00000004c84a7825 */ /* 0x010fc800078e02be */
[C---:B------:R-:W-:Y:S01]  /*8240*/  IMAD.WIDE R76, R200.reuse, 0x4, R182 ;  /* 0x00000004c84c7825 */ /* 0x040fe200078e02b6 */
[----:B------:R-:W4:Y:S03]  /*8250*/  LDL.LU.64 R190, [R1+0x100] ;  /* 0x0001000001be7983 */ /* 0x000f260000300a00 */
[C---:B------:R-:W-:Y:S01]  /*8260*/  IMAD.WIDE R102, R200.reuse, 0x4, R82 ;  /* 0x00000004c8667825 */ /* 0x040fe200078e0252 */
[----:B------:R-:W4:Y:S04]  /*8270*/  LDL.LU.64 R182, [R1+0xf8] ;  /* 0x0000f80001b67983 */ /* 0x000f280000300a00 */
[----:B------:R-:W4:Y:S01]  /*8280*/  LDL.LU.64 R100, [R1+0xf0] ;  /* 0x0000f00001647983 */ /* 0x000f220000300a00 */
[----:B------:R-:W-:-:S03]  /*8290*/  IMAD.WIDE R82, R200, 0x4, R236 ;  /* 0x00000004c8527825 */ /* 0x000fc600078e02ec */
[----:B------:R-:W4:Y:S01]  /*82a0*/  LDL.LU.64 R158, [R1+0xe8] ;  /* 0x0000e800019e7983 */ /* 0x000f220000300a00 */
[----:B------:R-:W-:-:S03]  /*82b0*/  IMAD.WIDE R84, R200, 0x4, R174 ;  /* 0x00000004c8547825 */ /* 0x000fc600078e02ae */
[----:B------:R-:W4:Y:S04]  /*82c0*/  LDL.LU.64 R236, [R1+0xe0] ;  /* 0x0000e00001ec7983 */ /* 0x000f280000300a00 */
[----:B------:R-:W4:Y:S01]  /*82d0*/  LDL.LU.64 R174, [R1+0xd8] ;  /* 0x0000d80001ae7983 */ /* 0x000f220000300a00 */
[----:B------:R-:W-:Y:S01]  /*82e0*/  IMAD.WIDE R110, R200, 0x4, R88 ;  /* 0x00000004c86e7825 */ /* 0x000fe200078e0258 */
[----:B------:R-:W-:Y:S02]  /*82f0*/  ISETP.GE.U32.AND P3, PT, R0, 0x7fffff7b, PT ;  /* 0x7fffff7b0000780c */ /* 0x000fe40003f66070 */
[----:B------:R-:W-:Y:S01]  /*8300*/  LDGSTS.E [R201+0x31a00], desc[UR26][R20.64], !P2 ;  /* 0x31a0000014c97fae */ /* 0x000fe2000d1a101a */
[----:B------:R-:W-:-:S03]  /*8310*/  IMAD.WIDE R88, R200, 0x4, R234 ;  /* 0x00000004c8587825 */ /* 0x000fc600078e02ea */
[----:B------:R-:W4:Y:S01]  /*8320*/  LDL.LU.64 R234, [R1+0xd0] ;  /* 0x0000d00001ea7983 */ /* 0x000f220000300a00 */
[----:B--2---:R-:W-:-:S03]  /*8330*/  IMAD.WIDE R92, R200, 0x4, R166 ;  /* 0x00000004c85c7825 */ /* 0x004fc600078e02a6 */
[----:B------:R-:W-:Y:S01]  /*8340*/  LDGSTS.E [R201+0x31c00], desc[UR26][R22.64], !P2 ;  /* 0x31c0000016c97fae */ /* 0x000fe2000d1a101a */
[----:B---3--:R-:W-:-:S03]  /*8350*/  IMAD.WIDE R118, R200, 0x4, R198 ;  /* 0x00000004c8767825 */ /* 0x008fc600078e02c6 */
[----:B------:R-:W2:Y:S04]  /*8360*/  LDL.LU.64 R166, [R1+0xc8] ;  /* 0x0000c80001a67983 */ /* 0x000ea80000300a00 */
[----:B------:R-:W3:Y:S01]  /*8370*/  LDL.LU.64 R198, [R1+0xc0] ;  /* 0x0000c00001c67983 */ /* 0x000ee20000300a00 */
[----:B----4-:R-:W-:-:S03]  /*8380*/  IMAD.WIDE R96, R200, 0x4, R190 ;  /* 0x00000004c8607825 */ /* 0x010fc600078e02be */
[----:B------:R-:W-:Y:S01]  /*8390*/  LDGSTS.E [R201+0x31e00], desc[UR26][R24.64], !P2 ;  /* 0x31e0000018c97fae */ /* 0x000fe2000d1a101a */
[----:B------:R-:W-:-:S03]  /*83a0*/  IMAD.WIDE R98, R200, 0x4, R182 ;  /* 0x00000004c8627825 */ /* 0x000fc600078e02b6 */
[----:B------:R-:W4:Y:S04]  /*83b0*/  LDL.LU.64 R190, [R1+0xb8] ;  /* 0x0000b80001be7983 */ /* 0x000f280000300a00 */
[----:B------:R-:W4:Y:S04]  /*83c0*/  LDL.LU.64 R182, [R1+0xb0] ;  /* 0x0000b00001b67983 */ /* 0x000f280000300a00 */
[----:B------:R-:W4:Y:S04]  /*83d0*/  LDL.LU.64 R132, [R1+0xa8] ;  /* 0x0000a80001847983 */ /* 0x000f280000300a00 */
[----:B------:R-:W4:Y:S01]  /*83e0*/  LDL.LU.64 R122, [R1+0xa0] ;  /* 0x0000a000017a7983 */ /* 0x000f220000300a00 */
[----:B------:R-:W-:-:S03]  /*83f0*/  IMAD.WIDE R106, R200, 0x4, R174 ;  /* 0x00000004c86a7825 */ /* 0x000fc600078e02ae */
[----:B------:R-:W-:Y:S04]  /*8400*/  LDGSTS.E [R201+0x32000], desc[UR26][R46.64], !P6 ;  /* 0x320000002ec97fae */ /* 0x000fe8000f1a101a */
[----:B------:R-:W4:Y:S01]  /*8410*/  LDL.LU.64 R174, [R1+0x98] ;  /* 0x0000980001ae7983 */ /* 0x000f220000300a00 */
[----:B------:R-:W-:-:S03]  /*8420*/  IMAD.WIDE R126, R200, 0x4, R158 ;  /* 0x00000004c87e7825 */ /* 0x000fc600078e029e */
[----:B------:R-:W4:Y:S01]  /*8430*/  LDL.LU.64 R130, [R1+0x90] ;  /* 0x0000900001827983 */ /* 0x000f220000300a00 */
[----:B------:R-:W-:-:S03]  /*8440*/  IMAD.WIDE R104, R200, 0x4, R236 ;  /* 0x00000004c8687825 */ /* 0x000fc600078e02ec */
[----:B------:R-:W4:Y:S01]  /*8450*/  LDL.LU.64 R158, [R1+0x88] ;  /* 0x00008800019e7983 */ /* 0x000f220000300a00 */
[----:B------:R-:W-:-:S03]  /*8460*/  IMAD.WIDE R108, R200, 0x4, R234 ;  /* 0x00000004c86c7825 */ /* 0x000fc600078e02ea */
[----:B------:R-:W4:Y:S04]  /*8470*/  LDL.LU.64 R128, [R1+0x80] ;  /* 0x0000800001807983 */ /* 0x000f280000300a00 */
[----:B------:R-:W4:Y:S04]  /*8480*/  LDL.LU.64 R236, [R1+0x78] ;  /* 0x0000780001ec7983 */ /* 0x000f280000300a00 */
[----:B------:R-:W4:Y:S01]  /*8490*/  LDL.LU.64 R234, [R1+0x70] ;  /* 0x0000700001ea7983 */ /* 0x000f220000300a00 */
[----:B------:R-:W-:Y:S02]  /*84a0*/  VIADD R0, R3, 0xffffff99 ;  /* 0xffffff9903007836 */ /* 0x000fe40000000000 */
[----:B------:R-:W1:Y:S01]  /*84b0*/  LDC R3, c[0x0][0x3a0] ;  /* 0x0000e800ff037b82 */ /* 0x000e620000000800 */
[----:B------:R-:W-:Y:S01]  /*84c0*/  LDGSTS.E [R201+0x32200], desc[UR26][R26.64], !P6 ;  /* 0x322000001ac97fae */ /* 0x000fe2000f1a101a */
[----:B--2---:R-:W-:-:S04]  /*84d0*/  IMAD.WIDE R134, R200, 0x4, R166 ;  /* 0x00000004c8867825 */ /* 0x004fc800078e02a6 */
[----:B---3--:R-:W-:Y:S01]  /*84e0*/  IMAD.WIDE R112, R200, 0x4, R198 ;  /* 0x00000004c8707825 */ /* 0x008fe200078e02c6 */
[----:B------:R-:W2:Y:S04]  /*84f0*/  LDL.LU.64 R166, [R1+0x68] ;  /* 0x0000680001a67983 */ /* 0x000ea80000300a00 */
[----:B------:R-:W3:Y:S01]  /*8500*/  LDL.LU.64 R198, [R1+0x60] ;  /* 0x0000600001c67983 */ /* 0x000ee20000300a00 */
[----:B------:R-:W-:Y:S01]  /*8510*/  ISETP.GE.U32.AND P5, PT, R0, 0x7fffff7a, PT ;  /* 0x7fffff7a0000780c */ /* 0x000fe20003fa6070 */
[----:B------:R-:W-:Y:S02]  /*8520*/  VIADD R0, R12, 0xffffff98 ;  /* 0xffffff980c007836 */ /* 0x000fe40000000000 */
[----:B------:R-:W1:Y:S01]  /*8530*/  LDC R12, c[0x0][0x3a0] ;  /* 0x0000e800ff0c7b82 */ /* 0x000e620000000800 */
[----:B------:R-:W-:Y:S01]  /*8540*/  LDGSTS.E [R201+0x32400], desc[UR26][R28.64], !P6 ;  /* 0x324000001cc97fae */ /* 0x000fe2000f1a101a */
[----:B----4-:R-:W-:-:S04]  /*8550*/  IMAD.WIDE R114, R200, 0x4, R190 ;  /* 0x00000004c8727825 */ /* 0x010fc800078e02be */
[C---:B------:R-:W-:Y:S01]  /*8560*/  IMAD.WIDE R116, R200.reuse, 0x4, R182 ;  /* 0x00000004c8747825 */ /* 0x040fe200078e02b6 */
[----:B------:R-:W4:Y:S04]  /*8570*/  LDL.LU.64 R190, [R1+0x58] ;  /* 0x0000580001be7983 */ /* 0x000f280000300a00 */
[----:B------:R-:W4:Y:S01]  /*8580*/  LDL.LU.64 R182, [R1+0x50] ;  /* 0x0000500001b67983 */ /* 0x000f220000300a00 */
[----:B------:R-:W-:Y:S01]  /*8590*/  IMAD.WIDE R120, R200, 0x4, R122 ;  /* 0x00000004c8787825 */ /* 0x000fe200078e027a */
[----:B------:R-:W-:Y:S02]  /*85a0*/  ISETP.GE.U32.AND P2, PT, R0, 0x7fffff79, PT ;  /* 0x7fffff790000780c */ /* 0x000fe40003f46070 */
[----:B------:R-:W-:Y:S01]  /*85b0*/  LDGSTS.E [R201+0x32600], desc[UR26][R30.64], !P6 ;  /* 0x326000001ec97fae */ /* 0x000fe2000f1a101a */
[----:B------:R-:W-:Y:S01]  /*85c0*/  IMAD.WIDE R122, R200, 0x4, R174 ;  /* 0x00000004c87a7825 */ /* 0x000fe200078e02ae */
[----:B------:R-:W-:-:S02]  /*85d0*/  IADD3 R0, PT, PT, R13, -0x69, RZ ;  /* 0xffffff970d007810 */ /* 0x000fc40007ffe0ff */
[----:B------:R-:W4:Y:S01]  /*85e0*/  LDL.LU.64 R174, [R1+0x48] ;  /* 0x0000480001ae7983 */ /* 0x000f220000300a00 */
[----:B------:R-:W2:Y:S03]  /*85f0*/  LDC R13, c[0x0][0x3a0] ;  /* 0x0000e800ff0d7b82 */ /* 0x000ea60000000800 */
[----:B-1----:R-:W4:Y:S04]  /*8600*/  LDL.LU.64 R38, [R1+0x270] ;  /* 0x0002700001267983 */ /* 0x002f280000300a00 */
[----:B------:R-:W4:Y:S01]  /*8610*/  LDL.LU.64 R18, [R1+0x268] ;  /* 0x0002680001127983 */ /* 0x000f220000300a00 */
[----:B------:R-:W-:Y:S01]  /*8620*/  ISETP.GE.U32.AND P6, PT, R0, 0x7fffff78, PT ;  /* 0x7fffff780000780c */ /* 0x000fe20003fc6070 */
[----:B------:R-:W-:-:S02]  /*8630*/  VIADD R0, R3, 0xffffff96 ;  /* 0xffffff9603007836 */ /* 0x000fc40000000000 */
[----:B------:R-:W1:Y:S01]  /*8640*/  LDC R3, c[0x0][0x3a0] ;  /* 0x0000e800ff037b82 */ /* 0x000e620000000800 */
[C---:B------:R-:W-:Y:S01]  /*8650*/  IMAD.WIDE R34, R200.reuse, 0x4, R8 ;  /* 0x00000004c8227825 */ /* 0x040fe200078e0208 */
[----:B------:R-:W-:Y:S03]  /*8660*/  LDGSTS.E [R201+0x32800], desc[UR26][R54.64], !P3 ;  /* 0x3280000036c97fae */ /* 0x000fe6000d9a101a */
[C---:B------:R-:W-:Y:S01]  /*8670*/  IMAD.WIDE R44, R200.reuse, 0x4, R4 ;  /* 0x00000004c82c7825 */ /* 0x040fe200078e0204 */
[----:B------:R-:W-:Y:S02]  /*8680*/  LDGSTS.E [R201+0x32a00], desc[UR26][R32.64], !P3 ;  /* 0x32a0000020c97fae */ /* 0x000fe4000d9a101a */
[----:B------:R-:W1:Y:S01]  /*8690*/  LDC R4, c[0x0][0x3a0] ;  /* 0x0000e800ff047b82 */ /* 0x000e620000000800 */
[C---:B------:R-:W-:Y:S01]  /*86a0*/  IMAD.WIDE R36, R200.reuse, 0x4, R36 ;  /* 0x00000004c8247825 */ /* 0x040fe200078e0224 */
[----:B------:R-:W-:Y:S03]  /*86b0*/  LDGSTS.E [R201+0x32c00], desc[UR26][R34.64], !P3 ;  /* 0x32c0000022c97fae */ /* 0x000fe6000d9a101a */
[----:B------:R-:W-:Y:S01]  /*86c0*/  IMAD.WIDE R62, R200, 0x4, R6 ;  /* 0x00000004c83e7825 */ /* 0x000fe200078e0206 */
[----:B------:R-:W-:Y:S01]  /*86d0*/  LDGSTS.E [R201+0x32e00], desc[UR26][R36.64], !P3 ;  /* 0x32e0000024c97fae */ /* 0x000fe2000d9a101a */
[----:B------:R-:W-:Y:S01]  /*86e0*/  ISETP.GE.U32.AND P3, PT, R0, 0x7fffff77, PT ;  /* 0x7fffff770000780c */ /* 0x000fe20003f66070 */
[----:B------:R-:W2:Y:S01]  /*86f0*/  LDC R5, c[0x0][0x3a0] ;  /* 0x0000e800ff057b82 */ /* 0x000ea20000000800 */
[C---:B------:R-:W-:Y:S01]  /*8700*/  IMAD.WIDE R40, R200.reuse, 0x4, R40 ;  /* 0x00000004c8287825 */ /* 0x040fe200078e0228 */
[----:B------:R-:W-:Y:S03]  /*8710*/  LDGSTS.E [R201+0x33000], desc[UR26][R62.64], !P5 ;  /* 0x330000003ec97fae */ /* 0x000fe6000e9a101a */
[----:B------:R-:W-:Y:S01]  /*8720*/  IMAD.WIDE R42, R200, 0x4, R42 ;  /* 0x00000004c82a7825 */ /* 0x000fe200078e022a */
[----:B------:R-:W-:Y:S02]  /*8730*/  LDGSTS.E [R201+0x33200], desc[UR26][R40.64], !P5 ;  /* 0x3320000028c97fae */ /* 0x000fe4000e9a101a */
[----:B------:R-:W3:Y:S01]  /*8740*/  LDC R6, c[0x0][0x3a0] ;  /* 0x0000e800ff067b82 */ /* 0x000ee20000000800 */
[----:B------:R-:W-:Y:S01]  /*8750*/  VIADD R0, R12, 0xffffff95 ;  /* 0xffffff950c007836 */ /* 0x000fe20000000000 */
[----:B------:R-:W-:Y:S01]  /*8760*/  LDGSTS.E [R201+0x33400], desc[UR26][R42.64], !P5 ;  /* 0x334000002ac97fae */ /* 0x000fe2000e9a101a */
[----:B------:R-:W-:-:S03]  /*8770*/  IMAD.WIDE R70, R200, 0x4, R70 ;  /* 0x00000004c8467825 */ /* 0x000fc600078e0246 */
[----:B------:R-:W-:Y:S01]  /*8780*/  LDGSTS.E [R201+0x33600], desc[UR26][R44.64], !P5 ;  /* 0x336000002cc97fae */ /* 0x000fe2000e9a101a */
[----:B------:R-:W-:Y:S01]  /*8790*/  IMAD.WIDE R48, R200, 0x4, R48 ;  /* 0x00000004c8307825 */ /* 0x000fe200078e0230 */
[----:B------:R-:W-:Y:S01]  /*87a0*/  ISETP.GE.U32.AND P5, PT, R0, 0x7fffff76, PT ;  /* 0x7fffff760000780c */ /* 0x000fe20003fa6070 */
[----:B------:R-:W3:Y:S02]  /*87b0*/  LDC R7, c[0x0][0x3a0] ;  /* 0x0000e800ff077b82 */ /* 0x000ee40000000800 */
[C---:B------:R-:W-:Y:S01]  /*87c0*/  IMAD.WIDE R50, R200.reuse, 0x4, R50 ;  /* 0x00000004c8327825 */ /* 0x040fe200078e0232 */
[----:B--2---:R-:W-:Y:S01]  /*87d0*/  IADD3 R0, PT, PT, R13, -0x6c, RZ ;  /* 0xffffff940d007810 */ /* 0x004fe20007ffe0ff */
        /* <DEDUP_REMOVED lines=8> */
[C---:B------:R-:W-:Y:S02]  /*8860*/  IMAD.WIDE R58, R200.reuse, 0x4, R58 ;  /* 0x00000004c83a7825 */ /* 0x040fe400078e023a */
[----:B------:R-:W-:Y:S02]  /*8870*/  LDGSTS.E [R201+0x34000], desc[UR26][R78.64], !P6 ;  /* 0x340000004ec97fae */ /* 0x000fe4000f1a101a */
[----:B------:R-:W-:-:S02]  /*8880*/  IMAD.WIDE R60, R200, 0x4, R60 ;  /* 0x00000004c83c7825 */ /* 0x000fc400078e023c */
[----:B------:R-:W-:Y:S02]  /*8890*/  LDGSTS.E [R201+0x34200], desc[UR26][R56.64], !P6 ;  /* 0x3420000038c97fae */ /* 0x000fe4000f1a101a */
[----:B-1----:R-:W-:Y:S02]  /*88a0*/  VIADD R0, R3, 0xffffff93 ;  /* 0xffffff9303007836 */ /* 0x002fe40000000000 */
[----:B------:R-:W1:Y:S01]  /*88b0*/  LDC R3, c[0x0][0x3a0] ;  /* 0x0000e800ff037b82 */ /* 0x000e620000000800 */
[----:B------:R-:W-:Y:S04]  /*88c0*/  LDGSTS.E [R201+0x34400], desc[UR26][R58.64], !P6 ;  /* 0x344000003ac97fae */ /* 0x000fe8000f1a101a */
[----:B------:R-:W-:Y:S01]  /*88d0*/  LDGSTS.E [R201+0x34600], desc[UR26][R60.64], !P6 ;  /* 0x346000003cc97fae */ /* 0x000fe2000f1a101a */
[----:B------:R-:W-:Y:S01]  /*88e0*/  ISETP.GE.U32.AND P6, PT, R0, 0x7fffff74, PT ;  /* 0x7fffff740000780c */ /* 0x000fe20003fc6070 */
[----:B------:R-:W-:-:S02]  /*88f0*/  VIADD R0, R4, 0xffffff92 ;  /* 0xffffff9204007836 */ /* 0x000fc40000000000 */
[----:B------:R-:W2:Y:S01]  /*8900*/  LDC R4, c[0x0][0x3a0] ;  /* 0x0000e800ff047b82 */ /* 0x000ea20000000800 */
[C---:B------:R-:W-:Y:S01]  /*8910*/  IMAD.WIDE R86, R200.reuse, 0x4, R86 ;  /* 0x00000004c8567825 */ /* 0x040fe200078e0256 */
[----:B------:R-:W4:Y:S03]  /*8920*/  LDL.LU.64 R14, [R1+0x260] ;  /* 0x00026000010e7983 */ /* 0x000f260000300a00 */
[C---:B------:R-:W-:Y:S01]  /*8930*/  IMAD.WIDE R64, R200.reuse, 0x4, R64 ;  /* 0x00000004c8407825 */ /* 0x040fe200078e0240 */
[----:B------:R-:W-:Y:S03]  /*8940*/  LDGSTS.E [R201+0x34800], desc[UR26][R86.64], !P3 ;  /* 0x3480000056c97fae */ /* 0x000fe6000d9a101a */
[C---:B------:R-:W-:Y:S01]  /*8950*/  IMAD.WIDE R66, R200.reuse, 0x4, R66 ;  /* 0x00000004c8427825 */ /* 0x040fe200078e0242 */
[----:B------:R-:W-:Y:S03]  /*8960*/  LDGSTS.E [R201+0x34a00], desc[UR26][R64.64], !P3 ;  /* 0x34a0000040c97fae */ /* 0x000fe6000d9a101a */
[C---:B------:R-:W-:Y:S01]  /*8970*/  IMAD.WIDE R68, R200.reuse, 0x4, R68 ;  /* 0x00000004c8447825 */ /* 0x040fe200078e0244 */
[----:B------:R-:W-:Y:S03]  /*8980*/  LDGSTS.E [R201+0x34c00], desc[UR26][R66.64], !P3 ;  /* 0x34c0000042c97fae */ /* 0x000fe6000d9a101a */
[C---:B------:R-:W-:Y:S01]  /*8990*/  IMAD.WIDE R94, R200.reuse, 0x4, R94 ;  /* 0x00000004c85e7825 */ /* 0x040fe200078e025e */
[----:B------:R-:W-:Y:S03]  /*89a0*/  LDGSTS.E [R201+0x34e00], desc[UR26][R68.64], !P3 ;  /* 0x34e0000044c97fae */ /* 0x000fe6000d9a101a */
[----:B------:R-:W-:Y:S01]  /*89b0*/  IMAD.WIDE R72, R200, 0x4, R72 ;  /* 0x00000004c8487825 */ /* 0x000fe200078e0248 */
[----:B------:R-:W-:Y:S01]  /*89c0*/  ISETP.GE.U32.AND P3, PT, R0, 0x7fffff73, PT ;  /* 0x7fffff730000780c */ /* 0x000fe20003f66070 */
[----:B------:R-:W-:Y:S01]  /*89d0*/  LDGSTS.E [R201+0x35000], desc[UR26][R94.64], !P5 ;  /* 0x350000005ec97fae */ /* 0x000fe2000e9a101a */
[----:B------:R-:W-:Y:S01]  /*89e0*/  IADD3 R0, PT, PT, R5, -0x6f, RZ ;  /* 0xffffff9105007810 */ /* 0x000fe20007ffe0ff */
[----:B------:R-:W-:Y:S01]  /*89f0*/  IMAD.WIDE R80, R200, 0x4, R80 ;  /* 0x00000004c8507825 */ /* 0x000fe200078e0250 */
[----:B------:R-:W3:Y:S01]  /*8a00*/  LDC R5, c[0x0][0x3a0] ;  /* 0x0000e800ff057b82 */ /* 0x000ee20000000800 */
[----:B------:R-:W-:Y:S04]  /*8a10*/  LDGSTS.E [R201+0x35200], desc[UR26][R72.64], !P5 ;  /* 0x3520000048c97fae */ /* 0x000fe8000e9a101a */
[----:B------:R-:W-:Y:S04]  /*8a20*/  LDGSTS.E [R201+0x35400], desc[UR26][R74.64], !P5 ;  /* 0x354000004ac97fae */ /* 0x000fe8000e9a101a */
[----:B------:R-:W-:Y:S01]  /*8a30*/  LDGSTS.E [R201+0x35600], desc[UR26][R76.64], !P5 ;  /* 0x356000004cc97fae */ /* 0x000fe2000e9a101a */
[----:B------:R-:W-:Y:S01]  /*8a40*/  ISETP.GE.U32.AND P5, PT, R0, 0x7fffff72, PT ;  /* 0x7fffff720000780c */ /* 0x000fe20003fa6070 */
[----:B-1----:R-:W-:-:S02]  /*8a50*/  VIADD R0, R3, 0xffffff90 ;  /* 0xffffff9003007836 */ /* 0x002fc40000000000 */
[----:B------:R-:W-:Y:S01]  /*8a60*/  LDGSTS.E [R201+0x35800], desc[UR26][R102.64], !P2 ;  /* 0x3580000066c97fae */ /* 0x000fe2000d1a101a */
[----:B------:R-:W1:Y:S01]  /*8a70*/  LDC R3, c[0x0][0x3a0] ;  /* 0x0000e800ff037b82 */ /* 0x000e620000000800 */
[----:B------:R-:W-:Y:S02]  /*8a80*/  IMAD.WIDE R90, R200, 0x4, R90 ;  /* 0x00000004c85a7825 */ /* 0x000fe400078e025a */
[----:B------:R-:W-:Y:S04]  /*8a90*/  LDGSTS.E [R201+0x35a00], desc[UR26][R80.64], !P2 ;  /* 0x35a0000050c97fae */ /* 0x000fe8000d1a101a */
[----:B------:R-:W-:Y:S04]  /*8aa0*/  LDGSTS.E [R201+0x35c00], desc[UR26][R82.64], !P2 ;  /* 0x35c0000052c97fae */ /* 0x000fe8000d1a101a */
[----:B------:R-:W-:Y:S01]  /*8ab0*/  LDGSTS.E [R201+0x35e00], desc[UR26][R84.64], !P2 ;  /* 0x35e0000054c97fae */ /* 0x000fe2000d1a101a */
[----:B------:R-:W-:Y:S01]  /*8ac0*/  ISETP.GE.U32.AND P2, PT, R0, 0x7fffff71, PT ;  /* 0x7fffff710000780c */ /* 0x000fe20003f46070 */
[----:B--2---:R-:W-:-:S02]  /*8ad0*/  VIADD R0, R4, 0xffffff8f ;  /* 0xffffff8f04007836 */ /* 0x004fc40000000000 */
[----:B------:R-:W-:Y:S01]  /*8ae0*/  LDGSTS.E [R201+0x36000], desc[UR26][R110.64], !P6 ;  /* 0x360000006ec97fae */ /* 0x000fe2000f1a101a */
[----:B------:R-:W-:Y:S01]  /*8af0*/  IMAD.WIDE R100, R200, 0x4, R100 ;  /* 0x00000004c8647825 */ /* 0x000fe200078e0264 */
[----:B------:R-:W2:Y:S02]  /*8b00*/  LDC R4, c[0x0][0x3a0] ;  /* 0x0000e800ff047b82 */ /* 0x000ea40000000800 */
[----:B------:R-:W-:Y:S04]  /*8b10*/  LDGSTS.E [R201+0x36200], desc[UR26][R88.64], !P6 ;  /* 0x3620000058c97fae */ /* 0x000fe8000f1a101a */
[----:B------:R-:W-:Y:S04]  /*8b20*/  LDGSTS.E [R201+0x36400], desc[UR26][R90.64], !P6 ;  /* 0x364000005ac97fae */ /* 0x000fe8000f1a101a */
[----:B------:R-:W-:Y:S01]  /*8b30*/  LDGSTS.E [R201+0x36600], desc[UR26][R92.64], !P6 ;  /* 0x366000005cc97fae */ /* 0x000fe2000f1a101a */
[----:B------:R-:W-:-:S02]  /*8b40*/  ISETP.GE.U32.AND P6, PT, R0, 0x7fffff70, PT ;  /* 0x7fffff700000780c */ /* 0x000fc40003fc6070 */
[----:B---3--:R-:W-:Y:S01]  /*8b50*/  IADD3 R0, PT, PT, R6, -0x72, RZ ;  /* 0xffffff8e06007810 */ /* 0x008fe20007ffe0ff */
[----:B------:R-:W-:Y:S01]  /*8b60*/  LDGSTS.E [R201+0x36800], desc[UR26][R118.64], !P3 ;  /* 0x3680000076c97fae */ /* 0x000fe2000d9a101a */
[----:B------:R-:W3:Y:S03]  /*8b70*/  LDC R6, c[0x0][0x3a0] ;  /* 0x0000e800ff067b82 */ /* 0x000ee60000000800 */
        /* <DEDUP_REMOVED lines=11> */
[----:B------:R-:W-:-:S02]  /*8c30*/  VIADD R0, R5, 0xffffff8c ;  /* 0xffffff8c05007836 */ /* 0x000fc40000000000 */
[----:B------:R-:W-:Y:S01]  /*8c40*/  LDGSTS.E [R201+0x37800], desc[UR26][R134.64], !P2 ;  /* 0x3780000086c97fae */ /* 0x000fe2000d1a101a */
[----:B------:R-:W-:Y:S01]  /*8c50*/  IMAD.WIDE R150, R200, 0x4, R132 ;  /* 0x00000004c8967825 */ /* 0x000fe200078e0284 */
[----:B------:R-:W4:Y:S02]  /*8c60*/  LDC R5, c[0x0][0x3a0] ;  /* 0x0000e800ff057b82 */ /* 0x000f240000000800 */
[----:B------:R-:W-:Y:S04]  /*8c70*/  LDGSTS.E [R201+0x37a00], desc[UR26][R112.64], !P2 ;  /* 0x37a0000070c97fae */ /* 0x000fe8000d1a101a */
[----:B------:R-:W-:Y:S04]  /*8c80*/  LDGSTS.E [R201+0x37c00], desc[UR26][R114.64], !P2 ;  /* 0x37c0000072c97fae */ /* 0x000fe8000d1a101a */
[----:B------:R-:W-:Y:S01]  /*8c90*/  LDGSTS.E [R201+0x37e00], desc[UR26][R116.64], !P2 ;  /* 0x37e0000074c97fae */ /* 0x000fe2000d1a101a */
[----:B------:R-:W-:-:S02]  /*8ca0*/  ISETP.GE.U32.AND P2, PT, R0, 0x7fffff6d, PT ;  /* 0x7fffff6d0000780c */ /* 0x000fc40003f46070 */
[----:B---3--:R-:W-:Y:S01]  /*8cb0*/  IADD3 R0, PT, PT, R6, -0x75, RZ ;  /* 0xffffff8b06007810 */ /* 0x008fe20007ffe0ff */
[C---:B------:R-:W-:Y:S01]  /*8cc0*/  IMAD.WIDE R124, R200.reuse, 0x4, R130 ;  /* 0x00000004c87c7825 */ /* 0x040fe200078e0282 */
[----:B------:R-:W3:Y:S01]  /*8cd0*/  LDC R6, c[0x0][0x3a0] ;  /* 0x0000e800ff067b82 */ /* 0x000ee20000000800 */
[----:B------:R-:W-:Y:S02]  /*8ce0*/  LDGSTS.E [R201+0x38000], desc[UR26][R150.64], !P6 ;  /* 0x3800000096c97fae */ /* 0x000fe4000f1a101a */
[C---:B------:R-:W-:Y:S02]  /*8cf0*/  IMAD.WIDE R158, R200.reuse, 0x4, R158 ;  /* 0x00000004c89e7825 */ /* 0x040fe400078e029e */
[----:B------:R-:W-:Y:S02]  /*8d00*/  LDGSTS.E [R201+0x38200], desc[UR26][R120.64], !P6 ;  /* 0x3820000078c97fae */ /* 0x000fe4000f1a101a */
[C---:B------:R-:W-:Y:S02]  /*8d10*/  IMAD.WIDE R128, R200.reuse, 0x4, R128 ;  /* 0x00000004c8807825 */ /* 0x040fe400078e0280 */
[----:B------:R-:W-:Y:S02]  /*8d20*/  LDGSTS.E [R201+0x38400], desc[UR26][R122.64], !P6 ;  /* 0x384000007ac97fae */ /* 0x000fe4000f1a101a */
[----:B------:R-:W-:-:S02]  /*8d30*/  IMAD.WIDE R130, R200, 0x4, R236 ;  /* 0x00000004c8827825 */ /* 0x000fc400078e02ec */
[----:B------:R-:W-:Y:S01]  /*8d40*/  LDGSTS.E [R201+0x38600], desc[UR26][R124.64], !P6 ;  /* 0x386000007cc97fae */ /* 0x000fe2000f1a101a */
[----:B------:R-:W-:Y:S01]  /*8d50*/  ISETP.GE.U32.AND P6, PT, R0, 0x7fffff6c, PT ;  /* 0x7fffff6c0000780c */ /* 0x000fe20003fc6070 */
[----:B------:R-:W-:Y:S02]  /*8d60*/  IMAD.WIDE R132, R200, 0x4, R234 ;  /* 0x00000004c8847825 */ /* 0x000fe400078e02ea */
[----:B------:R-:W-:Y:S02]  /*8d70*/  LDGSTS.E [R201+0x38800], desc[UR26][R158.64], !P3 ;  /* 0x388000009ec97fae */ /* 0x000fe4000d9a101a */
[----:B--2---:R-:W-:Y:S02]  /*8d80*/  VIADD R0, R4, 0xffffff8a ;  /* 0xffffff8a04007836 */ /* 0x004fe40000000000 */
[----:B------:R-:W2:Y:S01]  /*8d90*/  LDC R4, c[0x0][0x3a0] ;  /* 0x0000e800ff047b82 */ /* 0x000ea20000000800 */
[----:B------:R-:W-:Y:S01]  /*8da0*/  LDGSTS.E [R201+0x38a00], desc[UR26][R128.64], !P3 ;  /* 0x38a0000080c97fae */ /* 0x000fe2000d9a101a */
[----:B------:R-:W-:-:S03]  /*8db0*/  IMAD.WIDE R166, R200, 0x4, R166 ;  /* 0x00000004c8a67825 */ /* 0x000fc600078e02a6 */
[----:B------:R-:W-:Y:S01]  /*8dc0*/  LDGSTS.E [R201+0x38c00], desc[UR26][R130.64], !P3 ;  /* 0x38c0000082c97fae */ /* 0x000fe2000d9a101a */
[----:B------:R-:W-:-:S03]  /*8dd0*/  IMAD.WIDE R144, R200, 0x4, R198 ;  /* 0x00000004c8907825 */ /* 0x000fc600078e02c6 */
[----:B------:R-:W-:Y:S01]  /*8de0*/  LDGSTS.E [R201+0x38e00], desc[UR26][R132.64], !P3 ;  /* 0x38e0000084c97fae */ /* 0x000fe2000d9a101a */
[----:B------:R-:W-:Y:S01]  /*8df0*/  ISETP.GE.U32.AND P3, PT, R0, 0x7fffff6b, PT ;  /* 0x7fffff6b0000780c */ /* 0x000fe20003f66070 */
[----:B-1----:R-:W-:Y:S02]  /*8e00*/  VIADD R0, R3, 0xffffff89 ;  /* 0xffffff8903007836 */ /* 0x002fe40000000000 */
[----:B------:R-:W1:Y:S01]  /*8e10*/  LDC R3, c[0x0][0x3a0] ;  /* 0x0000e800ff037b82 */ /* 0x000e620000000800 */
[----:B------:R-:W-:Y:S01]  /*8e20*/  LDGSTS.E [R201+0x39000], desc[UR26][R166.64], !P5 ;  /* 0x39000000a6c97fae */ /* 0x000fe2000e9a101a */
[----:B------:R-:W-:-:S03]  /*8e30*/  IMAD.WIDE R152, R200, 0x4, R250 ;  /* 0x00000004c8987825 */ /* 0x000fc600078e02fa */
[----:B------:R-:W-:Y:S01]  /*8e40*/  LDGSTS.E [R201+0x39200], desc[UR26][R144.64], !P5 ;  /* 0x3920000090c97fae */ /* 0x000fe2000e9a101a */
[----:B------:R-:W-:-:S03]  /*8e50*/  IMAD.WIDE R154, R200, 0x4, R248 ;  /* 0x00000004c89a7825 */ /* 0x000fc600078e02f8 */
[----:B------:R-:W4:Y:S01]  /*8e60*/  LDL.LU.64 R30, [R1+0x258] ;  /* 0x00025800011e7983 */ /* 0x000f220000300a00 */
        /* <DEDUP_REMOVED lines=11> */
[----:B------:R-:W4:Y:S02]  /*8f20*/  LDL.LU.64 R22, [R1+0x228] ;  /* 0x0002280001167983 */ /* 0x000f240000300a00 */
[C---:B----4-:R-:W-:Y:S02]  /*8f30*/  IMAD.WIDE R146, R200.reuse, 0x4, R190 ;  /* 0x00000004c8927825 */ /* 0x050fe400078e02be */
[----:B------:R-:W4:Y:S02]  /*8f40*/  LDL.LU.64 R20, [R1+0x220] ;  /* 0x0002200001147983 */ /* 0x000f240000300a00 */
[----:B------:R-:W-:Y:S02]  /*8f50*/  IMAD.WIDE R148, R200, 0x4, R182 ;  /* 0x00000004c8947825 */ /* 0x000fe400078e02b6 */
[----:B------:R-:W-:Y:S04]  /*8f60*/  LDGSTS.E [R201+0x39400], desc[UR26][R146.64], !P5 ;  /* 0x3940000092c97fae */ /* 0x000fe8000e9a101a */
[----:B------:R-:W-:Y:S01]  /*8f70*/  LDGSTS.E [R201+0x39600], desc[UR26][R148.64], !P5 ;  /* 0x3960000094c97fae */ /* 0x000fe2000e9a101a */
[----:B------:R-:W-:Y:S01]  /*8f80*/  ISETP.GE.U32.AND P5, PT, R0, 0x7fffff6a, PT ;  /* 0x7fffff6a0000780c */ /* 0x000fe20003fa6070 */
[----:B------:R-:W-:Y:S01]  /*8f90*/  IMAD.WIDE R182, R200, 0x4, R246 ;  /* 0x00000004c8b67825 */ /* 0x000fe200078e02f6 */
[----:B---3--:R-:W-:-:S02]  /*8fa0*/  IADD3 R0, PT, PT, R6, -0x78, RZ ;  /* 0xffffff8806007810 */ /* 0x008fc40007ffe0ff */
[----:B------:R-:W3:Y:S01]  /*8fb0*/  LDC R6, c[0x0][0x3a0] ;  /* 0x0000e800ff067b82 */ /* 0x000ee20000000800 */
[----:B------:R-:W-:-:S05]  /*8fc0*/  IMAD.WIDE R174, R200, 0x4, R174 ;  /* 0x00000004c8ae7825 */ /* 0x000fca00078e02ae */
[----:B------:R-:W-:Y:S04]  /*8fd0*/  LDGSTS.E [R201+0x39800], desc[UR26][R174.64], !P2 ;  /* 0x39800000aec97fae */ /* 0x000fe8000d1a101a */
[----:B------:R-:W-:Y:S04]  /*8fe0*/  LDGSTS.E [R201+0x39a00], desc[UR26][R152.64], !P2 ;  /* 0x39a0000098c97fae */ /* 0x000fe8000d1a101a */
[----:B------:R-:W-:Y:S04]  /*8ff0*/  LDGSTS.E [R201+0x39c00], desc[UR26][R154.64], !P2 ;  /* 0x39c000009ac97fae */ /* 0x000fe8000d1a101a */
[----:B------:R-:W-:Y:S01]  /*9000*/  LDGSTS.E [R201+0x39e00], desc[UR26][R156.64], !P2 ;  /* 0x39e000009cc97fae */ /* 0x000fe2000d1a101a */
[----:B------:R-:W-:Y:S01]  /*9010*/  ISETP.GE.U32.AND P2, PT, R0, 0x7fffff69, PT ;  /* 0x7fffff690000780c */ /* 0x000fe20003f46070 */
[----:B------:R-:W-:-:S02]  /*9020*/  VIADD R0, R5, 0xffffff87 ;  /* 0xffffff8705007836 */ /* 0x000fc40000000000 */
[----:B------:R-:W-:Y:S01]  /*9030*/  LDGSTS.E [R201+0x3a000], desc[UR26][R182.64], !P6 ;  /* 0x3a000000b6c97fae */ /* 0x000fe2000f1a101a */
[C---:B------:R-:W-:Y:S01]  /*9040*/  IMAD.WIDE R190, R200.reuse, 0x4, R244 ;  /* 0x00000004c8be7825 */ /* 0x040fe200078e02f4 */
[----:B------:R-:W3:Y:S02]  /*9050*/  LDC R5, c[0x0][0x3a0] ;  /* 0x0000e800ff057b82 */ /* 0x000ee40000000800 */
[----:B------:R-:W-:Y:S01]  /*9060*/  LDGSTS.E [R201+0x3a200], desc[UR26][R160.64], !P6 ;  /* 0x3a200000a0c97fae */ /* 0x000fe2000f1a101a */
[----:B------:R-:W-:-:S03]  /*9070*/  IMAD.WIDE R234, R200, 0x4, R230 ;  /* 0x00000004c8ea7825 */ /* 0x000fc600078e02e6 */
[----:B------:R-:W-:Y:S01]  /*9080*/  LDGSTS.E [R201+0x3a400], desc[UR26][R162.64], !P6 ;  /* 0x3a400000a2c97fae */ /* 0x000fe2000f1a101a */
[----:B------:R-:W-:-:S03]  /*9090*/  IMAD.WIDE R172, R200, 0x4, R172 ;  /* 0x00000004c8ac7825 */ /* 0x000fc600078e02ac */
[----:B------:R-:W-:Y:S01]  /*90a0*/  LDGSTS.E [R201+0x3a600], desc[UR26][R164.64], !P6 ;  /* 0x3a600000a4c97fae */ /* 0x000fe2000f1a101a */
[----:B------:R-:W-:Y:S01]  /*90b0*/  ISETP.GE.U32.AND P6, PT, R0, 0x7fffff68, PT ;  /* 0x7fffff680000780c */ /* 0x000fe20003fc6070 */
[----:B------:R-:W-:Y:S02]  /*90c0*/  IMAD.WIDE R230, R200, 0x4, R18 ;  /* 0x00000004c8e67825 */ /* 0x000fe400078e0212 */
[----:B------:R-:W3:Y:S02]  /*90d0*/  S2R R19, SR_TID.X ;  /* 0x0000000000137919 */ /* 0x000ee40000002100 */
[----:B--2---:R-:W-:Y:S01]  /*90e0*/  VIADD R0, R4, 0xffffff86 ;  /* 0xffffff8604007836 */ /* 0x004fe20000000000 */
[----:B------:R-:W-:Y:S01]  /*90f0*/  LDGSTS.E [R201+0x3a800], desc[UR26][R190.64], !P3 ;  /* 0x3a800000bec97fae */ /* 0x000fe2000d9a101a */
[----:B------:R-:W-:Y:S01]  /*9100*/  IMAD.WIDE R198, R200, 0x4, R242 ;  /* 0x00000004c8c67825 */ /* 0x000fe200078e02f2 */
[----:B------:R-:W2:Y:S02]  /*9110*/  LDC R4, c[0x0][0x3a0] ;  /* 0x0000e800ff047b82 */ /* 0x000ea40000000800 */
[----:B------:R-:W-:Y:S04]  /*9120*/  LDGSTS.E [R201+0x3aa00], desc[UR26][R168.64], !P3 ;  /* 0x3aa00000a8c97fae */ /* 0x000fe8000d9a101a */
[----:B------:R-:W-:Y:S04]  /*9130*/  LDGSTS.E [R201+0x3ac00], desc[UR26][R170.64], !P3 ;  /* 0x3ac00000aac97fae */ /* 0x000fe8000d9a101a */
[----:B------:R-:W-:Y:S01]  /*9140*/  LDGSTS.E [R201+0x3ae00], desc[UR26][R172.64], !P3 ;  /* 0x3ae00000acc97fae */ /* 0x000fe2000d9a101a */
[----:B------:R-:W-:-:S02]  /*9150*/  ISETP.GE.U32.AND P3, PT, R0, 0x7fffff67, PT ;  /* 0x7fffff670000780c */ /* 0x000fc40003f66070 */
[----:B-1----:R-:W-:Y:S01]  /*9160*/  IADD3 R0, PT, PT, R3, -0x7b, RZ ;  /* 0xffffff8503007810 */ /* 0x002fe20007ffe0ff */
[C---:B------:R-:W-:Y:S01]  /*9170*/  IMAD.WIDE R176, R200.reuse, 0x4, R176 ;  /* 0x00000004c8b07825 */ /* 0x040fe200078e02b0 */
[----:B------:R-:W1:Y:S01]  /*9180*/  LDC R3, c[0x0][0x3a0] ;  /* 0x0000e800ff037b82 */ /* 0x000e620000000800 */
        /* <DEDUP_REMOVED lines=8> */
[----:B------:R-:W-:Y:S01]  /*9210*/  ISETP.GE.U32.AND P5, PT, R0, 0x7fffff66, PT ;  /* 0x7fffff660000780c */ /* 0x000fe20003fa6070 */
        /* <DEDUP_REMOVED lines=11> */
[----:B------:R-:W-:-:S04]  /*92d0*/  IMAD.WIDE R194, R200, 0x4, R194 ;  /* 0x00000004c8c27825 */ /* 0x000fc800078e02c2 */
        /* <DEDUP_REMOVED lines=11> */
[----:B------:R-:W-:Y:S01]  /*9390*/  LDGSTS.E [R201+0x3cc00], desc[UR26][R212.64], !P3 ;  /* 0x3cc00000d4c97fae */ /* 0x000fe2000d9a101a */
[----:B---3--:R-:W-:Y:S01]  /*93a0*/  LOP3.LUT R19, R19, 0x1f, RZ, 0xc0, !PT ;  /* 0x0000001f13137812 */ /* 0x008fe200078ec0ff */
[----:B------:R-:W3:Y:S01]  /*93b0*/  LDC R7, c[0x0][0x3a0] ;  /* 0x0000e800ff077b82 */ /* 0x000ee20000000800 */
[----:B------:R-:W-:Y:S01]  /*93c0*/  VIADD R0, R5, 0xffffff83 ;  /* 0xffffff8305007836 */ /* 0x000fe20000000000 */
[----:B------:R-:W-:Y:S01]  /*93d0*/  LDGSTS.E [R201+0x3ce00], desc[UR26][R214.64], !P3 ;  /* 0x3ce00000d6c97fae */ /* 0x000fe2000d9a101a */
[----:B------:R-:W-:-:S03]  /*93e0*/  IMAD.WIDE R218, R200, 0x4, R38 ;  /* 0x00000004c8da7825 */ /* 0x000fc600078e0226 */
[----:B------:R-:W-:Y:S01]  /*93f0*/  ISETP.GE.U32.AND P6, PT, R0, 0x7fffff64, PT ;  /* 0x7fffff640000780c */ /* 0x000fe20003fc6070 */
[C---:B------:R-:W-:Y:S01]  /*9400*/  IMAD.WIDE R220, R200.reuse, 0x4, R220 ;  /* 0x00000004c8dc7825 */ /* 0x040fe200078e02dc */
[----:B-1----:R-:W-:Y:S01]  /*9410*/  IADD3 R0, PT, PT, R3, -0x7e, RZ ;  /* 0xffffff8203007810 */ /* 0x002fe20007ffe0ff */
[----:B------:R-:W-:Y:S01]  /*9420*/  LDGSTS.E [R201+0x3d000], desc[UR26][R236.64], !P5 ;  /* 0x3d000000ecc97fae */ /* 0x000fe2000e9a101a */
[----:B------:R-:W1:Y:S01]  /*9430*/  LDC R5, c[0x0][0x3a0] ;  /* 0x0000e800ff057b82 */ /* 0x000e620000000800 */
[----:B------:R-:W-:Y:S02]  /*9440*/  IMAD.WIDE R222, R200, 0x4, R222 ;  /* 0x00000004c8de7825 */ /* 0x000fe400078e02de */
[----:B------:R-:W-:Y:S02]  /*9450*/  LDGSTS.E [R201+0x3d200], desc[UR26][R218.64], !P5 ;  /* 0x3d200000dac97fae */ /* 0x000fe4000e9a101a */
[----:B------:R-:W-:Y:S02]  /*9460*/  VIADD R3, R6, 0xffffff80 ;  /* 0xffffff8006037836 */ /* 0x000fe40000000000 */
[----:B------:R-:W-:Y:S04]  /*9470*/  LDGSTS.E [R201+0x3d400], desc[UR26][R220.64], !P5 ;  /* 0x3d400000dcc97fae */ /* 0x000fe8000e9a101a */
[----:B------:R-:W-:Y:S01]  /*9480*/  LDGSTS.E [R201+0x3d600], desc[UR26][R222.64], !P5 ;  /* 0x3d600000dec97fae */ /* 0x000fe2000e9a101a */
[----:B------:R-:W-:-:S03]  /*9490*/  ISETP.GE.AND P5, PT, R19, R3, PT ;  /* 0x000000031300720c */ /* 0x000fc60003fa6270 */
[----:B------:R-:W4:Y:S04]  /*94a0*/  LDL.LU.64 R38, [R1+0x218] ;  /* 0x0002180001267983 */ /* 0x000f280000300a00 */
[----:B------:R-:W4:Y:S01]  /*94b0*/  LDL.LU.64 R18, [R1+0x210] ;  /* 0x0002100001127983 */ /* 0x000f220000300a00 */
[----:B------:R-:W-:Y:S01]  /*94c0*/  IMAD.WIDE R226, R200, 0x4, R226 ;  /* 0x00000004c8e27825 */ /* 0x000fe200078e02e2 */
[----:B------:R-:W-:Y:S02]  /*94d0*/  ISETP.GE.U32.AND P3, PT, R0, 0x7fffff63, PT ;  /* 0x7fffff630000780c */ /* 0x000fe40003f66070 */
[----:B------:R-:W-:Y:S01]  /*94e0*/  LDGSTS.E [R201+0x3d800], desc[UR26][R234.64], !P2 ;  /* 0x3d800000eac97fae */ /* 0x000fe2000d1a101a */
[----:B------:R-:W-:-:S03]  /*94f0*/  IMAD.WIDE R228, R200, 0x4, R228 ;  /* 0x00000004c8e47825 */ /* 0x000fc600078e02e4 */
[----:B------:R-:W-:Y:S01]  /*9500*/  LDGSTS.E [R201+0x3da00], desc[UR26][R226.64], !P2 ;  /* 0x3da00000e2c97fae */ /* 0x000fe2000d1a101a */
[----:B------:R-:W-:-:S03]  /*9510*/  IMAD.WIDE R14, R200, 0x4, R14 ;  /* 0x00000004c80e7825 */ /* 0x000fc600078e020e */
[----:B------:R-:W-:Y:S01]  /*9520*/  LDGSTS.E [R201+0x3dc00], desc[UR26][R228.64], !P2 ;  /* 0x3dc00000e4c97fae */ /* 0x000fe2000d1a101a */
[----:B--2---:R-:W-:Y:S02]  /*9530*/  VIADD R0, R4, 0xffffff81 ;  /* 0xffffff8104007836 */ /* 0x004fe40000000000 */
[----:B------:R-:W2:Y:S01]  /*9540*/  LDC R4, c[0x0][0x3a0] ;  /* 0x0000e800ff047b82 */ /* 0x000ea20000000800 */
[----:B------:R-:W-:Y:S02]  /*9550*/  LDGSTS.E [R201+0x3de00], desc[UR26][R230.64], !P2 ;  /* 0x3de00000e6c97fae */ /* 0x000fe4000d1a101a */
[----:B------:R-:W-:Y:S02]  /*9560*/  ISETP.GE.U32.AND P2, PT, R0, 0x7fffff62, PT ;  /* 0x7fffff620000780c */ /* 0x000fe40003f46070 */
[----:B------:R1:W-:Y:S01]  /*9570*/  STL.64 [R1+0x58], R14 ;  /* 0x0000580e01007387 */ /* 0x0003e20000100a00 */
[----:B------:R-:W-:-:S03]  /*9580*/  SEL R0, RZ, 0x4, P5 ;  /* 0x00000004ff007807 */ /* 0x000fc60002800000 */
[----:B------:R1:W-:Y:S01]  /*9590*/  LDGSTS.E [R201+0x3e000], desc[UR26][R14.64], !P6 ;  /* 0x3e0000000ec97fae */ /* 0x0003e2000f1a101a */
[----:B------:R-:W-:Y:S01]  /*95a0*/  ISETP.GT.AND P5, PT, R252, 0x9f, PT ;  /* 0x0000009ffc00780c */ /* 0x000fe20003fa4270 */
[----:B------:R-:W-:Y:S01]  /*95b0*/  IMAD.WIDE R206, R200, 0x4, R206 ;  /* 0x00000004c8ce7825 */ /* 0x000fe200078e02ce */
[----:B------:R-:W1:Y:S02]  /*95c0*/  LDC R252, c[0x0][0x3a0] ;  /* 0x0000e800fffc7b82 */ /* 0x000e640000000800 */
[----:B------:R-:W-:-:S04]  /*95d0*/  SEL R0, R0, RZ, P5 ;  /* 0x000000ff00007207 */ /* 0x000fc80002800000 */
[----:B------:R-:W-:Y:S02]  /*95e0*/  ISETP.NE.U32.AND P5, PT, R0, RZ, PT ;  /* 0x000000ff0000720c */ /* 0x000fe40003fa5070 */
[----:B---3--:R-:W-:Y:S01]  /*95f0*/  IADD3 R0, PT, PT, R7, -0x81, RZ ;  /* 0xffffff7f07007810 */ /* 0x008fe20007ffe0ff */
[----:B------:R-:W-:-:S04]  /*9600*/  IMAD.WIDE R12, R200, 0x4, R30 ;  /* 0x00000004c80c7825 */ /* 0x000fc800078e021e */
[C---:B------:R-:W-:Y:S01]  /*9610*/  IMAD.WIDE R10, R200.reuse, 0x4, R28 ;  /* 0x00000004c80a7825 */ /* 0x040fe200078e021c */
[----:B------:R3:W-:Y:S03]  /*9620*/  STL.64 [R1+0xd0], R12 ;  /* 0x0000d00c01007387 */ /* 0x0007e60000100a00 */
[C---:B------:R-:W-:Y:S01]  /*9630*/  IMAD.WIDE R8, R200.reuse, 0x4, R26 ;  /* 0x00000004c8087825 */ /* 0x040fe200078e021a */
[----:B------:R3:W-:Y:S04]  /*9640*/  LDGSTS.E [R201+0x3e200], desc[UR26][R12.64], !P6 ;  /* 0x3e2000000cc97fae */ /* 0x0007e8000f1a101a */
[----:B------:R2:W-:Y:S01]  /*9650*/  STL.64 [R1+0xc8], R10 ;  /* 0x0000c80a01007387 */ /* 0x0005e20000100a00 */
[----:B-1----:R-:W-:-:S03]  /*9660*/  IMAD.WIDE R14, R200, 0x4, R16 ;  /* 0x00000004c80e7825 */ /* 0x002fc600078e0210 */
[----:B------:R2:W-:Y:S01]  /*9670*/  LDGSTS.E [R201+0x3e400], desc[UR26][R10.64], !P6 ;  /* 0x3e4000000ac97fae */ /* 0x0005e2000f1a101a */
[----:B---3--:R-:W-:-:S03]  /*9680*/  IMAD.WIDE R12, R200, 0x4, R46 ;  /* 0x00000004c80c7825 */ /* 0x008fc600078e022e */
[----:B------:R1:W-:Y:S04]  /*9690*/  STL.64 [R1+0xc0], R8 ;  /* 0x0000c00801007387 */ /* 0x0003e80000100a00 */
[----:B------:R1:W-:Y:S01]  /*96a0*/  LDGSTS.E [R201+0x3e600], desc[UR26][R8.64], !P6 ;  /* 0x3e60000008c97fae */ /* 0x0003e2000f1a101a */
[----:B--2---:R-:W-:-:S03]  /*96b0*/  IMAD.WIDE R10, R200, 0x4, R24 ;  /* 0x00000004c80a7825 */ /* 0x004fc600078e0218 */
[----:B------:R2:W-:Y:S04]  /*96c0*/  STL.64 [R1+0x60], R12 ;  /* 0x0000600c01007387 */ /* 0x0005e80000100a00 */
[----:B------:R-:W-:Y:S01]  /*96d0*/  STL.64 [R1+0xb8], R14 ;  /* 0x0000b80e01007387 */ /* 0x000fe20000100a00 */
[----:B-1----:R-:W-:-:S03]  /*96e0*/  IMAD.WIDE R8, R200, 0x4, R22 ;  /* 0x00000004c8087825 */ /* 0x002fc600078e0216 */
[----:B------:R-:W-:Y:S04]  /*96f0*/  LDGSTS.E [R201+0x3e800], desc[UR26][R12.64], !P3 ;  /* 0x3e8000000cc97fae */ /* 0x000fe8000d9a101a */
[----:B------:R4:W-:Y:S04]  /*9700*/  STL.64 [R1+0xb0], R10 ;  /* 0x0000b00a01007387 */ /* 0x0009e80000100a00 */
[----:B------:R-:W-:Y:S04]  /*9710*/  LDGSTS.E [R201+0x3ea00], desc[UR26][R14.64], !P3 ;  /* 0x3ea000000ec97fae */ /* 0x000fe8000d9a101a */
[----:B--2---:R-:W2:Y:S04]  /*9720*/  LDL.LU.64 R12, [R1+0x200] ;  /* 0x00020000010c7983 */ /* 0x004ea80000300a00 */
[----:B------:R4:W-:Y:S04]  /*9730*/  LDGSTS.E [R201+0x3ec00], desc[UR26][R10.64], !P3 ;  /* 0x3ec000000ac97fae */ /* 0x0009e8000d9a101a */
[----:B------:R1:W-:Y:S04]  /*9740*/  STL.64 [R1+0xa8], R8 ;  /* 0x0000a80801007387 */ /* 0x0003e80000100a00 */
[----:B------:R1:W-:Y:S01]  /*9750*/  LDGSTS.E [R201+0x3ee00], desc[UR26][R8.64], !P3 ;  /* 0x3ee0000008c97fae */ /* 0x0003e2000d9a101a */
[----:B----4-:R-:W-:-:S05]  /*9760*/  IMAD.WIDE R10, R200, 0x4, R20 ;  /* 0x00000004c80a7825 */ /* 0x010fca00078e0214 */
[----:B------:R3:W-:Y:S04]  /*9770*/  STL.64 [R1+0x68], R10 ;  /* 0x0000680a01007387 */ /* 0x0007e80000100a00 */
[----:B------:R-:W-:Y:S01]  /*9780*/  LDGSTS.E [R201+0x3f000], desc[UR26][R10.64], !P2 ;  /* 0x3f0000000ac97fae */ /* 0x000fe2000d1a101a */
[----:B-1----:R-:W-:-:S04]  /*9790*/  IMAD.WIDE R8, R200, 0x4, R38 ;  /* 0x00000004c8087825 */ /* 0x002fc800078e0226 */
[----:B------:R-:W-:Y:S01]  /*97a0*/  IMAD.WIDE R6, R200, 0x4, R18 ;  /* 0x00000004c8067825 */ /* 0x000fe200078e0212 */
[----:B------:R1:W-:Y:S04]  /*97b0*/  STL.64 [R1+0xa0], R8 ;  /* 0x0000a00801007387 */ /* 0x0003e80000100a00 */
[----:B------:R-:W-:Y:S04]  /*97c0*/  STL.64 [R1+0x98], R6 ;  /* 0x0000980601007387 */ /* 0x000fe80000100a00 */
[----:B------:R-:W4:Y:S04]  /*97d0*/  LDL.LU.64 R16, [R1+0x1e0] ;  /* 0x0001e00001107983 */ /* 0x000f280000300a00 */
[----:B------:R-:W4:Y:S04]  /*97e0*/  LDL.LU.64 R14, [R1+0x1d8] ;  /* 0x0001d800010e7983 */ /* 0x000f280000300a00 */
[----:B------:R-:W4:Y:S04]  /*97f0*/  LDL.LU.64 R32, [R1+0x1d0] ;  /* 0x0001d00001207983 */ /* 0x000f280000300a00 */
[----:B------:R-:W-:Y:S04]  /*9800*/  LDGSTS.E [R201+0x3f200], desc[UR26][R8.64], !P2 ;  /* 0x3f20000008c97fae */ /* 0x000fe8000d1a101a */
[----:B---3--:R-:W3:Y:S01]  /*9810*/  LDL.LU.64 R10, [R1+0x1c8] ;  /* 0x0001c800010a7983 */ /* 0x008ee20000300a00 */
[----:B------:R-:W-:-:S02]  /*9820*/  ISETP.GE.U32.AND P6, PT, R3, 0x7fffff61, PT ;  /* 0x7fffff610300780c */ /* 0x000fc40003fc6070 */
[----:B------:R-:W1:Y:S01]  /*9830*/  LDC R3, c[0x0][0x3a0] ;  /* 0x0000e800ff037b82 */ /* 0x000e620000000800 */
[----:B------:R-:W-:Y:S01]  /*9840*/  ISETP.GE.U32.AND P3, PT, R0, 0x7fffff60, PT ;  /* 0x7fffff600000780c */ /* 0x000fe20003f66070 */
[----:B------:R-:W-:Y:S04]  /*9850*/  LDGSTS.E [R201+0x3f400], desc[UR26][R6.64], !P2 ;  /* 0x3f40000006c97fae */ /* 0x000fe8000d1a101a */
[----:B-1----:R-:W3:Y:S04]  /*9860*/  LDL.LU.64 R8, [R1+0x1c0] ;  /* 0x0001c00001087983 */ /* 0x002ee80000300a00 */
        /* <DEDUP_REMOVED lines=10> */
[----:B------:R-:W-:-:S03]  /*9910*/  VIADD R0, R5, 0xffffff7e ;  /* 0xffffff7e05007836 */ /* 0x000fc60000000000 */
[----:B------:R2:W-:Y:S01]  /*9920*/  LDGSTS.E [R201+0x3f600], desc[UR26][R206.64], !P2 ;  /* 0x3f600000cec97fae */ /* 0x0005e2000d1a101a */
[----:B------:R-:W-:-:S03]  /*9930*/  IMAD.WIDE R204, R200, 0x4, R204 ;  /* 0x00000004c8cc7825 */ /* 0x000fc600078e02cc */
[----:B------:R2:W-:Y:S01]  /*9940*/  STL.64 [R1+0x5f0], R206 ;  /* 0x0005f0ce01007387 */ /* 0x0005e20000100a00 */
[----:B------:R-:W-:Y:S01]  /*9950*/  IMAD.WIDE R202, R200, 0x4, R202 ;  /* 0x00000004c8ca7825 */ /* 0x000fe200078e02ca */
[----:B------:R-:W-:-:S03]  /*9960*/  ISETP.GE.U32.AND P2, PT, R0, 0x7fffff5f, PT ;  /* 0x7fffff5f0000780c */ /* 0x000fc60003f46070 */
[----:B------:R-:W-:-:S04]  /*9970*/  IMAD.WIDE R138, R200, 0x4, R138 ;  /* 0x00000004c88a7825 */ /* 0x000fc800078e028a */
[----:B------:R-:W-:Y:S01]  /*9980*/  VIADD R0, R3, 0xffffff7d ;  /* 0xffffff7d03007836 */ /* 0x000fe20000000000 */
[----:B------:R1:W-:Y:S01]  /*9990*/  STL.64 [R1+0x5f8], R204 ;  /* 0x0005f8cc01007387 */ /* 0x0003e20000100a00 */
[----:B------:R-:W-:Y:S01]  /*99a0*/  IMAD.WIDE R232, R143, 0x4, R232 ;  /* 0x000000048fe87825 */ /* 0x000fe200078e02e8 */
[----:B------:R-:W1:Y:S03]  /*99b0*/  LDC R3, c[0x0][0x3a0] ;  /* 0x0000e800ff037b82 */ /* 0x000e660000000800 */
[----:B--2---:R-:W-:-:S05]  /*99c0*/  IMAD.WIDE R206, R200, 0x4, R12 ;  /* 0x00000004c8ce7825 */ /* 0x004fca00078e020c */
[----:B------:R-:W-:Y:S04]  /*99d0*/  LDGSTS.E [R201+0x3f800], desc[UR26][R206.64], !P6 ;  /* 0x3f800000cec97fae */ /* 0x000fe8000f1a101a */
[----:B------:R1:W-:Y:S04]  /*99e0*/  LDGSTS.E [R201+0x3fa00], desc[UR26][R204.64], !P6 ;  /* 0x3fa00000ccc97fae */ /* 0x0003e8000f1a101a */
[----:B------:R-:W-:Y:S04]  /*99f0*/  LDGSTS.E [R201+0x3fc00], desc[UR26][R202.64], !P6 ;  /* 0x3fc00000cac97fae */ /* 0x000fe8000f1a101a */
[----:B------:R-:W-:Y:S01]  /*9a00*/  LDGSTS.E [R201+0x3fe00], desc[UR26][R138.64], !P6 ;  /* 0x3fe000008ac97fae */ /* 0x000fe2000f1a101a */
[----:B------:R-:W-:-:S02]  /*9a10*/  ISETP.GE.U32.AND P6, PT, R0, 0x7fffff5e, PT ;  /* 0x7fffff5e0000780c */ /* 0x000fc40003fc6070 */
[----:B------:R-:W-:Y:S01]  /*9a20*/  IADD3 R0, PT, PT, R4, -0x84, RZ ;  /* 0xffffff7c04007810 */ /* 0x000fe20007ffe0ff */
[----:B------:R-:W0:Y:S04]  /*9a30*/  LDGDEPBAR ;  /* 0x00000000000079af */ /* 0x000e280000000000 */
[----:B------:R-:W-:Y:S01]  /*9a40*/  LDGSTS.E [R141+0x56000], desc[UR26][R232.64], P4 ;  /* 0x56000000e88d7fae */ /* 0x000fe2000a1a101a */
[----:B----4-:R-:W-:-:S03]  /*9a50*/  IMAD.WIDE R12, R143, 0x4, R32 ;  /* 0x000000048f0c7825 */ /* 0x010fc600078e0220 */
[----:B------:R-:W2:Y:S01]  /*9a60*/  LDL.LU.64 R32, [R1+0x168] ;  /* 0x0001680001207983 */ /* 0x000ea20000300a00 */
[----:B---3--:R-:W-:-:S03]  /*9a70*/  IMAD.WIDE R6, R143, 0x4, R54 ;  /* 0x000000048f067825 */ /* 0x008fc600078e0236 */
[----:B------:R-:W3:Y:S01]  /*9a80*/  LDL.LU.64 R54, [R1+0x160] ;  /* 0x0001600001367983 */ /* 0x000ee20000300a00 */
        /* <DEDUP_REMOVED lines=10> */
[----:B-1----:R-:W-:-:S03]  /*9b30*/  IMAD.WIDE R204, R143, 0x4, R18 ;  /* 0x000000048fcc7825 */ /* 0x002fc600078e0212 */
[----:B------:R-:W4:Y:S01]  /*9b40*/  LDL.LU.64 R18, [R1+0x18] ;  /* 0x0000180001127983 */ /* 0x000f220000300a00 */
        /* <DEDUP_REMOVED lines=9> */
[C---:B------:R-:W-:Y:S01]  /*9be0*/  IMAD.WIDE R8, R143.reuse, 0x4, R8 ;  /* 0x000000048f087825 */ /* 0x040fe200078e0208 */
[----:B------:R-:W-:Y:S04]  /*9bf0*/  LDGSTS.E [R141+0x57400], desc[UR26][R248.64], P4 ;  /* 0x57400000f88d7fae */ /* 0x000fe8000a1a101a */
[----:B------:R-:W-:Y:S01]  /*9c00*/  LDGSTS.E [R141+0x57800], desc[UR26][R246.64], P4 ;  /* 0x57800000f68d7fae */ /* 0x000fe2000a1a101a */
[----:B------:R-:W-:-:S03]  /*9c10*/  IMAD.WIDE R242, R143, 0x4, R20 ;  /* 0x000000048ff27825 */ /* 0x000fc600078e0214 */
        /* <DEDUP_REMOVED lines=9> */
[----:B------:R-:W0:Y:S04]  /*9cb0*/  LDGDEPBAR ;  /* 0x00000000000079af */ /* 0x000e280000000000 */
[----:B------:R-:W4:Y:S04]  /*9cc0*/  LDL.LU.64 R22, [R1+0x10] ;  /* 0x0000100001167983 */ /* 0x000f280000300a00 */
[----:B------:R-:W4:Y:S04]  /*9cd0*/  LDL.LU.64 R20, [R1+0x8] ;  /* 0x0000080001147983 */ /* 0x000f280000300a00 */
[----:B------:R-:W4:Y:S01]  /*9ce0*/  LDL.LU.64 R38, [R1] ;  /* 0x0000000001267983 */ /* 0x000f220000300a00 */
[C---:B--2---:R-:W-:Y:S01]  /*9cf0*/  IMAD.WIDE R32, R200.reuse, 0x4, R32 ;  /* 0x00000004c8207825 */ /* 0x044fe200078e0220 */
[----:B------:R-:W-:Y:S06]  /*9d00*/  BAR.SYNC.DEFER_BLOCKING 0x0 ;  /* 0x0000000000007b1d */ /* 0x000fec0000010000 */
[----:B------:R1:W-:Y:S01]  /*9d10*/  STL.64 [R1+0x250], R32 ;  /* 0x0002502001007387 */ /* 0x0003e20000100a00 */
[----:B---3--:R-:W-:-:S04]  /*9d20*/  IMAD.WIDE R54, R200, 0x4, R54 ;  /* 0x00000004c8367825 */ /* 0x008fc800078e0236 */
[C---:B----4-:R-:W-:Y:S01]  /*9d30*/  IMAD.WIDE R30, R200.reuse, 0x4, R30 ;  /* 0x00000004c81e7825 */ /* 0x050fe200078e021e */
[----:B------:R2:W-:Y:S03]  /*9d40*/  STL.64 [R1+0x248], R54 ;  /* 0x0002483601007387 */ /* 0x0005e60000100a00 */
[C---:B------:R-:W-:Y:S01]  /*9d50*/  IMAD.WIDE R28, R200.reuse, 0x4, R28 ;  /* 0x00000004c81c7825 */ /* 0x040fe200078e021c */
[----:B------:R3:W-:Y:S03]  /*9d60*/  STL.64 [R1+0x240], R30 ;  /* 0x0002401e01007387 */ /* 0x0007e60000100a00 */
[C---:B------:R-:W-:Y:S01]  /*9d70*/  IMAD.WIDE R26, R200.reuse, 0x4, R26 ;  /* 0x00000004c81a7825 */ /* 0x040fe200078e021a */
[----:B------:R-:W-:Y:S01]  /*9d80*/  @!PT LDS RZ, [RZ] ;  /* 0x00000000fffff984 */ /* 0x000fe20000000800 */
[----:B------:R-:W-:Y:S01]  /*9d90*/  @!PT LDS RZ, [RZ] ;  /* 0x00000000fffff984 */ /* 0x000fe20000000800 */
[----:B------:R-:W-:Y:S01]  /*9da0*/  @!PT LDS RZ, [RZ] ;  /* 0x00000000fffff984 */ /* 0x000fe20000000800 */
[----:B------:R-:W-:Y:S03]  /*9db0*/  LDGSTS.E [R201+0x40000], desc[UR26][R32.64], !P3 ;  /* 0x4000000020c97fae */ /* 0x000fe6000d9a101a */
[C---:B------:R-:W-:Y:S01]  /*9dc0*/  IMAD.WIDE R46, R200.reuse, 0x4, R46 ;  /* 0x00000004c82e7825 */ /* 0x040fe200078e022e */
[----:B------:R-:W-:Y:S03]  /*9dd0*/  LDGSTS.E [R201+0x40200], desc[UR26][R54.64], !P3 ;  /* 0x4020000036c97fae */ /* 0x000fe6000d9a101a */
[C---:B------:R-:W-:Y:S01]  /*9de0*/  IMAD.WIDE R24, R200.reuse, 0x4, R24 ;  /* 0x00000004c8187825 */ /* 0x040fe200078e0218 */
[----:B------:R-:W-:Y:S04]  /*9df0*/  LDGSTS.E [R201+0x40400], desc[UR26][R30.64], !P3 ;  /* 0x404000001ec97fae */ /* 0x000fe8000d9a101a */
[----:B-1----:R-:W4:Y:S04]  /*9e00*/  LDL.LU.64 R32, [R1+0x650] ;  /* 0x0006500001207983 */ /* 0x002f280000300a00 */
[----:B------:R1:W-:Y:S04]  /*9e10*/  STL.64 [R1+0x238], R28 ;  /* 0x0002381c01007387 */ /* 0x0003e80000100a00 */
[----:B--2---:R-:W2:Y:S04]  /*9e20*/  LDL.LU.64 R54, [R1+0x648] ;  /* 0x0006480001367983 */ /* 0x004ea80000300a00 */
[----:B---3--:R-:W3:Y:S01]  /*9e30*/  LDL.LU.64 R30, [R1+0x640] ;  /* 0x00064000011e7983 */ /* 0x008ee20000300a00 */
[----:B------:R-:W-:-:S03]  /*9e40*/  IMAD.WIDE R18, R200, 0x4, R18 ;  /* 0x00000004c8127825 */ /* 0x000fc600078e0212 */
[----:B------:R-:W-:Y:S04]  /*9e50*/  LDGSTS.E [R201+0x40600], desc[UR26][R28.64], !P3 ;  /* 0x406000001cc97fae */ /* 0x000fe8000d9a101a */
[----:B------:R-:W-:Y:S04]  /*9e60*/  LDGSTS.E [R201+0x40800], desc[UR26][R26.64], !P2 ;  /* 0x408000001ac97fae */ /* 0x000fe8000d1a101a */
[----:B------:R-:W-:Y:S04]  /*9e70*/  LDGSTS.E [R201+0x40a00], desc[UR26][R46.64], !P2 ;  /* 0x40a000002ec97fae */ /* 0x000fe8000d1a101a */
[----:B-1----:R-:W2:Y:S04]  /*9e80*/  LDL.LU.64 R28, [R1+0x638] ;  /* 0x00063800011c7983 */ /* 0x002ea80000300a00 */
[----:B------:R1:W-:Y:S04]  /*9e90*/  STL.64 [R1+0x230], R26 ;  /* 0x0002301a01007387 */ /* 0x0003e80000100a00 */
[----:B------:R1:W-:Y:S04]  /*9ea0*/  STL.64 [R1+0x4f8], R46 ;  /* 0x0004f82e01007387 */ /* 0x0003e80000100a00 */
        /* <DEDUP_REMOVED lines=8> */
[----:B------:R-:W-:-:S04]  /*9f30*/  IMAD.WIDE R22, R200, 0x4, R22 ;  /* 0x00000004c8167825 */ /* 0x000fc800078e0216 */
[C---:B------:R-:W-:Y:S01]  /*9f40*/  IMAD.WIDE R20, R200.reuse, 0x4, R20 ;  /* 0x00000004c8147825 */ /* 0x040fe200078e0214 */
[----:B------:R4:W-:Y:S03]  /*9f50*/  STL.64 [R1+0x228], R22 ;  /* 0x0002281601007387 */ /* 0x0009e60000100a00 */
[C---:B------:R-:W-:Y:S01]  /*9f60*/  IMAD.WIDE R38, R200.reuse, 0x4, R38 ;  /* 0x00000004c8267825 */ /* 0x040fe200078e0226 */
[----:B------:R4:W-:Y:S04]  /*9f70*/  STL.64 [R1+0x4e0], R20 ;  /* 0x0004e01401007387 */ /* 0x0009e80000100a00 */
        /* <DEDUP_REMOVED lines=9> */
[----:B------:R-:W-:Y:S01]  /*a010*/  ISETP.GE.U32.AND P4, PT, R0, 0x7fffff5d, PT ;  /* 0x7fffff5d0000780c */ /* 0x000fe20003f86070 */
[----:B------:R-:W-:Y:S02]  /*a020*/  VIADD R0, R252, 0xffffff7b ;  /* 0xffffff7bfc007836 */ /* 0x000fe40000000000 */
[----:B------:R2:W-:Y:S01]  /*a030*/  LDGSTS.E [R201+0x41600], desc[UR26][R18.64], !P6 ;  /* 0x4160000012c97fae */ /* 0x0005e2000f1a101a */
[----:B------:R-:W1:Y:S02]  /*a040*/  LDC R252, c[0x0][0x3a0] ;  /* 0x0000e800fffc7b82 */ /* 0x000e640000000800 */
[----:B------:R-:W-:-:S06]  /*a050*/  ISETP.GE.U32.AND P3, PT, R0, 0x7fffff5c, PT ;  /* 0x7fffff5c0000780c */ /* 0x000fcc0003f66070 */
[----:B------:R-:W1:Y:S01]  /*a060*/  LDC R0, c[0x0][0x3a0] ;  /* 0x0000e800ff007b82 */ /* 0x000e620000000800 */
[----:B--2---:R-:W-:-:S04]  /*a070*/  IMAD.WIDE R18, R200, 0x4, R24 ;  /* 0x00000004c8127825 */ /* 0x004fc800078e0218 */
[----:B----4-:R-:W-:-:S04]  /*a080*/  IMAD.WIDE R22, R200, 0x4, R22 ;  /* 0x00000004c8167825 */ /* 0x010fc800078e0216 */
[----:B---3--:R-:W-:-:S04]  /*a090*/  IMAD.WIDE R20, R200, 0x4, R20 ;  /* 0x00000004c8147825 */ /* 0x008fc800078e0214 */
[----:B-1----:R-:W-:-:S05]  /*a0a0*/  VIADD R0, R0, 0xffffff7a ;  /* 0xffffff7a00007836 */ /* 0x002fca0000000000 */
[----:B------:R-:W-:Y:S02]  /*a0b0*/  ISETP.GE.U32.AND P2, PT, R0, 0x7fffff5b, PT ;  /* 0x7fffff5b0000780c */ /* 0x000fe40003f46070 */
[----:B------:R-:W-:Y:S02]  /*a0c0*/  IADD3 R0, PT, PT, R3, -0x87, RZ ;  /* 0xffffff7903007810 */ /* 0x000fe40007ffe0ff */
[----:B------:R-:W1:Y:S02]  /*a0d0*/  LDC R3, c[0x0][0x3a0] ;  /* 0x0000e800ff037b82 */ /* 0x000e640000000800 */
[----:B------:R-:W-:Y:S01]  /*a0e0*/  ISETP.GE.U32.AND P6, PT, R0, 0x7fffff5a, PT ;  /* 0x7fffff5a0000780c */ /* 0x000fe20003fc6070 */
[----:B------:R-:W-:Y:S02]  /*a0f0*/  VIADD R0, R252, 0xffffff78 ;  /* 0xffffff78fc007836 */ /* 0x000fe40000000000 */
        /* <DEDUP_REMOVED lines=10> */
[----:B------:R2:W-:Y:S02]  /*a1a0*/  LDGSTS.E [R201+0x41e00], desc[UR26][R18.64], !P4 ;  /* 0x41e0000012c97fae */ /* 0x0005e4000e1a101a */
[----:B--2---:R-:W2:Y:S08]  /*a1b0*/  LDC R19, c[0x0][0x3a0] ;  /* 0x0000e800ff137b82 */ /* 0x004eb00000000800 */
[----:B------:R-:W3:Y:S01]  /*a1c0*/  LDC R18, c[0x0][0x3a0] ;  /* 0x0000e800ff127b82 */ /* 0x000ee20000000800 */
[----:B------:R-:W-:Y:S01]  /*a1d0*/  IMAD.WIDE R38, R200, 0x4, R46 ;  /* 0x00000004c8267825 */ /* 0x000fe200078e022e */
[----:B------:R-:W-:-:S03]  /*a1e0*/  ISETP.GE.U32.AND P4, PT, R0, 0x7fffff59, PT ;  /* 0x7fffff590000780c */ /* 0x000fc60003f86070 */
[C---:B------:R-:W-:Y:S01]  /*a1f0*/  IMAD.WIDE R22, R200.reuse, 0x4, R28 ;  /* 0x00000004c8167825 */ /* 0x040fe200078e021c */
[----:B------:R-:W-:Y:S03]  /*a200*/  STL.64 [R1+0x218], R38 ;  /* 0x0002182601007387 */ /* 0x000fe60000100a00 */
[----:B------:R-:W-:Y:S01]  /*a210*/  IMAD.WIDE R20, R200, 0x4, R30 ;  /* 0x00000004c8147825 */ /* 0x000fe200078e021e */
[----:B------:R-:W-:Y:S04]  /*a220*/  LDGSTS.E [R201+0x42000], desc[UR26][R38.64], !P3 ;  /* 0x4200000026c97fae */ /* 0x000fe8000d9a101a */
[----:B------:R4:W-:Y:S01]  /*a230*/  STL.64 [R1+0x4b0], R24 ;  /* 0x0004b01801007387 */ /* 0x0009e20000100a00 */
[----:B--2---:R-:W-:-:S03]  /*a240*/  VIADD R0, R19, 0xffffff77 ;  /* 0xffffff7713007836 */ /* 0x004fc60000000000 */
[----:B------:R4:W-:Y:S01]  /*a250*/  LDGSTS.E [R201+0x42200], desc[UR26][R24.64], !P3 ;  /* 0x4220000018c97fae */ /* 0x0009e2000d9a101a */
[----:B------:R-:W2:Y:S03]  /*a260*/  LDC R19, c[0x0][0x3a0] ;  /* 0x0000e800ff137b82 */ /* 0x000ea60000000800 */
[----:B------:R1:W-:Y:S04]  /*a270*/  STL.64 [R1+0x4a8], R22 ;  /* 0x0004a81601007387 */ /* 0x0003e80000100a00 */
[----:B------:R1:W-:Y:S01]  /*a280*/  LDGSTS.E [R201+0x42400], desc[UR26][R22.64], !P3 ;  /* 0x4240000016c97fae */ /* 0x0003e2000d9a101a */
[----:B----4-:R-:W-:-:S03]  /*a290*/  IMAD.WIDE R24, R200, 0x4, R32 ;  /* 0x00000004c8187825 */ /* 0x010fc600078e0220 */
[----:B------:R4:W-:Y:S04]  /*a2a0*/  STL.64 [R1+0x4a0], R20 ;  /* 0x0004a01401007387 */ /* 0x0009e80000100a00 */
[----:B------:R4:W-:Y:S01]  /*a2b0*/  LDGSTS.E [R201+0x42600], desc[UR26][R20.64], !P3 ;  /* 0x4260000014c97fae */ /* 0x0009e2000d9a101a */
[----:B------:R-:W-:Y:S01]  /*a2c0*/  ISETP.GE.U32.AND P3, PT, R0, 0x7fffff58, PT ;  /* 0x7fffff580000780c */ /* 0x000fe20003f66070 */
[C---:B-1----:R-:W-:Y:S01]  /*a2d0*/  IMAD.WIDE R22, R200.reuse, 0x4, R34 ;  /* 0x00000004c8167825 */ /* 0x042fe200078e0222 */
[----:B------:R-:W-:Y:S01]  /*a2e0*/  IADD3 R0, PT, PT, R3, -0x8a, RZ ;  /* 0xffffff7603007810 */ /* 0x000fe20007ffe0ff */
[----:B------:R1:W-:Y:S01]  /*a2f0*/  LDGSTS.E [R201+0x42800], desc[UR26][R26.64], !P2 ;  /* 0x428000001ac97fae */ /* 0x0003e2000d1a101a */
[----:B------:R-:W2:Y:S03]  /*a300*/  LDC R3, c[0x0][0x3a0] ;  /* 0x0000e800ff037b82 */ /* 0x000ea60000000800 */
[----:B------:R1:W-:Y:S01]  /*a310*/  LDGSTS.E [R201+0x42a00], desc[UR26][R24.64], !P2 ;  /* 0x42a0000018c97fae */ /* 0x0003e2000d1a101a */
[----:B----4-:R-:W-:-:S03]  /*a320*/  IMAD.WIDE R20, R200, 0x4, R36 ;  /* 0x00000004c8147825 */ /* 0x010fc600078e0224 */
[----:B------:R4:W-:Y:S04]  /*a330*/  LDGSTS.E [R201+0x42c00], desc[UR26][R22.64], !P2 ;  /* 0x42c0000016c97fae */ /* 0x0009e8000d1a101a */
[----:B------:R1:W-:Y:S01]  /*a340*/  LDGSTS.E [R201+0x42e00], desc[UR26][R20.64], !P2 ;  /* 0x42e0000014c97fae */ /* 0x0003e2000d1a101a */
[----:B------:R-:W-:Y:S01]  /*a350*/  ISETP.GE.U32.AND P2, PT, R0, 0x7fffff57, PT ;  /* 0x7fffff570000780c */ /* 0x000fe20003f46070 */
[----:B---3--:R-:W-:Y:S02]  /*a360*/  VIADD R0, R18, 0xffffff75 ;  /* 0xffffff7512007836 */ /* 0x008fe40000000000 */
[----:B------:R-:W3:Y:S01]  /*a370*/  LDC R18, c[0x0][0x3a0] ;  /* 0x0000e800ff127b82 */ /* 0x000ee20000000800 */
[----:B------:R1:W-:Y:S04]  /*a380*/  STL.64 [R1+0x210], R26 ;  /* 0x0002101a01007387 */ /* 0x0003e80000100a00 */
[----:B------:R4:W-:Y:S04]  /*a390*/  STL.64 [R1+0x498], R24 ;  /* 0x0004981801007387 */ /* 0x0009e80000100a00 */
[----:B------:R4:W-:Y:S01]  /*a3a0*/  STL.64 [R1+0x490], R22 ;  /* 0x0004901601007387 */ /* 0x0009e20000100a00 */
[----:B-1----:R-:W-:-:S03]  /*a3b0*/  IMAD.WIDE R26, R200, 0x4, R62 ;  /* 0x00000004c81a7825 */ /* 0x002fc600078e023e */
[----:B------:R1:W-:Y:S01]  /*a3c0*/  STL.64 [R1+0x488], R20 ;  /* 0x0004881401007387 */ /* 0x0003e20000100a00 */
[----:B----4-:R-:W-:-:S03]  /*a3d0*/  IMAD.WIDE R24, R200, 0x4, R40 ;  /* 0x00000004c8187825 */ /* 0x010fc600078e0228 */
[----:B------:R4:W-:Y:S01]  /*a3e0*/  STL.64 [R1+0x208], R26 ;  /* 0x0002081a01007387 */ /* 0x0009e20000100a00 */
[----:B------:R-:W-:-:S03]  /*a3f0*/  IMAD.WIDE R22, R200, 0x4, R42 ;  /* 0x00000004c8167825 */ /* 0x000fc600078e022a */
[----:B------:R4:W-:Y:S01]  /*a400*/  LDGSTS.E [R201+0x43000], desc[UR26][R26.64], !P6 ;  /* 0x430000001ac97fae */ /* 0x0009e2000f1a101a */
[----:B-1----:R-:W-:-:S03]  /*a410*/  IMAD.WIDE R20, R200, 0x4, R44 ;  /* 0x00000004c8147825 */ /* 0x002fc600078e022c */
[----:B------:R1:W-:Y:S04]  /*a420*/  STL.64 [R1+0x480], R24 ;  /* 0x0004801801007387 */ /* 0x0003e80000100a00 */
[----:B------:R1:W-:Y:S01]  /*a430*/  LDGSTS.E [R201+0x43200], desc[UR26][R24.64], !P6 ;  /* 0x4320000018c97fae */ /* 0x0003e2000f1a101a */
[----:B----4-:R-:W-:-:S03]  /*a440*/  IMAD.WIDE R26, R200, 0x4, R70 ;  /* 0x00000004c81a7825 */ /* 0x010fc600078e0246 */
[----:B------:R4:W-:Y:S04]  /*a450*/  STL.64 [R1+0x478], R22 ;  /* 0x0004781601007387 */ /* 0x0009e80000100a00 */
[----:B------:R4:W-:Y:S01]  /*a460*/  LDGSTS.E [R201+0x43400], desc[UR26][R22.64], !P6 ;  /* 0x4340000016c97fae */ /* 0x0009e2000f1a101a */
[----:B-1----:R-:W-:-:S03]  /*a470*/  IMAD.WIDE R24, R200, 0x4, R48 ;  /* 0x00000004c8187825 */ /* 0x002fc600078e0230 */
[----:B------:R1:W-:Y:S04]  /*a480*/  STL.64 [R1+0x470], R20 ;  /* 0x0004701401007387 */ /* 0x0003e80000100a00 */
[----:B------:R1:W-:Y:S01]  /*a490*/  LDGSTS.E [R201+0x43600], desc[UR26][R20.64], !P6 ;  /* 0x4360000014c97fae */ /* 0x0003e2000f1a101a */
[----:B------:R-:W-:Y:S01]  /*a4a0*/  ISETP.GE.U32.AND P6, PT, R0, 0x7fffff56, PT ;  /* 0x7fffff560000780c */ /* 0x000fe20003fc6070 */
[----:B----4-:R-:W-:Y:S02]  /*a4b0*/  IMAD.WIDE R22, R200, 0x4, R50 ;  /* 0x00000004c8167825 */ /* 0x010fe400078e0232 */
[----:B------:R4:W-:Y:S02]  /*a4c0*/  STL.64 [R1+0x1a0], R26 ;  /* 0x0001a01a01007387 */ /* 0x0009e40000100a00 */
[----:B--2---:R-:W-:-:S02]  /*a4d0*/  VIADD R0, R19, 0xffffff74 ;  /* 0xffffff7413007836 */ /* 0x004fc40000000000 */
[----:B------:R4:W-:Y:S01]  /*a4e0*/  LDGSTS.E [R201+0x43800], desc[UR26][R26.64], !P4 ;  /* 0x438000001ac97fae */ /* 0x0009e2000e1a101a */
[----:B------:R-:W2:Y:S01]  /*a4f0*/  LDC R19, c[0x0][0x3a0] ;  /* 0x0000e800ff137b82 */ /* 0x000ea20000000800 */
[C---:B-1----:R-:W-:Y:S02]  /*a500*/  IMAD.WIDE R20, R200.reuse, 0x4, R52 ;  /* 0x00000004c8147825 */ /* 0x042fe400078e0234 */
        /* <DEDUP_REMOVED lines=9> */
[C---:B----4-:R-:W-:Y:S01]  /*a5a0*/  IMAD.WIDE R22, R200.reuse, 0x4, R58 ;  /* 0x00000004c8167825 */ /* 0x050fe200078e023a */
[----:B------:R-:W-:Y:S01]  /*a5b0*/  IADD3 R0, PT, PT, R3, -0x8d, RZ ;  /* 0xffffff7303007810 */ /* 0x000fe20007ffe0ff */
[----:B------:R4:W-:Y:S01]  /*a5c0*/  LDGSTS.E [R201+0x44000], desc[UR26][R26.64], !P3 ;  /* 0x440000001ac97fae */ /* 0x0009e2000d9a101a */
[----:B------:R-:W2:Y:S03]  /*a5d0*/  LDC R3, c[0x0][0x3a0] ;  /* 0x0000e800ff037b82 */ /* 0x000ea60000000800 */
[----:B------:R3:W-:Y:S01]  /*a5e0*/  LDGSTS.E [R201+0x44200], desc[UR26][R24.64], !P3 ;  /* 0x4420000018c97fae */ /* 0x0007e2000d9a101a */
[----:B-1----:R-:W-:-:S03]  /*a5f0*/  IMAD.WIDE R20, R200, 0x4, R60 ;  /* 0x00000004c8147825 */ /* 0x002fc600078e023c */
[----:B------:R1:W-:Y:S04]  /*a600*/  LDGSTS.E [R201+0x44400], desc[UR26][R22.64], !P3 ;  /* 0x4440000016c97fae */ /* 0x0003e8000d9a101a */
[----:B------:R4:W-:Y:S04]  /*a610*/  STL.64 [R1+0x198], R26 ;  /* 0x0001981a01007387 */ /* 0x0009e80000100a00 */
[----:B------:R1:W-:Y:S01]  /*a620*/  LDGSTS.E [R201+0x44600], desc[UR26][R20.64], !P3 ;  /* 0x4460000014c97fae */ /* 0x0003e2000d9a101a */
[----:B------:R-:W-:Y:S01]  /*a630*/  ISETP.GE.U32.AND P3, PT, R0, 0x7fffff54, PT ;  /* 0x7fffff540000780c */ /* 0x000fe20003f66070 */
[----:B---3--:R-:W-:-:S02]  /*a640*/  VIADD R0, R18, 0xffffff72 ;  /* 0xffffff7212007836 */ /* 0x008fc40000000000 */
[----:B------:R3:W-:Y:S01]  /*a650*/  STL.64 [R1+0x450], R24 ;  /* 0x0004501801007387 */ /* 0x0007e20000100a00 */
[----:B------:R-:W2:Y:S01]  /*a660*/  LDC R18, c[0x0][0x3a0] ;  /* 0x0000e800ff127b82 */ /* 0x000ea20000000800 */
[C---:B----4-:R-:W-:Y:S02]  /*a670*/  IMAD.WIDE R26, R200.reuse, 0x4, R86 ;  /* 0x00000004c81a7825 */ /* 0x050fe400078e0256 */
[----:B------:R1:W-:Y:S04]  /*a680*/  STL.64 [R1+0x448], R22 ;  /* 0x0004481601007387 */ /* 0x0003e80000100a00 */
[----:B------:R4:W-:Y:S01]  /*a690*/  STL.64 [R1+0x440], R20 ;  /* 0x0004401401007387 */ /* 0x0009e20000100a00 */
[----:B---3--:R-:W-:-:S03]  /*a6a0*/  IMAD.WIDE R24, R200, 0x4, R64 ;  /* 0x00000004c8187825 */ /* 0x008fc600078e0240 */
[----:B------:R3:W-:Y:S01]  /*a6b0*/  STL.64 [R1+0x190], R26 ;  /* 0x0001901a01007387 */ /* 0x0007e20000100a00 */
[----:B-1----:R-:W-:-:S03]  /*a6c0*/  IMAD.WIDE R22, R200, 0x4, R66 ;  /* 0x00000004c8167825 */ /* 0x002fc600078e0242 */
[----:B------:R3:W-:Y:S01]  /*a6d0*/  LDGSTS.E [R201+0x44800], desc[UR26][R26.64], !P2 ;  /* 0x448000001ac97fae */ /* 0x0007e2000d1a101a */
[----:B----4-:R-:W-:-:S03]  /*a6e0*/  IMAD.WIDE R20, R200, 0x4, R68 ;  /* 0x00000004c8147825 */ /* 0x010fc600078e0244 */
[----:B------:R1:W-:Y:S04]  /*a6f0*/  STL.64 [R1+0x438], R24 ;  /* 0x0004381801007387 */ /* 0x0003e80000100a00 */
[----:B------:R1:W-:Y:S01]  /*a700*/  LDGSTS.E [R201+0x44a00], desc[UR26][R24.64], !P2 ;  /* 0x44a0000018c97fae */ /* 0x0003e2000d1a101a */
[----:B---3--:R-:W-:-:S03]  /*a710*/  IMAD.WIDE R26, R200, 0x4, R94 ;  /* 0x00000004c81a7825 */ /* 0x008fc600078e025e */
[----:B------:R3:W-:Y:S04]  /*a720*/  STL.64 [R1+0x430], R22 ;  /* 0x0004301601007387 */ /* 0x0007e80000100a00 */
[----:B------:R3:W-:Y:S01]  /*a730*/  LDGSTS.E [R201+0x44c00], desc[UR26][R22.64], !P2 ;  /* 0x44c0000016c97fae */ /* 0x0007e2000d1a101a */
[----:B-1----:R-:W-:-:S03]  /*a740*/  IMAD.WIDE R24, R200, 0x4, R72 ;  /* 0x00000004c8187825 */ /* 0x002fc600078e0248 */
[----:B------:R1:W-:Y:S04]  /*a750*/  STL.64 [R1+0x428], R20 ;  /* 0x0004281401007387 */ /* 0x0003e80000100a00 */
[----:B------:R1:W-:Y:S01]  /*a760*/  LDGSTS.E [R201+0x44e00], desc[UR26][R20.64], !P2 ;  /* 0x44e0000014c97fae */ /* 0x0003e2000d1a101a */
[----:B---3--:R-:W-:-:S03]  /*a770*/  IMAD.WIDE R22, R200, 0x4, R74 ;  /* 0x00000004c8167825 */ /* 0x008fc600078e024a */
[----:B------:R3:W-:Y:S01]  /*a780*/  STL.64 [R1+0x188], R26 ;  /* 0x0001881a01007387 */ /* 0x0007e20000100a00 */
[----:B------:R-:W-:-:S03]  /*a790*/  ISETP.GE.U32.AND P2, PT, R0, 0x7fffff53, PT ;  /* 0x7fffff530000780c */ /* 0x000fc60003f46070 */
[----:B------:R3:W-:Y:S01]  /*a7a0*/  LDGSTS.E [R201+0x45000], desc[UR26][R26.64], !P6 ;  /* 0x450000001ac97fae */ /* 0x0007e2000f1a101a */
[----:B-1----:R-:W-:-:S03]  /*a7b0*/  IMAD.WIDE R20, R200, 0x4, R76 ;  /* 0x00000004c8147825 */ /* 0x002fc600078e024c */
[----:B------:R1:W-:Y:S04]  /*a7c0*/  STL.64 [R1+0x420], R24 ;  /* 0x0004201801007387 */ /* 0x0003e80000100a00 */
[----:B------:R1:W-:Y:S01]  /*a7d0*/  LDGSTS.E [R201+0x45200], desc[UR26][R24.64], !P6 ;  /* 0x4520000018c97fae */ /* 0x0003e2000f1a101a */
[----:B--2---:R-:W-:Y:S02]  /*a7e0*/  VIADD R0, R19, 0xffffff71 ;  /* 0xffffff7113007836 */ /* 0x004fe40000000000 */
[----:B------:R-:W2:Y:S01]  /*a7f0*/  LDC R19, c[0x0][0x3a0] ;  /* 0x0000e800ff137b82 */ /* 0x000ea20000000800 */
[C---:B---3--:R-:W-:Y:S01]  /*a800*/  IMAD.WIDE R26, R200.reuse, 0x4, R102 ;  /* 0x00000004c81a7825 */ /* 0x048fe200078e0266 */
        /* <DEDUP_REMOVED lines=10> */
[----:B------:R1:W-:Y:S01]  /*a8b0*/  STL.64 [R1+0x408], R24 ;  /* 0x0004081801007387 */ /* 0x0003e20000100a00 */
[----:B------:R-:W-:Y:S02]  /*a8c0*/  IADD3 R0, PT, PT, R3, -0x90, RZ ;  /* 0xffffff7003007810 */ /* 0x000fe40007ffe0ff */
[----:B------:R-:W4:Y:S01]  /*a8d0*/  LDC R3, c[0x0][0x3a0] ;  /* 0x0000e800ff037b82 */ /* 0x000f220000000800 */
        /* <DEDUP_REMOVED lines=14> */
[----:B------:R-:W-:Y:S02]  /*a9c0*/  VIADD R0, R18, 0xffffff6f ;  /* 0xffffff6f12007836 */ /* 0x000fe40000000000 */
        /* <DEDUP_REMOVED lines=8> */
[----:B------:R-:W-:Y:S04]  /*aa50*/  STL.64 [R1+0x170], R26 ;  /* 0x0001701a01007387 */ /* 0x000fe80000100a00 */
[----:B------:R-:W-:Y:S01]  /*aa60*/  LDGSTS.E [R201+0x46800], desc[UR26][R26.64], !P2 ;  /* 0x468000001ac97fae */ /* 0x000fe2000d1a101a */
[----:B-1----:R-:W-:-:S03]  /*aa70*/  IMAD.WIDE R20, R200, 0x4, R100 ;  /* 0x00000004c8147825 */ /* 0x002fc600078e0264 */
[----:B------:R-:W-:Y:S04]  /*aa80*/  STL.64 [R1+0x3d8], R24 ;  /* 0x0003d81801007387 */ /* 0x000fe80000100a00 */
[----:B------:R-:W-:Y:S04]  /*aa90*/  LDGSTS.E [R201+0x46a00], desc[UR26][R24.64], !P2 ;  /* 0x46a0000018c97fae */ /* 0x000fe8000d1a101a */
[----:B------:R-:W-:Y:S04]  /*aaa0*/  STL.64 [R1+0x3d0], R22 ;  /* 0x0003d01601007387 */ /* 0x000fe80000100a00 */
[----:B------:R-:W-:Y:S04]  /*aab0*/  LDGSTS.E [R201+0x46c00], desc[UR26][R22.64], !P2 ;  /* 0x46c0000016c97fae */ /* 0x000fe8000d1a101a */
[----:B------:R1:W-:Y:S04]  /*aac0*/  STL.64 [R1+0x3c8], R20 ;  /* 0x0003c81401007387 */ /* 0x0003e80000100a00 */
[----:B------:R1:W-:Y:S01]  /*aad0*/  LDGSTS.E [R201+0x46e00], desc[UR26][R20.64], !P2 ;  /* 0x46e0000014c97fae */ /* 0x0003e2000d1a101a */
[----:B------:R-:W-:Y:S01]  /*aae0*/  ISETP.GE.U32.AND P3, PT, R0, 0x7fffff50, PT ;  /* 0x7fffff500000780c */ /* 0x000fe20003f66070 */
[----:B--2---:R-:W-:-:S02]  /*aaf0*/  VIADD R0, R19, 0xffffff6e ;  /* 0xffffff6e13007836 */ /* 0x004fc40000000000 */
[C---:B------:R-:W-:Y:S01]  /*ab00*/  IMAD.WIDE R28, R200.reuse, 0x4, R126 ;  /* 0x00000004c81c7825 */ /* 0x040fe200078e027e */
[----:B------:R-:W2:Y:S08]  /*ab10*/  LDC R19, c[0x0][0x3a0] ;  /* 0x0000e800ff137b82 */ /* 0x000eb00000000800 */
[----:B-1----:R-:W1:Y:S01]  /*ab20*/  LDC R20, c[0x0][0x3a0] ;  /* 0x0000e800ff147b82 */ /* 0x002e620000000800 */
[----:B------:R-:W-:Y:S01]  /*ab30*/  IMAD.WIDE R26, R200, 0x4, R104 ;  /* 0x00000004c81a7825 */ /* 0x000fe200078e0268 */
[----:B------:R-:W-:-:S03]  /*ab40*/  ISETP.GE.U32.AND P2, PT, R0, 0x7fffff4f, PT ;  /* 0x7fffff4f0000780c */ /* 0x000fc60003f46070 */
[C---:B------:R-:W-:Y:S01]  /*ab50*/  IMAD.WIDE R24, R200.reuse, 0x4, R106 ;  /* 0x00000004c8187825 */ /* 0x040fe200078e026a */
[----:B------:R3:W-:Y:S01]  /*ab60*/  STL.64 [R1+0x168], R28 ;  /* 0x0001681c01007387 */ /* 0x0007e20000100a00 */
[----:B----4-:R-:W-:Y:S01]  /*ab70*/  IADD3 R0, PT, PT, R3, -0x93, RZ ;  /* 0xffffff6d03007810 */ /* 0x010fe20007ffe0ff */
[----:B------:R-:W4:Y:S01]  /*ab80*/  LDC R21, c[0x0][0x3a0] ;  /* 0x0000e800ff157b82 */ /* 0x000f220000000800 */
[C---:B------:R-:W-:Y:S01]  /*ab90*/  IMAD.WIDE R22, R200.reuse, 0x4, R108 ;  /* 0x00000004c8167825 */ /* 0x040fe200078e026c */
[----:B------:R3:W-:Y:S04]  /*aba0*/  LDGSTS.E [R201+0x47000], desc[UR26][R28.64], !P6 ;  /* 0x470000001cc97fae */ /* 0x0007e8000f1a101a */
[----:B------:R3:W-:Y:S02]  /*abb0*/  STL.64 [R1+0x3c0], R26 ;  /* 0x0003c01a01007387 */ /* 0x0007e40000100a00 */
[----:B------:R-:W1:Y:S02]  /*abc0*/  LDC R3, c[0x0][0x3a0] ;  /* 0x0000e800ff037b82 */ /* 0x000e640000000800 */
[----:B------:R3:W-:Y:S02]  /*abd0*/  LDGSTS.E [R201+0x47200], desc[UR26][R26.64], !P6 ;  /* 0x472000001ac97fae */ /* 0x0007e4000f1a101a */
[----:B---3--:R-:W-:-:S02]  /*abe0*/  IMAD.WIDE R28, R200, 0x4, R134 ;  /* 0x00000004c81c7825 */ /* 0x008fc400078e0286 */
[----:B------:R3:W-:Y:S04]  /*abf0*/  STL.64 [R1+0x3b8], R24 ;  /* 0x0003b81801007387 */ /* 0x0007e80000100a00 */
[----:B------:R3:W-:Y:S01]  /*ac00*/  LDGSTS.E [R201+0x47400], desc[UR26][R24.64], !P6 ;  /* 0x4740000018c97fae */ /* 0x0007e2000f1a101a */
[----:B------:R-:W-:-:S03]  /*ac10*/  IMAD.WIDE R26, R200, 0x4, R112 ;  /* 0x00000004c81a7825 */ /* 0x000fc600078e0270 */
[----:B------:R2:W-:Y:S04]  /*ac20*/  STL.64 [R1+0x3b0], R22 ;  /* 0x0003b01601007387 */ /* 0x0005e80000100a00 */
[----:B------:R2:W-:Y:S01]  /*ac30*/  LDGSTS.E [R201+0x47600], desc[UR26][R22.64], !P6 ;  /* 0x4760000016c97fae */ /* 0x0005e2000f1a101a */
[----:B------:R-:W-:Y:S01]  /*ac40*/  ISETP.GE.U32.AND P6, PT, R0, 0x7fffff4e, PT ;  /* 0x7fffff4e0000780c */ /* 0x000fe20003fc6070 */
[----:B------:R-:W-:Y:S02]  /*ac50*/  VIADD R0, R18, 0xffffff6c ;  /* 0xffffff6c12007836 */ /* 0x000fe40000000000 */
[C---:B---3--:R-:W-:Y:S01]  /*ac60*/  IMAD.WIDE R24, R200.reuse, 0x4, R114 ;  /* 0x00000004c8187825 */ /* 0x048fe200078e0272 */
[----:B------:R3:W-:Y:S01]  /*ac70*/  LDGSTS.E [R201+0x47800], desc[UR26][R28.64], !P4 ;  /* 0x478000001cc97fae */ /* 0x0007e2000e1a101a */
[----:B------:R-:W4:Y:S03]  /*ac80*/  LDC R18, c[0x0][0x3a0] ;  /* 0x0000e800ff127b82 */ /* 0x000f260000000800 */
[----:B------:R1:W-:Y:S01]  /*ac90*/  LDGSTS.E [R201+0x47a00], desc[UR26][R26.64], !P4 ;  /* 0x47a000001ac97fae */ /* 0x0003e2000e1a101a */
[----:B--2---:R-:W-:-:S03]  /*aca0*/  IMAD.WIDE R22, R200, 0x4, R116 ;  /* 0x00000004c8167825 */ /* 0x004fc600078e0274 */
[----:B------:R3:W-:Y:S04]  /*acb0*/  STL.64 [R1+0x160], R28 ;  /* 0x0001601c01007387 */ /* 0x0007e80000100a00 */
[----:B------:R2:W-:Y:S04]  /*acc0*/  LDGSTS.E [R201+0x47c00], desc[UR26][R24.64], !P4 ;  /* 0x47c0000018c97fae */ /* 0x0005e8000e1a101a */
[----:B------:R2:W-:Y:S04]  /*acd0*/  STL.64 [R1+0x3a8], R26 ;  /* 0x0003a81a01007387 */ /* 0x0005e80000100a00 */
[----:B------:R2:W-:Y:S01]  /*ace0*/  LDGSTS.E [R201+0x47e00], desc[UR26][R22.64], !P4 ;  /* 0x47e0000016c97fae */ /* 0x0005e2000e1a101a */
[----:B---3--:R-:W-:Y:S01]  /*acf0*/  IMAD.WIDE R28, R200, 0x4, R150 ;  /* 0x00000004c81c7825 */ /* 0x008fe200078e0296 */
[----:B------:R-:W-:-:S02]  /*ad00*/  ISETP.GE.U32.AND P4, PT, R0, 0x7fffff4d, PT ;  /* 0x7fffff4d0000780c */ /* 0x000fc40003f86070 */
[----:B------:R3:W-:Y:S01]  /*ad10*/  STL.64 [R1+0x3a0], R24 ;  /* 0x0003a01801007387 */ /* 0x0007e20000100a00 */
[----:B-1----:R-:W-:Y:S02]  /*ad20*/  VIADD R0, R20, 0xffffff6b ;  /* 0xffffff6b14007836 */ /* 0x002fe40000000000 */
[----:B------:R-:W1:Y:S01]  /*ad30*/  LDC R20, c[0x0][0x3a0] ;  /* 0x0000e800ff147b82 */ /* 0x000e620000000800 */
[C---:B--2---:R-:W-:Y:S01]  /*ad40*/  IMAD.WIDE R26, R200.reuse, 0x4, R120 ;  /* 0x00000004c81a7825 */ /* 0x044fe200078e0278 */
[----:B------:R2:W-:Y:S04]  /*ad50*/  STL.64 [R1+0x398], R22 ;  /* 0x0003981601007387 */ /* 0x0005e80000100a00 */
[----:B------:R4:W-:Y:S01]  /*ad60*/  STL.64 [R1+0x158], R28 ;  /* 0x0001581c01007387 */ /* 0x0009e20000100a00 */
[----:B---3--:R-:W-:-:S03]  /*ad70*/  IMAD.WIDE R24, R200, 0x4, R122 ;  /* 0x00000004c8187825 */ /* 0x008fc600078e027a */
        /* <DEDUP_REMOVED lines=10> */
[----:B---3--:R-:W-:-:S03]  /*ae20*/  IMAD.WIDE R24, R200, 0x4, R130 ;  /* 0x00000004c8187825 */ /* 0x008fc600078e0282 */
[----:B------:R3:W-:Y:S04]  /*ae30*/  STL.64 [R1+0x150], R28 ;  /* 0x0001501c01007387 */ /* 0x0007e80000100a00 */
[----:B------:R3:W-:Y:S01]  /*ae40*/  LDGSTS.E [R201+0x48800], desc[UR26][R28.64], !P2 ;  /* 0x488000001cc97fae */ /* 0x0007e2000d1a101a */
[----:B--2---:R-:W-:-:S03]  /*ae50*/  IMAD.WIDE R22, R200, 0x4, R132 ;  /* 0x00000004c8167825 */ /* 0x004fc600078e0284 */
[----:B------:R2:W-:Y:S01]  /*ae60*/  STL.64 [R1+0x378], R26 ;  /* 0x0003781a01007387 */ /* 0x0005e20000100a00 */
[----:B------:R-:W-:-:S03]  /*ae70*/  ISETP.GE.U32.AND P3, PT, R0, 0x7fffff4c, PT ;  /* 0x7fffff4c0000780c */ /* 0x000fc60003f66070 */
[----:B------:R2:W-:Y:S01]  /*ae80*/  LDGSTS.E [R201+0x48a00], desc[UR26][R26.64], !P2 ;  /* 0x48a000001ac97fae */ /* 0x0005e2000d1a101a */
[----:B---3--:R-:W-:-:S03]  /*ae90*/  IMAD.WIDE R28, R200, 0x4, R166 ;  /* 0x00000004c81c7825 */ /* 0x008fc600078e02a6 */
[----:B------:R3:W-:Y:S01]  /*aea0*/  STL.64 [R1+0x370], R24 ;  /* 0x0003701801007387 */ /* 0x0007e20000100a00 */
[----:B------:R-:W-:Y:S02]  /*aeb0*/  IADD3 R0, PT, PT, R3, -0x96, RZ ;  /* 0xffffff6a03007810 */ /* 0x000fe40007ffe0ff */
[----:B------:R-:W4:Y:S01]  /*aec0*/  LDC R3, c[0x0][0x3a0] ;  /* 0x0000e800ff037b82 */ /* 0x000f220000000800 */
[----:B------:R3:W-:Y:S01]  /*aed0*/  LDGSTS.E [R201+0x48c00], desc[UR26][R24.64], !P2 ;  /* 0x48c0000018c97fae */ /* 0x0007e2000d1a101a */
[----:B--2---:R-:W-:-:S03]  /*aee0*/  IMAD.WIDE R26, R200, 0x4, R144 ;  /* 0x00000004c81a7825 */ /* 0x004fc600078e0290 */
[----:B------:R2:W-:Y:S04]  /*aef0*/  STL.64 [R1+0x368], R22 ;  /* 0x0003681601007387 */ /* 0x0005e80000100a00 */
[----:B------:R2:W-:Y:S01]  /*af00*/  LDGSTS.E [R201+0x48e00], desc[UR26][R22.64], !P2 ;  /* 0x48e0000016c97fae */ /* 0x0005e2000d1a101a */
[----:B---3--:R-:W-:-:S03]  /*af10*/  IMAD.WIDE R24, R200, 0x4, R146 ;  /* 0x00000004c8187825 */ /* 0x008fc600078e0292 */
[----:B------:R3:W-:Y:S01]  /*af20*/  STL.64 [R1+0x148], R28 ;  /* 0x0001481c01007387 */ /* 0x0007e20000100a00 */
[----:B------:R-:W-:-:S03]  /*af30*/  ISETP.GE.U32.AND P2, PT, R0, 0x7fffff4b, PT ;  /* 0x7fffff4b0000780c */ /* 0x000fc60003f46070 */
[----:B------:R3:W-:Y:S01]  /*af40*/  LDGSTS.E [R201+0x49000], desc[UR26][R28.64], !P6 ;  /* 0x490000001cc97fae */ /* 0x0007e2000f1a101a */
[----:B--2---:R-:W-:-:S03]  /*af50*/  IMAD.WIDE R22, R200, 0x4, R148 ;  /* 0x00000004c8167825 */ /* 0x004fc600078e0294 */
[----:B------:R2:W-:Y:S04]  /*af60*/  STL.64 [R1+0x360], R26 ;  /* 0x0003601a01007387 */ /* 0x0005e80000100a00 */
[----:B------:R2:W-:Y:S01]  /*af70*/  LDGSTS.E [R201+0x49200], desc[UR26][R26.64], !P6 ;  /* 0x492000001ac97fae */ /* 0x0005e2000f1a101a */
[----:B---3--:R-:W-:-:S03]  /*af80*/  IMAD.WIDE R28, R200, 0x4, R174 ;  /* 0x00000004c81c7825 */ /* 0x008fc600078e02ae */
[----:B------:R3:W-:Y:S04]  /*af90*/  STL.64 [R1+0x358], R24 ;  /* 0x0003581801007387 */ /* 0x0007e80000100a00 */
[----:B------:R3:W-:Y:S01]  /*afa0*/  LDGSTS.E [R201+0x49400], desc[UR26][R24.64], !P6 ;  /* 0x4940000018c97fae */ /* 0x0007e2000f1a101a */
[----:B------:R-:W-:Y:S02]  /*afb0*/  VIADD R0, R19, 0xffffff69 ;  /* 0xffffff6913007836 */ /* 0x000fe40000000000 */
[C---:B--2---:R-:W-:Y:S01]  /*afc0*/  IMAD.WIDE R26, R200.reuse, 0x4, R152 ;  /* 0x00000004c81a7825 */ /* 0x044fe200078e0298 */
        /* <DEDUP_REMOVED lines=12> */
[----:B-1----:R-:W-:Y:S02]  /*b090*/  VIADD R0, R20, 0xffffff68 ;  /* 0xffffff6814007836 */ /* 0x002fe40000000000 */
[----:B------:R-:W1:Y:S01]  /*b0a0*/  LDC R20, c[0x0][0x3a0] ;  /* 0x0000e800ff147b82 */ /* 0x000e620000000800 */
[C---:B--2---:R-:W-:Y:S01]  /*b0b0*/  IMAD.WIDE R26, R200.reuse, 0x4, R160 ;  /* 0x00000004c81a7825 */ /* 0x044fe200078e02a0 */
[----:B------:R2:W-:Y:S04]  /*b0c0*/  STL.64 [R1+0x338], R22 ;  /* 0x0003381601007387 */ /* 0x0005e80000100a00 */
[----:B------:R2:W-:Y:S01]  /*b0d0*/  LDGSTS.E [R201+0x49e00], desc[UR26][R22.64], !P4 ;  /* 0x49e0000016c97fae */ /* 0x0005e2000e1a101a */
[----:B---3--:R-:W-:-:S03]  /*b0e0*/  IMAD.WIDE R24, R200, 0x4, R162 ;  /* 0x00000004c8187825 */ /* 0x008fc600078e02a2 */
[----:B------:R-:W-:Y:S01]  /*b0f0*/  STL.64 [R1+0x138], R28 ;  /* 0x0001381c01007387 */ /* 0x000fe20000100a00 */
[----:B------:R-:W-:-:S03]  /*b100*/  ISETP.GE.U32.AND P4, PT, R0, 0x7fffff49, PT ;  /* 0x7fffff490000780c */ /* 0x000fc60003f86070 */
[----:B------:R-:W-:Y:S01]  /*b110*/  LDGSTS.E [R201+0x4a000], desc[UR26][R28.64], !P3 ;  /* 0x4a0000001cc97fae */ /* 0x000fe2000d9a101a */
[----:B--2---:R-:W-:-:S03]  /*b120*/  IMAD.WIDE R22, R200, 0x4, R164 ;  /* 0x00000004c8167825 */ /* 0x004fc600078e02a4 */
[----:B------:R2:W-:Y:S01]  /*b130*/  STL.64 [R1+0x330], R26 ;  /* 0x0003301a01007387 */ /* 0x0005e20000100a00 */
[----:B------:R-:W-:-:S03]  /*b140*/  IADD3 R0, PT, PT, R18, -0x99, RZ ;  /* 0xffffff6712007810 */ /* 0x000fc60007ffe0ff */
[----:B------:R2:W-:Y:S01]  /*b150*/  LDGSTS.E [R201+0x4a200], desc[UR26][R26.64], !P3 ;  /* 0x4a2000001ac97fae */ /* 0x0005e2000d9a101a */
[----:B------:R-:W-:-:S03]  /*b160*/  IMAD.WIDE R18, R200, 0x4, R172 ;  /* 0x00000004c8127825 */ /* 0x000fc600078e02ac */
        /* <DEDUP_REMOVED lines=9> */
[----:B------:R2:W-:Y:S04]  /*b200*/  STL.64 [R1+0x318], R24 ;  /* 0x0003181801007387 */ /* 0x0005e80000100a00 */
[----:B------:R2:W-:Y:S04]  /*b210*/  LDGSTS.E [R201+0x4aa00], desc[UR26][R24.64], !P2 ;  /* 0x4aa0000018c97fae */ /* 0x0005e8000d1a101a */
[----:B------:R-:W-:Y:S04]  /*b220*/  STL.64 [R1+0x310], R22 ;  /* 0x0003101601007387 */ /* 0x000fe80000100a00 */
[----:B------:R-:W-:Y:S01]  /*b230*/  LDGSTS.E [R201+0x4ac00], desc[UR26][R22.64], !P2 ;  /* 0x4ac0000016c97fae */ /* 0x000fe2000d1a101a */
[----:B------:R-:W-:-:S03]  /*b240*/  IMAD.WIDE R28, R200, 0x4, R198 ;  /* 0x00000004c81c7825 */ /* 0x000fc600078e02c6 */
[----:B------:R1:W-:Y:S04]  /*b250*/  STL.64 [R1+0x308], R18 ;  /* 0x0003081201007387 */ /* 0x0003e80000100a00 */
[----:B------:R1:W-:Y:S01]  /*b260*/  LDGSTS.E [R201+0x4ae00], desc[UR26][R18.64], !P2 ;  /* 0x4ae0000012c97fae */ /* 0x0003e2000d1a101a */
[----:B---3--:R-:W-:Y:S01]  /*b270*/  IMAD.WIDE R26, R200, 0x4, R176 ;  /* 0x00000004c81a7825 */ /* 0x008fe200078e02b0 */
[----:B------:R-:W-:-:S03]  /*b280*/  ISETP.GE.U32.AND P3, PT, R0, 0x7fffff48, PT ;  /* 0x7fffff480000780c */ /* 0x000fc60003f66070 */
[C---:B--2---:R-:W-:Y:S01]  /*b290*/  IMAD.WIDE R24, R200.reuse, 0x4, R178 ;  /* 0x00000004c8187825 */ /* 0x044fe200078e02b2 */
[----:B------:R2:W-:Y:S01]  /*b2a0*/  STL.64 [R1+0x128], R28 ;  /* 0x0001281c01007387 */ /* 0x0005e20000100a00 */
[----:B-1----:R-:W1:Y:S02]  /*b2b0*/  LDC R19, c[0x0][0x3a0] ;  /* 0x0000e800ff137b82 */ /* 0x002e640000000800 */
[----:B----4-:R-:W-:Y:S01]  /*b2c0*/  VIADD R0, R3, 0xffffff66 ;  /* 0xffffff6603007836 */ /* 0x010fe20000000000 */
[----:B------:R2:W-:Y:S01]  /*b2d0*/  LDGSTS.E [R201+0x4b000], desc[UR26][R28.64], !P6 ;  /* 0x4b0000001cc97fae */ /* 0x0005e2000f1a101a */
[----:B------:R-:W-:-:S03]  /*b2e0*/  IMAD.WIDE R22, R200, 0x4, R180 ;  /* 0x00000004c8167825 */ /* 0x000fc600078e02b4 */
[----:B------:R3:W-:Y:S01]  /*b2f0*/  STL.64 [R1+0x300], R26 ;  /* 0x0003001a01007387 */ /* 0x0007e20000100a00 */
[----:B------:R-:W4:Y:S03]  /*b300*/  LDC R18, c[0x0][0x3a0] ;  /* 0x0000e800ff127b82 */ /* 0x000f260000000800 */
[----:B------:R3:W-:Y:S01]  /*b310*/  LDGSTS.E [R201+0x4b200], desc[UR26][R26.64], !P6 ;  /* 0x4b2000001ac97fae */ /* 0x0007e2000f1a101a */
[----:B------:R-:W-:Y:S01]  /*b320*/  ISETP.GE.U32.AND P2, PT, R0, 0x7fffff47, PT ;  /* 0x7fffff470000780c */ /* 0x000fe20003f46070 */
[----:B--2---:R-:W-:Y:S02]  /*b330*/  IMAD.WIDE R28, R200, 0x4, R216 ;  /* 0x00000004c81c7825 */ /* 0x004fe400078e02d8 */
[----:B------:R2:W-:Y:S01]  /*b340*/  STL.64 [R1+0x2f8], R24 ;  /* 0x0002f81801007387 */ /* 0x0005e20000100a00 */
[----:B------:R-:W1:Y:S03]  /*b350*/  LDC R3, c[0x0][0x3a0] ;  /* 0x0000e800ff037b82 */ /* 0x000e660000000800 */
[----:B------:R2:W-:Y:S01]  /*b360*/  LDGSTS.E [R201+0x4b400], desc[UR26][R24.64], !P6 ;  /* 0x4b40000018c97fae */ /* 0x0005e2000f1a101a */
[----:B------:R-:W-:-:S02]  /*b370*/  VIADD R0, R21, 0xffffff65 ;  /* 0xffffff6515007836 */ /* 0x000fc40000000000 */
[C---:B---3--:R-:W-:Y:S01]  /*b380*/  IMAD.WIDE R26, R200.reuse, 0x4, R184 ;  /* 0x00000004c81a7825 */ /* 0x048fe200078e02b8 */
[----:B------:R3:W-:Y:S04]  /*b390*/  STL.64 [R1+0x2e0], R22 ;  /* 0x0002e01601007387 */ /* 0x0007e80000100a00 */
[----:B------:R3:W-:Y:S01]  /*b3a0*/  LDGSTS.E [R201+0x4b600], desc[UR26][R22.64], !P6 ;  /* 0x4b60000016c97fae */ /* 0x0007e2000f1a101a */
[----:B--2---:R-:W-:-:S03]  /*b3b0*/  IMAD.WIDE R24, R200, 0x4, R186 ;  /* 0x00000004c8187825 */ /* 0x004fc600078e02ba */
[----:B------:R-:W-:Y:S01]  /*b3c0*/  STL.64 [R1+0x120], R28 ;  /* 0x0001201c01007387 */ /* 0x000fe20000100a00 */
[----:B------:R-:W-:-:S03]  /*b3d0*/  ISETP.GE.U32.AND P6, PT, R0, 0x7fffff46, PT ;  /* 0x7fffff460000780c */ /* 0x000fc60003fc6070 */
[----:B------:R-:W-:Y:S01]  /*b3e0*/  LDGSTS.E [R201+0x4b800], desc[UR26][R28.64], !P4 ;  /* 0x4b8000001cc97fae */ /* 0x000fe2000e1a101a */
[----:B---3--:R-:W-:-:S03]  /*b3f0*/  IMAD.WIDE R22, R200, 0x4, R188 ;  /* 0x00000004c8167825 */ /* 0x008fc600078e02bc */
        /* <DEDUP_REMOVED lines=10> */
[----:B------:R3:W-:Y:S01]  /*b4a0*/  STL.64 [R1+0x118], R26 ;  /* 0x0001181a01007387 */ /* 0x0007e20000100a00 */
[----:B------:R-:W-:Y:S01]  /*b4b0*/  ISETP.GE.U32.AND P4, PT, R0, 0x7fffff45, PT ;  /* 0x7fffff450000780c */ /* 0x000fe20003f86070 */
[C---:B------:R-:W-:Y:S02]  /*b4c0*/  IMAD.WIDE R28, R200.reuse, 0x4, R208 ;  /* 0x00000004c81c7825 */ /* 0x040fe400078e02d0 */
[----:B------:R3:W-:Y:S02]  /*b4d0*/  LDGSTS.E [R201+0x4c000], desc[UR26][R26.64], !P3 ;  /* 0x4c0000001ac97fae */ /* 0x0007e4000d9a101a */
[C---:B--2---:R-:W-:Y:S02]  /*b4e0*/  IMAD.WIDE R22, R200.reuse, 0x4, R194 ;  /* 0x00000004c8167825 */ /* 0x044fe400078e02c2 */
[----:B------:R2:W-:Y:S04]  /*b4f0*/  STL.64 [R1+0x2c0], R24 ;  /* 0x0002c01801007387 */ /* 0x0005e80000100a00 */
[----:B------:R2:W-:Y:S01]  /*b500*/  LDGSTS.E [R201+0x4c200], desc[UR26][R24.64], !P3 ;  /* 0x4c20000018c97fae */ /* 0x0005e2000d9a101a */
[----:B-1----:R-:W-:Y:S01]  /*b510*/  VIADD R0, R19, 0xffffff63 ;  /* 0xffffff6313007836 */ /* 0x002fe20000000000 */
[----:B---3--:R-:W1:Y:S02]  /*b520*/  LDC R26, c[0x0][0x3a0] ;  /* 0x0000e800ff1a7b82 */ /* 0x008e640000000800 */
[----:B------:R3:W-:Y:S04]  /*b530*/  STL.64 [R1+0x2b8], R22 ;  /* 0x0002b81601007387 */ /* 0x0007e80000100a00 */
[----:B------:R3:W-:Y:S01]  /*b540*/  LDGSTS.E [R201+0x4c400], desc[UR26][R22.64], !P3 ;  /* 0x4c40000016c97fae */ /* 0x0007e2000d9a101a */
[----:B--2---:R-:W-:-:S03]  /*b550*/  IMAD.WIDE R24, R200, 0x4, R210 ;  /* 0x00000004c8187825 */ /* 0x004fc600078e02d2 */
[----:B------:R2:W-:Y:S04]  /*b560*/  STL.64 [R1+0x2b0], R20 ;  /* 0x0002b01401007387 */ /* 0x0005e80000100a00 */
[----:B------:R2:W-:Y:S01]  /*b570*/  LDGSTS.E [R201+0x4c600], desc[UR26][R20.64], !P3 ;  /* 0x4c60000014c97fae */ /* 0x0005e2000d9a101a */
[----:B---3--:R-:W-:-:S03]  /*b580*/  IMAD.WIDE R22, R200, 0x4, R212 ;  /* 0x00000004c8167825 */ /* 0x008fc600078e02d4 */
[----:B------:R-:W-:Y:S01]  /*b590*/  STL.64 [R1+0x110], R28 ;  /* 0x0001101c01007387 */ /* 0x000fe20000100a00 */
[----:B------:R-:W-:-:S03]  /*b5a0*/  ISETP.GE.U32.AND P3, PT, R0, 0x7fffff44, PT ;  /* 0x7fffff440000780c */ /* 0x000fc60003f66070 */
[----:B------:R-:W-:Y:S01]  /*b5b0*/  LDGSTS.E [R201+0x4c800], desc[UR26][R28.64], !P2 ;  /* 0x4c8000001cc97fae */ /* 0x000fe2000d1a101a */
[----:B--2---:R-:W-:-:S03]  /*b5c0*/  IMAD.WIDE R20, R200, 0x4, R214 ;  /* 0x00000004c8147825 */ /* 0x004fc600078e02d6 */
[----:B------:R2:W-:Y:S04]  /*b5d0*/  STL.64 [R1+0x2a8], R24 ;  /* 0x0002a81801007387 */ /* 0x0005e80000100a00 */
[----:B------:R2:W-:Y:S01]  /*b5e0*/  LDGSTS.E [R201+0x4ca00], desc[UR26][R24.64], !P2 ;  /* 0x4ca0000018c97fae */ /* 0x0005e2000d1a101a */
[----:B----4-:R-:W-:-:S03]  /*b5f0*/  VIADD R0, R18, 0xffffff62 ;  /* 0xffffff6212007836 */ /* 0x010fc60000000000 */
[----:B------:R3:W-:Y:S01]  /*b600*/  STL.64 [R1+0x2a0], R22 ;  /* 0x0002a01601007387 */ /* 0x0007e20000100a00 */
[----:B------:R-:W-:-:S03]  /*b610*/  IMAD.WIDE R18, R200, 0x4, R222 ;  /* 0x00000004c8127825 */ /* 0x000fc600078e02de */
        /* <DEDUP_REMOVED lines=18> */
[----:B------:R4:W-:Y:S01]  /*b740*/  STL.64 [R1+0x278], R22 ;  /* 0x0002781601007387 */ /* 0x0009e20000100a00 */
[----:B--2---:R-:W-:-:S03]  /*b750*/  IMAD.WIDE R18, R200, 0x4, R230 ;  /* 0x00000004c8127825 */ /* 0x004fc600078e02e6 */
[----:B------:R2:W-:Y:S04]  /*b760*/  STL.64 [R1+0x270], R20 ;  /* 0x0002701401007387 */ /* 0x0005e80000100a00 */
[----:B------:R1:W-:Y:S04]  /*b770*/  STL.64 [R1+0x268], R18 ;  /* 0x0002681201007387 */ /* 0x0003e80000100a00 */
[----:B------:R-:W2:Y:S04]  /*b780*/  LDL.LU.64 R42, [R1+0x58] ;  /* 0x00005800012a7983 */ /* 0x000ea80000300a00 */
[----:B------:R-:W2:Y:S04]  /*b790*/  LDL.LU.64 R40, [R1+0x60] ;  /* 0x0000600001287983 */ /* 0x000ea80000300a00 */
[----:B------:R-:W2:Y:S01]  /*b7a0*/  LDL.LU.64 R34, [R1+0x68] ;  /* 0x0000680001227983 */ /* 0x000ea20000300a00 */
[----:B------:R-:W-:-:S02]  /*b7b0*/  ISETP.GE.U32.AND P2, PT, R0, 0x7fffff43, PT ;  /* 0x7fffff430000780c */ /* 0x000fc40003f46070 */
[----:B------:R-:W-:Y:S01]  /*b7c0*/  IADD3 R0, PT, PT, R3, -0x9f, RZ ;  /* 0xffffff6103007810 */ /* 0x000fe20007ffe0ff */
[----:B------:R-:W2:Y:S01]  /*b7d0*/  LDL.LU.64 R62, [R1+0xd0] ;  /* 0x0000d000013e7983 */ /* 0x000ea20000300a00 */
[----:B-1----:R-:W-:-:S03]  /*b7e0*/  VIADD R3, R26, 0xffffff60 ;  /* 0xffffff601a037836 */ /* 0x002fc60000000000 */
        /* <DEDUP_REMOVED lines=14> */
[----:B------:R-:W-:Y:S01]  /*b8d0*/  STL.64 [R1+0x30], R26 ;  /* 0x0000301a01007387 */ /* 0x000fe20000100a00 */
[----:B------:R-:W-:-:S03]  /*b8e0*/  IMAD.WIDE R4, R143, 0x4, R4 ;  /* 0x000000048f047825 */ /* 0x000fc600078e0204 */
[----:B------:R-:W-:Y:S04]  /*b8f0*/  STL.64 [R1+0x28], R16 ;  /* 0x0000281001007387 */ /* 0x000fe80000100a00 */
[----:B------:R3:W-:Y:S04]  /*b900*/  LDGSTS.E [R201+0x4d800], desc[UR26][R24.64], !P4 ;  /* 0x4d80000018c97fae */ /* 0x0007e8000e1a101a */
[----:B------:R-:W-:Y:S04]  /*b910*/  STL.64 [R1+0x20], R14 ;  /* 0x0000200e01007387 */ /* 0x000fe80000100a00 */
[----:B------:R4:W-:Y:S04]  /*b920*/  LDGSTS.E [R201+0x4da00], desc[UR26][R22.64], !P4 ;  /* 0x4da0000016c97fae */ /* 0x0009e8000e1a101a */
[----:B------:R-:W-:Y:S01]  /*b930*/  STL.64 [R1+0x10], R10 ;  /* 0x0000100a01007387 */ /* 0x000fe20000100a00 */
[----:B---3--:R-:W-:-:S03]  /*b940*/  IMAD.WIDE R24, R143, 0x4, R238 ;  /* 0x000000048f187825 */ /* 0x008fc600078e02ee */
[----:B------:R-:W-:Y:S01]  /*b950*/  STL.64 [R1+0x18], R12 ;  /* 0x0000180c01007387 */ /* 0x000fe20000100a00 */
[----:B----4-:R-:W-:-:S03]  /*b960*/  IMAD.WIDE R22, R143, 0x4, R240 ;  /* 0x000000048f167825 */ /* 0x010fc600078e02f0 */
[----:B------:R2:W-:Y:S04]  /*b970*/  LDGSTS.E [R201+0x4dc00], desc[UR26][R20.64], !P4 ;  /* 0x4dc0000014c97fae */ /* 0x0005e8000e1a101a */
[----:B------:R-:W-:Y:S04]  /*b980*/  STL.64 [R1], R6 ;  /* 0x0000000601007387 */ /* 0x000fe80000100a00 */
[----:B------:R-:W-:Y:S01]  /*b990*/  STL.64 [R1+0x8], R8 ;  /* 0x0000080801007387 */ /* 0x000fe20000100a00 */
[----:B--2---:R-:W-:-:S03]  /*b9a0*/  IMAD.WIDE R20, R143, 0x4, R242 ;  /* 0x000000048f147825 */ /* 0x004fc600078e02f2 */
[----:B------:R1:W-:Y:S04]  /*b9b0*/  LDGSTS.E [R201+0x4de00], desc[UR26][R18.64], !P4 ;  /* 0x4de0000012c97fae */ /* 0x0003e8000e1a101a */
[----:B------:R-:W-:Y:S04]  /*b9c0*/  STL.64 [R1+0x48], R4 ;  /* 0x0000480401007387 */ /* 0x000fe80000100a00 */
[----:B------:R-:W-:Y:S01]  /*b9d0*/  STL.64 [R1+0x40], R24 ;  /* 0x0000401801007387 */ /* 0x000fe20000100a00 */
[----:B-1----:R-:W-:-:S03]  /*b9e0*/  IMAD.WIDE R18, R143, 0x4, R204 ;  /* 0x000000048f127825 */ /* 0x002fc600078e02cc */
[----:B------:R-:W-:Y:S04]  /*b9f0*/  STL.64 [R1+0x38], R22 ;  /* 0x0000381601007387 */ /* 0x000fe80000100a00 */
[----:B------:R-:W2:Y:S04]  /*ba00*/  LDL.LU.64 R204, [R1+0x5f8] ;  /* 0x0005f80001cc7983 */ /* 0x000ea80000300a00 */
[----:B------:R-:W-:Y:S01]  /*ba10*/  STL.64 [R1+0x260], R20 ;  /* 0x0002601401007387 */ /* 0x000fe20000100a00 */
[----:B------:R-:W-:-:S05]  /*ba20*/  IMAD.WIDE R58, R200, 0x4, R42 ;  /* 0x00000004c83a7825 */ /* 0x000fca00078e022a */
[----:B------:R-:W-:Y:S01]  /*ba30*/  STL.64 [R1+0x50], R58 ;  /* 0x0000503a01007387 */ /* 0x000fe20000100a00 */
[----:B------:R-:W-:-:S03]  /*ba40*/  IMAD.WIDE R42, R200, 0x4, R34 ;  /* 0x00000004c82a7825 */ /* 0x000fc600078e0222 */
[----:B------:R-:W-:Y:S01]  /*ba50*/  STL.64 [R1+0x258], R18 ;  /* 0x0002581201007387 */ /* 0x000fe20000100a00 */
[----:B------:R-:W-:Y:S01]  /*ba60*/  IMAD.WIDE R34, R200, 0x4, R206 ;  /* 0x00000004c8227825 */ /* 0x000fe200078e02ce */
[----:B------:R-:W-:Y:S02]  /*ba70*/  ISETP.GE.U32.AND P6, PT, R0, 0x7fffff42, PT ;  /* 0x7fffff420000780c */ /* 0x000fe40003fc6070 */
[----:B------:R-:W3:Y:S01]  /*ba80*/  LDL.LU.64 R206, [R1+0x5f0] ;  /* 0x0005f00001ce7983 */ /* 0x000ee20000300a00 */
[C---:B------:R-:W-:Y:S01]  /*ba90*/  IMAD.WIDE R56, R200.reuse, 0x4, R62 ;  /* 0x00000004c8387825 */ /* 0x040fe200078e023e */
[----:B------:R-:W-:Y:S02]  /*baa0*/  ISETP.GE.U32.AND P4, PT, R3, 0x7fffff41, PT ;  /* 0x7fffff410300780c */ /* 0x000fe40003f86070 */
        /* <DEDUP_REMOVED lines=20> */
[----:B------:R1:W-:Y:S01]  /*bbf0*/  LDGSTS.E [R201+0x4f400], desc[UR26][R38.64], !P6 ;  /* 0x4f40000026c97fae */ /* 0x0003e2000f1a101a */
[----:B------:R-:W-:-:S03]  /*bc00*/  IMAD.WIDE R250, R143, 0x4, R250 ;  /* 0x000000048ffa7825 */ /* 0x000fc600078e02fa */
[----:B------:R-:W-:Y:S01]  /*bc10*/  STL.64 [R1+0x58], R50 ;  /* 0x0000583201007387 */ /* 0x000fe20000100a00 */
[----:B------:R-:W-:-:S03]  /*bc20*/  IMAD.WIDE R248, R143, 0x4, R248 ;  /* 0x000000048ff87825 */ /* 0x000fc600078e02f8 */
[----:B------:R-:W-:Y:S01]  /*bc30*/  STL.64 [R1+0x60], R42 ;  /* 0x0000602a01007387 */ /* 0x000fe20000100a00 */
[----:B------:R-:W-:-:S03]  /*bc40*/  IMAD.WIDE R246, R143, 0x4, R246 ;  /* 0x000000048ff67825 */ /* 0x000fc600078e02f6 */
[----:B------:R-:W-:Y:S01]  /*bc50*/  STL.64 [R1+0x200], R56 ;  /* 0x0002003801007387 */ /* 0x000fe20000100a00 */
[----:B------:R-:W-:-:S03]  /*bc60*/  IMAD.WIDE R244, R143, 0x4, R244 ;  /* 0x000000048ff47825 */ /* 0x000fc600078e02f4 */
[----:B------:R-:W-:Y:S04]  /*bc70*/  STL.64 [R1+0x68], R34 ;  /* 0x0000682201007387 */ /* 0x000fe80000100a00 */
[----:B------:R-:W-:Y:S04]  /*bc80*/  STL.64 [R1+0x1f8], R54 ;  /* 0x0001f83601007387 */ /* 0x000fe80000100a00 */
[----:B------:R-:W-:Y:S04]  /*bc90*/  STL.64 [R1+0x1f0], R52 ;  /* 0x0001f03401007387 */ /* 0x000fe80000100a00 */
[----:B------:R-:W-:Y:S01]  /*bca0*/  STL.64 [R1+0x1e8], R48 ;  /* 0x0001e83001007387 */ /* 0x000fe20000100a00 */
[----:B--2---:R-:W-:-:S03]  /*bcb0*/  IMAD.WIDE R32, R200, 0x4, R204 ;  /* 0x00000004c8207825 */ /* 0x004fc600078e02cc */
[----:B------:R-:W-:Y:S01]  /*bcc0*/  STL.64 [R1+0x1e0], R46 ;  /* 0x0001e02e01007387 */ /* 0x000fe20000100a00 */
[----:B---3--:R-:W-:-:S03]  /*bcd0*/  IMAD.WIDE R36, R200, 0x4, R206 ;  /* 0x00000004c8247825 */ /* 0x008fc600078e02ce */
[----:B------:R2:W5:Y:S04]  /*bce0*/  LDL.LU.64 R206, [R1+0x5e8] ;  /* 0x0005e80001ce7983 */ /* 0x0005680000300a00 */
[----:B------:R2:W-:Y:S04]  /*bcf0*/  LDGSTS.E [R201+0x4f600], desc[UR26][R36.64], !P6 ;  /* 0x4f60000024c97fae */ /* 0x0005e8000f1a101a */
[----:B------:R2:W-:Y:S04]  /*bd00*/  LDGSTS.E [R201+0x4f800], desc[UR26][R34.64], !P4 ;  /* 0x4f80000022c97fae */ /* 0x0005e8000e1a101a */
[----:B------:R2:W-:Y:S04]  /*bd10*/  LDGSTS.E [R201+0x4fa00], desc[UR26][R32.64], !P4 ;  /* 0x4fa0000020c97fae */ /* 0x0005e8000e1a101a */
[----:B------:R2:W-:Y:S04]  /*bd20*/  LDGSTS.E [R201+0x4fc00], desc[UR26][R30.64], !P4 ;  /* 0x4fc000001ec97fae */ /* 0x0005e8000e1a101a */
[----:B------:R2:W-:Y:S04]  /*bd30*/  LDGSTS.E [R201+0x4fe00], desc[UR26][R28.64], !P4 ;  /* 0x4fe000001cc97fae */ /* 0x0005e8000e1a101a */
[----:B------:R-:W0:Y:S04]  /*bd40*/  LDGDEPBAR ;  /* 0x00000000000079af */ /* 0x000e280000000000 */
[----:B------:R2:W-:Y:S04]  /*bd50*/  LDGSTS.E [R141+0x58000], desc[UR26][R26.64], P5 ;  /* 0x580000001a8d7fae */ /* 0x0005e8000a9a101a */
        /* <DEDUP_REMOVED lines=8> */
[----:B------:R-:W-:Y:S04]  /*bde0*/  STL.64 [R1+0x1d8], R44 ;  /* 0x0001d82c01007387 */ /* 0x000fe80000100a00 */
[----:B------:R2:W-:Y:S04]  /*bdf0*/  LDGSTS.E [R136+0x58600], desc[UR26][R12.64], P5 ;  /* 0x586000000c887fae */ /* 0x0005e8000a9a101a */
[----:B------:R2:W5:Y:S04]  /*be00*/  LDL.LU.64 R204, [R1+0x5e0] ;  /* 0x0005e00001cc7983 */ /* 0x0005680000300a00 */
[----:B------:R2:W-:Y:S04]  /*be10*/  LDGSTS.E [R136+0x58a00], desc[UR26][R8.64], P5 ;  /* 0x58a0000008887fae */ /* 0x0005e8000a9a101a */
[----:B------:R-:W-:Y:S04]  /*be20*/  STL.64 [R1+0x1d0], R40 ;  /* 0x0001d02801007387 */ /* 0x000fe80000100a00 */
[----:B------:R2:W-:Y:S04]  /*be30*/  LDGSTS.E [R136+0x58e00], desc[UR26][R4.64], P5 ;  /* 0x58e0000004887fae */ /* 0x0005e8000a9a101a */
[----:B------:R2:W5:Y:S04]  /*be40*/  LDL.LU.64 R202, [R1+0x5d8] ;  /* 0x0005d80001ca7983 */ /* 0x0005680000300a00 */
[----:B------:R2:W-:Y:S04]  /*be50*/  LDGSTS.E [R136+0x59200], desc[UR26][R24.64], P5 ;  /* 0x5920000018887fae */ /* 0x0005e8000a9a101a */
[----:B------:R1:W-:Y:S04]  /*be60*/  STL.64 [R1+0x1c8], R38 ;  /* 0x0001c82601007387 */ /* 0x0003e80000100a00 */
[----:B------:R2:W-:Y:S04]  /*be70*/  LDGSTS.E [R136+0x59600], desc[UR26][R22.64], P5 ;  /* 0x5960000016887fae */ /* 0x0005e8000a9a101a */
[----:B------:R2:W-:Y:S01]  /*be80*/  LDGSTS.E [R136+0x59a00], desc[UR26][R20.64], P5 ;  /* 0x59a0000014887fae */ /* 0x0005e2000a9a101a */
[----:B-1----:R-:W1:Y:S03]  /*be90*/  S2R R38, SR_TID.X ;  /* 0x0000000000267919 */ /* 0x002e660000002100 */
[----:B------:R2:W-:Y:S04]  /*bea0*/  LDGSTS.E [R136+0x59e00], desc[UR26][R18.64], P5 ;  /* 0x59e0000012887fae */ /* 0x0005e8000a9a101a */
[----:B------:R-:W0:Y:S04]  /*beb0*/  LDGDEPBAR ;  /* 0x00000000000079af */ /* 0x000e280000000000 */
[----:B------:R2:W5:Y:S04]  /*bec0*/  LDL.LU.64 R138, [R1+0x5d0] ;  /* 0x0005d000018a7983 */ /* 0x0005680000300a00 */
[----:B------:R2:W-:Y:S04]  /*bed0*/  STL.64 [R1+0x1c0], R36 ;  /* 0x0001c02401007387 */ /* 0x0005e80000100a00 */
[----:B------:R2:W-:Y:S04]  /*bee0*/  STL.64 [R1+0x1b8], R32 ;  /* 0x0001b82001007387 */ /* 0x0005e80000100a00 */
[----:B------:R2:W-:Y:S01]  /*bef0*/  STL.64 [R1+0x1b0], R30 ;  /* 0x0001b01e01007387 */ /* 0x0005e20000100a00 */
[----:B------:R-:W-:-:S04]  /*bf00*/  DEPBAR.LE SB0, 0x8 ;  /* 0x000082000000791a */ /* 0x000fc80000000000 */
[C---:B-1----:R-:W-:Y:S01]  /*bf10*/  IMAD.SHL.U32 R0, R38.reuse, 0x40, RZ ;  /* 0x0000004026007824 */ /* 0x042fe200078e00ff */
[----:B------:R2:W-:Y:S01]  /*bf20*/  STL.64 [R1+0x1a8], R28 ;  /* 0x0001a81c01007387 */ /* 0x0005e20000100a00 */
[C---:B------:R-:W-:Y:S02]  /*bf30*/  LOP3.LUT R39, R38.reuse, 0x60, RZ, 0xc0, !PT ;  /* 0x0000006026277812 */ /* 0x040fe400078ec0ff */
[----:B------:R-:W-:Y:S02]  /*bf40*/  SHF.L.U32 R3, R38, 0x4, RZ ;  /* 0x0000000426037819 */ /* 0x000fe400000006ff */
[----:B------:R-:W-:Y:S02]  /*bf50*/  LOP3.LUT R0, R0, 0x600, RZ, 0xc0, !PT ;  /* 0x0000060000007812 */ /* 0x000fe400078ec0ff */
[----:B------:R-:W-:-:S03]  /*bf60*/  LOP3.LUT R3, R3, 0x70, RZ, 0xc0, !PT ;  /* 0x0000007003037812 */ /* 0x000fc600078ec0ff */
[----:B------:R-:W-:-:S04]  /*bf70*/  IMAD R0, R39, 0x4, R0 ;  /* 0x0000000427007824 */ /* 0x000fc800078e0200 */
[----:B------:R-:W-:Y:S01]  /*bf80*/  IMAD.IADD R0, R3, 0x1, R0 ;  /* 0x0000000103007824 */ /* 0x000fe200078e0200 */
[----:B------:R-:W-:Y:S06]  /*bf90*/  BAR.SYNC.DEFER_BLOCKING 0x0 ;  /* 0x0000000000007b1d */ /* 0x000fec0000010000 */
[----:B------:R2:W1:Y:S04]  /*bfa0*/  LDSM.16.M88.4 R100, [R0+UR10] ;  /* 0x0000000a0064783b */ /* 0x0004680008000200 */
[----:B------:R2:W3:Y:S04]  /*bfb0*/  LDSM.16.M88.4 R208, [R0+UR10+0x800] ;  /* 0x0008000a00d0783b */ /* 0x0004e80008000200 */
[----:B------:R2:W4:Y:S04]  /*bfc0*/  LDSM.16.M88.4 R212, [R0+UR10+0x1000] ;  /* 0x0010000a00d4783b */ /* 0x0005280008000200 */
[----:B------:R2:W1:Y:S04]  /*bfd0*/  LDSM.16.M88.4 R216, [R0+UR10+0x1800] ;  /* 0x0018000a00d8783b */ /* 0x0004680008000200 */
        /* <DEDUP_REMOVED lines=27> */
[----:B------:R2:W1:Y:S01]  /*c190*/  LDSM.16.M88.4 R228, [R0+UR10+0xf800] ;  /* 0x00f8000a00e4783b */ /* 0x0004620008000200 */
[----:B---34-:R-:W-:Y:S05]  /*c1a0*/  @!P0 BRA `(.L_x_6) ;  /* 0x0000000800048947 */ /* 0x018fea0003800000 */
[----:B-1----:R-:W-:Y:S01]  /*c1b0*/  MOV R94, R126 ;  /* 0x0000007e005e7202 */ /* 0x002fe20000000f00 */
[----:B--2---:R-:W-:Y:S01]  /*c1c0*/  IMAD.MOV.U32 R8, RZ, RZ, R104 ;  /* 0x000000ffff087224 */ /* 0x004fe200078e0068 */
[----:B------:R-:W-:Y:S01]  /*c1d0*/  MOV R4, R100 ;  /* 0x0000006400047202 */ /* 0x000fe20000000f00 */
[----:B------:R-:W-:Y:S01]  /*c1e0*/  IMAD.MOV.U32 R12, RZ, RZ, R108 ;  /* 0x000000ffff0c7224 */ /* 0x000fe200078e006c */
        /* <DEDUP_REMOVED lines=81> */
[----:B------:R-:W-:-:S02]  /*c700*/  IMAD.MOV.U32 R47, RZ, RZ, R185 ;  /* 0x000000ffff2f7224 */ /* 0x000fc400078e00b9 */
[----:B------:R-:W-:Y:S02]  /*c710*/  IMAD.MOV.U32 R50, RZ, RZ, R169 ;  /* 0x000000ffff327224 */ /* 0x000fe400078e00a9 */
[----:B------:R-:W-:Y:S02]  /*c720*/  IMAD.MOV.U32 R51, RZ, RZ, R173 ;  /* 0x000000ffff337224 */ /* 0x000fe400078e00ad */
[----:B------:R-:W-:Y:S02]  /*c730*/  IMAD.MOV.U32 R53, RZ, RZ, R153 ;  /* 0x000000ffff357224 */ /* 0x000fe400078e0099 */
[----:B------:R-:W-:Y:S02]  /*c740*/  IMAD.MOV.U32 R54, RZ, RZ, R157 ;  /* 0x000000ffff367224 */ /* 0x000fe400078e009d */
[----:B------:R-:W-:Y:S02]  /*c750*/  IMAD.MOV.U32 R57, RZ, RZ, R133 ;  /* 0x000000ffff397224 */ /* 0x000fe400078e0085 */
        /* <DEDUP_REMOVED lines=36> */
[----:B------:R-:W-:-:S04]  /*c9a0*/  IMAD.MOV.U32 R131, RZ, RZ, R231 ;  /* 0x000000ffff837224 */ /* 0x000fc800078e00e7 */
[----:B------:R3:W-:Y:S03]  /*c9b0*/  STTM.x128 tmem[UR12+0x100], R4 ;  /* 0x00010004000079ed */ /* 0x0007e600083c000c */
.L_x_6:
[----:B---3--:R-:W3:Y:S04]  /*c9c0*/  LDL.LU.64 R82, [R1+0x20] ;  /* 0x0000200001527983 */ /* 0x008ee80000300a00 */
[----:B------:R-:W4:Y:S04]  /*c9d0*/  LDL.LU.64 R68, [R1+0x10] ;  /* 0x0000100001447983 */ /* 0x000f280000300a00 */
[----:B--2---:R-:W2:Y:S04]  /*c9e0*/  LDL.LU.64 R78, [R1] ;  /* 0x00000000014e7983 */ /* 0x004ea80000300a00 */
[----:B------:R-:W2:Y:S04]  /*c9f0*/  LDL.LU.64 R66, [R1+0x38] ;  /* 0x0000380001427983 */ /* 0x000ea80000300a00 */
        /* <DEDUP_REMOVED lines=22> */
[----:B------:R-:W2:Y:S01]  /*cb60*/  LDL.LU.64 R40, [R1+0x148] ;  /* 0x0001480001287983 */ /* 0x000ea20000300a00 */
[----:B------:R-:W-:-:S03]  /*cb70*/  IMAD.SHL.U32 R2, R143, 0x4, RZ ;  /* 0x000000048f027824 */ /* 0x000fc600078e00ff */
[----:B------:R-:W2:Y:S01]  /*cb80*/  LDL.LU.64 R18, [R1+0x138] ;  /* 0x0001380001127983 */ /* 0x000ea20000300a00 */
[----:B-1----:R-:W-:-:S03]  /*cb90*/  SHF.R.S32.HI R133, RZ, 0x1f, R143 ;  /* 0x0000001fff857819 */ /* 0x002fc6000001148f */
[----:B------:R-:W2:Y:S04]  /*cba0*/  LDL.LU.64 R54, [R1+0x210] ;  /* 0x0002100001367983 */ /* 0x000ea80000300a00 */
[----:B------:R-:W2:Y:S04]  /*cbb0*/  LDL.LU.64 R56, [R1+0x1a0] ;  /* 0x0001a00001387983 */ /* 0x000ea80000300a00 */
[----:B------:R-:W2:Y:S04]  /*cbc0*/  LDL.LU.64 R52, [R1+0x198] ;  /* 0x0001980001347983 */ /* 0x000ea80000300a00 */
[----:B------:R-:W2:Y:S01]  /*cbd0*/  LDL.LU.64 R50, [R1+0x190] ;  /* 0x0001900001327983 */ /* 0x000ea20000300a00 */
[----:B------:R-:W-:-:S03]  /*cbe0*/  SHF.L.U64.HI R3, R143, 0x2, R133 ;  /* 0x000000028f037819 */ /* 0x000fc60000010285 */
[----:B------:R-:W2:Y:S04]  /*cbf0*/  LDL.LU.64 R28, [R1+0x160] ;  /* 0x00016000011c7983 */ /* 0x000ea80000300a00 */
[----:B------:R-:W2:Y:S04]  /*cc00*/  LDL.LU.64 R14, [R1+0x128] ;  /* 0x00012800010e7983 */ /* 0x000ea80000300a00 */
[----:B------:R-:W2:Y:S04]  /*cc10*/  LDL.LU.64 R12, [R1+0x120] ;  /* 0x00012000010c7983 */ /* 0x000ea80000300a00 */
[----:B------:R-:W2:Y:S04]  /*cc20*/  LDL.LU.64 R10, [R1+0x118] ;  /* 0x00011800010a7983 */ /* 0x000ea80000300a00 */
[----:B------:R-:W2:Y:S04]  /*cc30*/  LDL.LU.64 R8, [R1+0x110] ;  /* 0x0001100001087983 */ /* 0x000ea80000300a00 */
[----:B------:R-:W2:Y:S04]  /*cc40*/  LDL.LU.64 R62, [R1+0x250] ;  /* 0x00025000013e7983 */ /* 0x000ea80000300a00 */
[----:B-----5:R-:W-:Y:S04]  /*cc50*/  STL.64 [R1+0x5f0], R202 ;  /* 0x0005f0ca01007387 */ /* 0x020fe80000100a00 */
[----:B------:R-:W-:Y:S04]  /*cc60*/  STL.64 [R1+0x5e8], R140 ;  /* 0x0005e88c01007387 */ /* 0x000fe80000100a00 */
[----:B------:R-:W-:Y:S04]  /*cc70*/  STL.64 [R1+0x5e0], R138 ;  /* 0x0005e08a01007387 */ /* 0x000fe80000100a00 */
[----:B------:R1:W-:Y:S04]  /*cc80*/  STL [R1+0x5d8], R0 ;  /* 0x0005d80001007387 */ /* 0x0003e80000100800 */
[----:B------:R-:W-:Y:S04]  /*cc90*/  STL.64 [R1+0x5d0], R136 ;  /* 0x0005d08801007387 */ /* 0x000fe80000100a00 */
[----:B------:R-:W-:Y:S01]  /*cca0*/  STL [R1+0x2f0], R2 ;  /* 0x0002f00201007387 */ /* 0x000fe20000100800 */
[----:B-1----:R-:W-:Y:S01]  /*ccb0*/  IMAD.SHL.U32 R0, R200, 0x4, RZ ;  /* 0x00000004c8007824 */ /* 0x002fe200078e00ff */
[----:B------:R-:W-:Y:S01]  /*ccc0*/  SHF.R.S32.HI R252, RZ, 0x1f, R200 ;  /* 0x0000001ffffc7819 */ /* 0x000fe200000114c8 */
[----:B------:R-:W1:Y:S02]  /*ccd0*/  FENCE.VIEW.ASYNC.T ;  /* 0x00000000000073c6 */ /* 0x000e640000000200 */
[----:B-1----:R-:W-:Y:S01]  /*cce0*/  BAR.SYNC.DEFER_BLOCKING 0x0 ;  /* 0x0000000000007b1d */ /* 0x002fe20000010000 */
[----:B---3--:R-:W-:-:S02]  /*ccf0*/  IADD3 R70, P2, PT, R82, R2, RZ ;  /* 0x0000000252467210 */ /* 0x008fc40007f5e0ff */
[----:B----4-:R-:W-:-:S03]  /*cd00*/  IADD3 R64, P3, PT, R68, R2, RZ ;  /* 0x0000000244407210 */ /* 0x010fc60007f7e0ff */
[--C-:B------:R-:W-:Y:S01]  /*cd10*/  IMAD.X R71, R83, 0x1, R3.reuse, P2 ;  /* 0x0000000153477824 */ /* 0x100fe200010e0603 */
[----:B------:R-:W-:Y:S01]  /*cd20*/  IADD3 R68, P2, PT, R250, R2, RZ ;  /* 0x00000002fa447210 */ /* 0x000fe20007f5e0ff */
[----:B------:R-:W-:-:S04]  /*cd30*/  IMAD.X R65, R69, 0x1, R3, P3 ;  /* 0x0000000145417824 */ /* 0x000fc800018e0603 */
[----:B------:R-:W-:Y:S01]  /*cd40*/  IMAD.X R69, R251, 0x1, R3, P2 ;  /* 0x00000001fb457824 */ /* 0x000fe200010e0603 */
[----:B--2---:R-:W-:-:S04]  /*cd50*/  IADD3 R72, P0, PT, R84, R2, RZ ;  /* 0x0000000254487210 */ /* 0x004fc80007f1e0ff */
[----:B------:R-:W-:-:S05]  /*cd60*/  IADD3.X R73, PT, PT, R85, R3, RZ, P0, !PT ;  /* 0x0000000355497210 */ /* 0x000fca00007fe4ff */
[----:B------:R1:W-:Y:S04]  /*cd70*/  STL.64 [R1+0xf8], R72 ;  /* 0x0000f84801007387 */ /* 0x0003e80000100a00 */
[----:B------:R2:W-:Y:S04]  /*cd80*/  STL.64 [R1+0xf0], R70 ;  /* 0x0000f04601007387 */ /* 0x0005e80000100a00 */
[----:B------:R3:W-:Y:S01]  /*cd90*/  STL.64 [R1+0xe8], R64 ;  /* 0x0000e84001007387 */ /* 0x0007e20000100a00 */
[----:B-1----:R-:W-:-:S04]  /*cda0*/  IADD3 R72, P0, PT, R78, R2, RZ ;  /* 0x000000024e487210 */ /* 0x002fc80007f1e0ff */
[----:B------:R-:W-:Y:S01]  /*cdb0*/  IADD3.X R73, PT, PT, R79, R3, RZ, P0, !PT ;  /* 0x000000034f497210 */ /* 0x000fe200007fe4ff */
[----:B--2---:R-:W2:Y:S01]  /*cdc0*/  LDL.LU.64 R70, [R1+0x238] ;  /* 0x0002380001467983 */ /* 0x004ea20000300a00 */
[----:B------:R-:W-:-:S03]  /*cdd0*/  IADD3 R78, P0, PT, R248, R2, RZ ;  /* 0x00000002f84e7210 */ /* 0x000fc60007f1e0ff */
[----:B---3--:R-:W3:Y:S02]  /*cde0*/  LDL.LU.64 R64, [R1+0x230] ;  /* 0x0002300001407983 */ /* 0x008ee40000300a00 */
[----:B------:R-:W-:Y:S02]  /*cdf0*/  IMAD.X R79, R249, 0x1, R3, P0 ;  /* 0x00000001f94f7824 */ /* 0x000fe400000e0603 */
[----:B------:R1:W-:Y:S04]  /*ce00*/  STL.64 [R1+0xe0], R72 ;  /* 0x0000e04801007387 */ /* 0x0003e80000100a00 */
[----:B------:R4:W-:Y:S04]  /*ce10*/  STL.64 [R1+0xd8], R68 ;  /* 0x0000d84401007387 */ /* 0x0009e80000100a00 */
[----:B------:R4:W-:Y:S01]  /*ce20*/  STL.64 [R1+0xd0], R78 ;  /* 0x0000d04e01007387 */ /* 0x0009e20000100a00 */
[----:B-1----:R-:W-:-:S02]  /*ce30*/  IADD3 R72, P3, PT, R246, R2, RZ ;  /* 0x00000002f6487210 */ /* 0x002fc40007f7e0ff */
[-C--:B----4-:R-:W-:Y:S02]  /*ce40*/  IADD3 R68, P2, PT, R244, R2.reuse, RZ ;  /* 0x00000002f4447210 */ /* 0x090fe40007f5e0ff */
[----:B------:R-:W-:Y:S02]  /*ce50*/  IADD3.X R73, PT, PT, R247, R3, RZ, P3, !PT ;  /* 0x00000003f7497210 */ /* 0x000fe40001ffe4ff */
[-C--:B------:R-:W-:Y:S01]  /*ce60*/  IADD3 R78, P0, PT, R80, R2.reuse, RZ ;  /* 0x00000002504e7210 */ /* 0x080fe20007f1e0ff */
[--C-:B------:R-:W-:Y:S02]  /*ce70*/  IMAD.X R69, R245, 0x1, R3.reuse, P2 ;  /* 0x00000001f5457824 */ /* 0x100fe400010e0603 */
[----:B------:R1:W-:Y:S02]  /*ce80*/  STL.64 [R1+0xc8], R72 ;  /* 0x0000c84801007387 */ /* 0x0003e40000100a00 */
[----:B------:R-:W-:Y:S02]  /*ce90*/  IMAD.X R79, R81, 0x1, R3, P0 ;  /* 0x00000001514f7824 */ /* 0x000fe400000e0603 */
[----:B------:R4:W-:Y:S04]  /*cea0*/  STL.64 [R1+0xc0], R68 ;  /* 0x0000c04401007387 */ /* 0x0009e80000100a00 */
[----:B------:R4:W-:Y:S01]  /*ceb0*/  STL.64 [R1+0xb8], R78 ;  /* 0x0000b84e01007387 */ /* 0x0009e20000100a00 */
[----:B-1----:R-:W-:Y:S01]  /*cec0*/  IADD3 R72, P2, PT, R74, R2, RZ ;  /* 0x000000024a487210 */ /* 0x002fe20007f5e0ff */
[----:B----4-:R-:W-:Y:S01]  /*ced0*/  IMAD.MOV.U32 R68, RZ, RZ, R58 ;  /* 0x000000ffff447224 */ /* 0x010fe200078e003a */
[----:B------:R-:W-:-:S03]  /*cee0*/  MOV R69, R59 ;  /* 0x0000003b00457202 */ /* 0x000fc60000000f00 */
[----:B------:R-:W-:Y:S01]  /*cef0*/  IMAD.X R73, R75, 0x1, R3, P2 ;  /* 0x000000014b497824 */ /* 0x000fe200010e0603 */
[----:B------:R-:W-:Y:S02]  /*cf00*/  IADD3 R58, P3, PT, R60, R2, RZ ;  /* 0x000000023c3a7210 */ /* 0x000fe40007f7e0ff */
[----:B------:R-:W-:Y:S01]  /*cf10*/  MOV R78, R68 ;  /* 0x00000044004e7202 */ /* 0x000fe20000000f00 */
[----:B------:R-:W-:Y:S02]  /*cf20*/  IMAD.MOV.U32 R79, RZ, RZ, R69 ;  /* 0x000000ffff4f7224 */ /* 0x000fe400078e0045 */
[--C-:B------:R-:W-:Y:S01]  /*cf30*/  IMAD.X R59, R61, 0x1, R3.reuse, P3 ;  /* 0x000000013d3b7824 */ /* 0x100fe200018e0603 */
[----:B------:R-:W-:Y:S01]  /*cf40*/  IADD3 R74, P2, PT, R78, R2, RZ ;  /* 0x000000024e4a7210 */ /* 0x000fe20007f5e0ff */
[----:B------:R-:W4:Y:S01]  /*cf50*/  LDL.LU.64 R68, [R1+0x240] ;  /* 0x0002400001447983 */ /* 0x000f220000300a00 */
[----:B------:R-:W-:Y:S02]  /*cf60*/  SHF.L.U64.HI R132, R200, 0x2, R252 ;  /* 0x00000002c8847819 */ /* 0x000fe400000102fc */
[----:B------:R-:W-:Y:S01]  /*cf70*/  IADD3 R60, P0, PT, R62, R0, RZ ;  /* 0x000000003e3c7210 */ /* 0x000fe20007f1e0ff */
[----:B------:R-:W-:Y:S01]  /*cf80*/  IMAD.X R75, R79, 0x1, R3, P2 ;  /* 0x000000014f4b7824 */ /* 0x000fe200010e0603 */
[----:B------:R1:W-:Y:S04]  /*cf90*/  STL.64 [R1+0xb0], R72 ;  /* 0x0000b04801007387 */ /* 0x0003e80000100a00 */
[----:B------:R1:W-:Y:S04]  /*cfa0*/  STL.64 [R1+0xa8], R58 ;  /* 0x0000a83a01007387 */ /* 0x0003e80000100a00 */
[----:B------:R-:W-:Y:S04]  /*cfb0*/  STL [R1+0x2ec], R0 ;  /* 0x0002ec0001007387 */ /* 0x000fe80000100800 */
[----:B------:R1:W-:Y:S02]  /*cfc0*/  STL.64 [R1+0xa0], R74 ;  /* 0x0000a04a01007387 */ /* 0x0003e40000100a00 */
[----:B-1----:R-:W-:Y:S01]  /*cfd0*/  IADD3 R72, P3, PT, R76, R2, RZ ;  /* 0x000000024c487210 */ /* 0x002fe20007f7e0ff */
[----:B------:R-:W-:Y:S01]  /*cfe0*/  IMAD.X R61, R63, 0x1, R132, P0 ;  /* 0x000000013f3d7824 */ /* 0x000fe200000e0684 */
[----:B------:R-:W-:Y:S01]  /*cff0*/  MOV R58, R56 ;  /* 0x00000038003a7202 */ /* 0x000fe20000000f00 */
[----:B------:R-:W-:-:S02]  /*d000*/  IMAD.MOV.U32 R56, RZ, RZ, R52 ;  /* 0x000000ffff387224 */ /* 0x000fc400078e0034 */
[----:B------:R-:W-:Y:S01]  /*d010*/  IMAD.MOV.U32 R59, RZ, RZ, R57 ;  /* 0x000000ffff3b7224 */ /* 0x000fe200078e0039 */
[----:B------:R-:W2:Y:S01]  /*d020*/  LDL.LU.64 R74, [R1+0x248] ;  /* 0x00024800014a7983 */ /* 0x000ea20000300a00 */
[----:B------:R-:W-:Y:S01]  /*d030*/  IADD3.X R73, PT, PT, R77, R3, RZ, P3, !PT ;  /* 0x000000034d497210 */ /* 0x000fe20001ffe4ff */
[----:B------:R-:W-:Y:S01]  /*d040*/  IMAD.MOV.U32 R52, RZ, RZ, R48 ;  /* 0x000000ffff347224 */ /* 0x000fe200078e0030 */
[----:B------:R-:W-:Y:S01]  /*d050*/  MOV R48, R46 ;  /* 0x0000002e00307202 */ /* 0x000fe20000000f00 */
[----:B------:R-:W-:Y:S01]  /*d060*/  IMAD.MOV.U32 R46, RZ, RZ, R36 ;  /* 0x000000ffff2e7224 */ /* 0x000fe200078e0024 */
[----:B------:R-:W-:Y:S01]  /*d070*/  IADD3 R36, P4, PT, R66, R2, RZ ;  /* 0x0000000242247210 */ /* 0x000fe20007f9e0ff */
[----:B------:R2:W-:Y:S01]  /*d080*/  STL.64 [R1+0x98], R72 ;  /* 0x0000984801007387 */ /* 0x0005e20000100a00 */
[----:B------:R-:W-:Y:S01]  /*d090*/  MOV R57, R53 ;  /* 0x0000003500397202 */ /* 0x000fe20000000f00 */
[----:B------:R-:W-:Y:S01]  /*d0a0*/  IMAD.MOV.U32 R53, RZ, RZ, R49 ;  /* 0x000000ffff357224 */ /* 0x000fe200078e0031 */
[----:B------:R-:W1:Y:S01]  /*d0b0*/  LDC R2, c[0x0][0x3a0] ;  /* 0x0000e800ff027b82 */ /* 0x000e620000000800 */
[----:B------:R-:W-:Y:S01]  /*d0c0*/  STL.64 [R1+0x90], R60 ;  /* 0x0000903c01007387 */ /* 0x000fe20000100a00 */
[----:B------:R-:W-:Y:S01]  /*d0d0*/  IMAD.MOV.U32 R49, RZ, RZ, R47 ;  /* 0x000000ffff317224 */ /* 0x000fe200078e002f */
[----:B------:R-:W-:-:S02]  /*d0e0*/  MOV R47, R37 ;  /* 0x00000025002f7202 */ /* 0x000fc40000000f00 */
[----:B----4-:R-:W-:-:S04]  /*d0f0*/  IADD3 R62, P2, PT, R68, R0, RZ ;  /* 0x00000000443e7210 */ /* 0x010fc80007f5e0ff */
[----:B------:R-:W-:Y:S02]  /*d100*/  IADD3.X R63, PT, PT, R69, R132, RZ, P2, !PT ;  /* 0x00000084453f7210 */ /* 0x000fe400017fe4ff */
[----:B--2---:R-:W-:-:S05]  /*d110*/  IADD3 R72, P0, PT, R74, R0, RZ ;  /* 0x000000004a487210 */ /* 0x004fca0007f1e0ff */
[----:B------:R-:W-:-:S05]  /*d120*/  IMAD.X R73, R75, 0x1, R132, P0 ;  /* 0x000000014b497824 */ /* 0x000fca00000e0684 */
[----:B------:R2:W-:Y:S04]  /*d130*/  STL.64 [R1+0x88], R72 ;  /* 0x0000884801007387 */ /* 0x0005e80000100a00 */
[----:B------:R4:W-:Y:S04]  /*d140*/  STL.64 [R1+0x80], R62 ;  /* 0x0000803e01007387 */ /* 0x0009e80000100a00 */
[----:B--2---:R-:W2:Y:S04]  /*d150*/  LDL.LU.64 R72, [R1+0x228] ;  /* 0x0002280001487983 */ /* 0x004ea80000300a00 */
[----:B------:R-:W2:Y:S04]  /*d160*/  LDL.LU.64 R68, [R1+0x220] ;  /* 0x0002200001447983 */ /* 0x000ea80000300a00 */
[----:B----4-:R-:W4:Y:S01]  /*d170*/  LDL.LU.64 R62, [R1+0x218] ;  /* 0x00021800013e7983 */ /* 0x010f220000300a00 */
[----:B------:R-:W-:Y:S01]  /*d180*/  IADD3 R66, P3, PT, R70, R0, RZ ;  /* 0x0000000046427210 */ /* 0x000fe20007f7e0ff */
[----:B------:R-:W-:Y:S01]  /*d190*/  IMAD.X R37, R67, 0x1, R3, P4 ;  /* 0x0000000143257824 */ /* 0x000fe200020e0603 */
[----:B------:R-:W-:-:S02]  /*d1a0*/  MOV R60, R58 ;  /* 0x0000003a003c7202 */ /* 0x000fc40000000f00 */
[----:B---3--:R-:W-:Y:S01]  /*d1b0*/  IADD3 R58, P4, PT, R64, R0, RZ ;  /* 0x00000000403a7210 */ /* 0x008fe20007f9e0ff */
[--C-:B------:R-:W-:Y:S02]  /*d1c0*/  IMAD.X R67, R71, 0x1, R132.reuse, P3 ;  /* 0x0000000147437824 */ /* 0x100fe400018e0684 */
[----:B------:R-:W-:Y:S02]  /*d1d0*/  IMAD.MOV.U32 R61, RZ, RZ, R59 ;  /* 0x000000ffff3d7224 */ /* 0x000fe400078e003b */
[----:B------:R-:W-:Y:S01]  /*d1e0*/  IMAD.X R59, R65, 0x1, R132, P4 ;  /* 0x00000001413b7824 */ /* 0x000fe200020e0684 */
[----:B------:R3:W-:Y:S01]  /*d1f0*/  STL.64 [R1+0x78], R66 ;  /* 0x0000784201007387 */ /* 0x0007e20000100a00 */
[----:B------:R-:W-:Y:S01]  /*d200*/  MOV R64, R52 ;  /* 0x0000003400407202 */ /* 0x000fe20000000f00 */
[----:B------:R-:W-:Y:S01]  /*d210*/  IMAD.MOV.U32 R52, RZ, RZ, R46 ;  /* 0x000000ffff347224 */ /* 0x000fe200078e002e */
[----:B------:R-:W-:Y:S01]  /*d220*/  IADD3 R46, P4, PT, R54, R0, RZ ;  /* 0x00000000362e7210 */ /* 0x000fe20007f9e0ff */
[----:B------:R4:W-:Y:S01]  /*d230*/  STL.64 [R1+0x70], R58 ;  /* 0x0000703a01007387 */ /* 0x0009e20000100a00 */
[----:B------:R-:W-:Y:S01]  /*d240*/  IMAD.MOV.U32 R65, RZ, RZ, R53 ;  /* 0x000000ffff417224 */ /* 0x000fe200078e0035 */
[----:B------:R-:W-:-:S02]  /*d250*/  MOV R53, R47 ;  /* 0x0000002f00357202 */ /* 0x000fc40000000f00 */
[----:B------:R-:W-:Y:S01]  /*d260*/  IMAD.X R47, R55, 0x1, R132, P4 ;  /* 0x00000001372f7824 */ /* 0x000fe200020e0684 */
[-C--:B--2---:R-:W-:Y:S02]  /*d270*/  IADD3 R70, P0, PT, R72, R0.reuse, RZ ;  /* 0x0000000048467210 */ /* 0x084fe40007f1e0ff */
[----:B---3--:R-:W-:-:S03]  /*d280*/  IADD3 R66, P2, PT, R68, R0, RZ ;  /* 0x0000000044427210 */ /* 0x008fc60007f5e0ff */
[--C-:B------:R-:W-:Y:S01]  /*d290*/  IMAD.X R71, R73, 0x1, R132.reuse, P0 ;  /* 0x0000000149477824 */ /* 0x100fe200000e0684 */
[----:B----4-:R-:W-:Y:S01]  /*d2a0*/  IADD3 R58, P3, PT, R62, R0, RZ ;  /* 0x000000003e3a7210 */ /* 0x010fe20007f7e0ff */
[----:B------:R-:W-:-:S03]  /*d2b0*/  IMAD.X R67, R69, 0x1, R132, P2 ;  /* 0x0000000145437824 */ /* 0x000fc600010e0684 */
[----:B------:R-:W-:Y:S01]  /*d2c0*/  IADD3.X R59, PT, PT, R63, R132, RZ, P3, !PT ;  /* 0x000000843f3b7210 */ /* 0x000fe20001ffe4ff */
[----:B------:R-:W-:Y:S01]  /*d2d0*/  STL.64 [R1+0x48], R70 ;  /* 0x0000484601007387 */ /* 0x000fe20000100a00 */
[----:B------:R-:W-:-:S03]  /*d2e0*/  IADD3 R62, P0, PT, R64, R0, RZ ;  /* 0x00000000403e7210 */ /* 0x000fc60007f1e0ff */
[----:B------:R-:W-:Y:S01]  /*d2f0*/  STL.64 [R1+0x40], R66 ;  /* 0x0000404201007387 */ /* 0x000fe20000100a00 */
[----:B------:R-:W-:-:S03]  /*d300*/  IADD3 R54, P3, PT, R56, R0, RZ ;  /* 0x0000000038367210 */ /* 0x000fc60007f7e0ff */
[----:B------:R2:W-:Y:S01]  /*d310*/  STL.64 [R1+0x38], R58 ;  /* 0x0000383a01007387 */ /* 0x0005e20000100a00 */
[----:B------:R-:W-:-:S03]  /*d320*/  IMAD.X R63, R65, 0x1, R132, P0 ;  /* 0x00000001413f7824 */ /* 0x000fc600000e0684 */
[----:B------:R3:W-:Y:S01]  /*d330*/  STL.64 [R1+0x30], R46 ;  /* 0x0000302e01007387 */ /* 0x0007e20000100a00 */
[--C-:B------:R-:W-:Y:S01]  /*d340*/  IMAD.X R55, R57, 0x1, R132.reuse, P3 ;  /* 0x0000000139377824 */ /* 0x100fe200018e0684 */
[-C--:B--2---:R-:W-:Y:S02]  /*d350*/  IADD3 R58, P2, PT, R60, R0.reuse, RZ ;  /* 0x000000003c3a7210 */ /* 0x084fe40007f5e0ff */
[----:B---3--:R-:W-:Y:S02]  /*d360*/  IADD3 R46, P4, PT, R50, R0, RZ ;  /* 0x00000000322e7210 */ /* 0x008fe40007f9e0ff */
[----:B------:R-:W-:Y:S01]  /*d370*/  IADD3.X R59, PT, PT, R61, R132, RZ, P2, !PT ;  /* 0x000000843d3b7210 */ /* 0x000fe200017fe4ff */
[----:B------:R-:W-:Y:S02]  /*d380*/  STL.64 [R1+0x28], R62 ;  /* 0x0000283e01007387 */ /* 0x000fe40000100a00 */
[----:B------:R-:W-:Y:S02]  /*d390*/  IMAD.X R47, R51, 0x1, R132, P4 ;  /* 0x00000001332f7824 */ /* 0x000fe400020e0684 */
[----:B------:R-:W-:Y:S01]  /*d3a0*/  STL.64 [R1+0x20], R58 ;  /* 0x0000203a01007387 */ /* 0x000fe20000100a00 */
[----:B------:R-:W-:-:S03]  /*d3b0*/  IADD3 R50, P0, PT, R52, R0, RZ ;  /* 0x0000000034327210 */ /* 0x000fc60007f1e0ff */
[----:B------:R-:W-:Y:S04]  /*d3c0*/  STL.64 [R1+0x18], R54 ;  /* 0x0000183601007387 */ /* 0x000fe80000100a00 */
[----:B------:R2:W-:Y:S01]  /*d3d0*/  STL.64 [R1+0x10], R46 ;  /* 0x0000102e01007387 */ /* 0x0005e20000100a00 */
[----:B------:R-:W-:Y:S02]  /*d3e0*/  IADD3.X R51, PT, PT, R53, R132, RZ, P0, !PT ;  /* 0x0000008435337210 */ /* 0x000fe400007fe4ff */
[----:B--2---:R-:W-:-:S03]  /*d3f0*/  IADD3 R46, P2, PT, R48, R0, RZ ;  /* 0x00000000302e7210 */ /* 0x004fc60007f5e0ff */
[----:B------:R-:W-:Y:S02]  /*d400*/  STL.64 [R1+0x8], R50 ;  /* 0x0000083201007387 */ /* 0x000fe40000100a00 */
[----:B------:R-:W-:-:S05]  /*d410*/  IMAD.X R47, R49, 0x1, R132, P2 ;  /* 0x00000001312f7824 */ /* 0x000fca00010e0684 */
[----:B------:R2:W-:Y:S04]  /*d420*/  STL.64 [R1], R46 ;  /* 0x0000002e01007387 */ /* 0x0005e80000100a00 */
[----:B------:R-:W3:Y:S01]  /*d430*/  LDL.LU.64 R64, [R1+0x4f8] ;  /* 0x0004f80001407983 */ /* 0x000ee20000300a00 */
[-C--:B------:R-:W-:Y:S02]  /*d440*/  IADD3 R250, P3, PT, R34, R0.reuse, RZ ;  /* 0x0000000022fa7210 */ /* 0x080fe40007f7e0ff */
[----:B------:R-:W-:-:S03]  /*d450*/  IADD3 R248, P4, PT, R32, R0, RZ ;  /* 0x0000000020f87210 */ /* 0x000fc60007f9e0ff */
[--C-:B------:R-:W-:Y:S01]  /*d460*/  IMAD.X R251, R35, 0x1, R132.reuse, P3 ;  /* 0x0000000123fb7824 */ /* 0x100fe200018e0684 */
[----:B------:R-:W-:Y:S02]  /*d470*/  IADD3 R34, P3, PT, R26, R0, RZ ;  /* 0x000000001a227210 */ /* 0x000fe40007f7e0ff */
[----:B------:R-:W-:Y:S02]  /*d480*/  IADD3.X R249, PT, PT, R33, R132, RZ, P4, !PT ;  /* 0x0000008421f97210 */ /* 0x000fe400027fe4ff */
[-C--:B------:R-:W-:Y:S02]  /*d490*/  IADD3 R246, P0, PT, R44, R0.reuse, RZ ;  /* 0x000000002cf67210 */ /* 0x080fe40007f1e0ff */
[-C--:B------:R-:W-:Y:S01]  /*d4a0*/  IADD3 R32, P4, PT, R24, R0.reuse, RZ ;  /* 0x0000000018207210 */ /* 0x080fe20007f9e0ff */
[--C-:B------:R-:W-:Y:S01]  /*d4b0*/  IMAD.X R35, R27, 0x1, R132.reuse, P3 ;  /* 0x000000011b237824 */ /* 0x100fe200018e0684 */
[-C--:B------:R-:W-:Y:S01]  /*d4c0*/  IADD3 R244, P2, PT, R28, R0.reuse, RZ ;  /* 0x000000001cf47210 */ /* 0x080fe20007f5e0ff */
[----:B------:R-:W-:Y:S01]  /*d4d0*/  IMAD.X R247, R45, 0x1, R132, P0 ;  /* 0x000000012df77824 */ /* 0x000fe200000e0684 */
[-C--:B------:R-:W-:Y:S01]  /*d4e0*/  IADD3 R26, P3, PT, R18, R0.reuse, RZ ;  /* 0x00000000121a7210 */ /* 0x080fe20007f7e0ff */
[----:B------:R-:W-:Y:S01]  /*d4f0*/  IMAD.MOV.U32 R58, RZ, RZ, R30 ;  /* 0x000000ffff3a7224 */ /* 0x000fe200078e001e */
[----:B------:R-:W-:Y:S01]  /*d500*/  IADD3 R30, P0, PT, R40, R0, RZ ;  /* 0x00000000281e7210 */ /* 0x000fe20007f1e0ff */
[----:B------:R-:W-:Y:S01]  /*d510*/  IMAD.X R33, R25, 0x1, R132, P4 ;  /* 0x0000000119217824 */ /* 0x000fe200020e0684 */
[----:B------:R-:W-:Y:S01]  /*d520*/  IADD3.X R245, PT, PT, R29, R132, RZ, P2, !PT ;  /* 0x000000841df57210 */ /* 0x000fe200017fe4ff */
[----:B------:R-:W-:Y:S01]  /*d530*/  IMAD.MOV.U32 R56, RZ, RZ, R38 ;  /* 0x000000ffff387224 */ /* 0x000fe200078e0026 */
[-C--:B------:R-:W-:Y:S01]  /*d540*/  IADD3 R24, P4, PT, R16, R0.reuse, RZ ;  /* 0x0000000010187210 */ /* 0x080fe20007f9e0ff */
[----:B------:R-:W-:Y:S01]  /*d550*/  IMAD.MOV.U32 R57, RZ, RZ, R39 ;  /* 0x000000ffff397224 */ /* 0x000fe200078e0027 */
[----:B------:R-:W-:Y:S01]  /*d560*/  IADD3 R28, P2, PT, R20, R0, RZ ;  /* 0x00000000141c7210 */ /* 0x000fe20007f5e0ff */
[----:B------:R-:W4:Y:S01]  /*d570*/  LDL.LU.64 R38, [R1+0x4f0] ;  /* 0x0004f00001267983 */ /* 0x000f220000300a00 */
[----:B------:R-:W-:Y:S01]  /*d580*/  IADD3.X R27, PT, PT, R19, R132, RZ, P3, !PT ;  /* 0x00000084131b7210 */ /* 0x000fe20001ffe4ff */
[----:B------:R-:W-:Y:S01]  /*d590*/  IMAD.MOV.U32 R59, RZ, RZ, R31 ;  /* 0x000000ffff3b7224 */ /* 0x000fe200078e001f */
[----:B------:R-:W-:Y:S01]  /*d5a0*/  IADD3 R18, P3, PT, R10, R0, RZ ;  /* 0x000000000a127210 */ /* 0x000fe20007f7e0ff */
[----:B--2---:R-:W2:Y:S01]  /*d5b0*/  LDL.LU.64 R46, [R1+0x4e8] ;  /* 0x0004e800012e7983 */ /* 0x004ea20000300a00 */
[----:B------:R-:W-:-:S02]  /*d5c0*/  IADD3.X R31, PT, PT, R41, R132, RZ, P0, !PT ;  /* 0x00000084291f7210 */ /* 0x000fc400007fe4ff */
[----:B------:R-:W-:Y:S01]  /*d5d0*/  MOV R66, R22 ;  /* 0x0000001600427202 */ /* 0x000fe20000000f00 */
[----:B------:R-:W-:Y:S01]  /*d5e0*/  IMAD.MOV.U32 R48, RZ, RZ, R42 ;  /* 0x000000ffff307224 */ /* 0x000fe200078e002a */
[-C--:B------:R-:W-:Y:S01]  /*d5f0*/  IADD3 R22, P0, PT, R14, R0.reuse, RZ ;  /* 0x000000000e167210 */ /* 0x080fe20007f1e0ff */
[--C-:B------:R-:W-:Y:S01]  /*d600*/  IMAD.X R25, R17, 0x1, R132.reuse, P4 ;  /* 0x0000000111197824 */ /* 0x100fe200020e0684 */
[----:B------:R-:W-:Y:S01]  /*d610*/  MOV R49, R43 ;  /* 0x0000002b00317202 */ /* 0x000fe20000000f00 */
[----:B------:R-:W2:Y:S01]  /*d620*/  LDL.LU.64 R44, [R1+0x4e0] ;  /* 0x0004e000012c7983 */ /* 0x000ea20000300a00 */
[--C-:B------:R-:W-:Y:S01]  /*d630*/  IMAD.X R29, R21, 0x1, R132.reuse, P2 ;  /* 0x00000001151d7824 */ /* 0x100fe200010e0684 */
[-C--:B------:R-:W-:Y:S01]  /*d640*/  IADD3 R16, P4, PT, R8, R0.reuse, RZ ;  /* 0x0000000008107210 */ /* 0x080fe20007f9e0ff */
[--C-:B------:R-:W-:Y:S01]  /*d650*/  IMAD.X R19, R11, 0x1, R132.reuse, P3 ;  /* 0x000000010b137824 */ /* 0x100fe200018e0684 */
[----:B------:R-:W2:Y:S01]  /*d660*/  LDL.LU.64 R42, [R1+0x4d8] ;  /* 0x0004d800012a7983 */ /* 0x000ea20000300a00 */
[-C--:B------:R-:W-:Y:S01]  /*d670*/  IADD3 R20, P2, PT, R12, R0.reuse, RZ ;  /* 0x000000000c147210 */ /* 0x080fe20007f5e0ff */
[----:B------:R-:W-:Y:S01]  /*d680*/  IMAD.MOV.U32 R67, RZ, RZ, R23 ;  /* 0x000000ffff437224 */ /* 0x000fe200078e0017 */
[-C--:B------:R-:W-:Y:S01]  /*d690*/  IADD3 R10, P3, PT, R6, R0.reuse, RZ ;  /* 0x00000000060a7210 */ /* 0x080fe20007f7e0ff */
[--C-:B------:R-:W-:Y:S01]  /*d6a0*/  IMAD.X R23, R15, 0x1, R132.reuse, P0 ;  /* 0x000000010f177824 */ /* 0x100fe200000e0684 */
[----:B------:R-:W2:Y:S01]  /*d6b0*/  LDL.LU.64 R40, [R1+0x4d0] ;  /* 0x0004d00001287983 */ /* 0x000ea20000300a00 */
[----:B------:R-:W-:Y:S01]  /*d6c0*/  IADD3 R14, P0, PT, R48, R0, RZ ;  /* 0x00000000300e7210 */ /* 0x000fe20007f1e0ff */
[--C-:B------:R-:W-:Y:S01]  /*d6d0*/  IMAD.X R17, R9, 0x1, R132.reuse, P4 ;  /* 0x0000000109117824 */ /* 0x100fe200020e0684 */
[----:B------:R-:W-:Y:S01]  /*d6e0*/  IADD3.X R21, PT, PT, R13, R132, RZ, P2, !PT ;  /* 0x000000840d157210 */ /* 0x000fe200017fe4ff */
[----:B------:R-:W2:Y:S01]  /*d6f0*/  LDL.LU.64 R54, [R1+0x4c8] ;  /* 0x0004c80001367983 */ /* 0x000ea20000300a00 */
[-C--:B------:R-:W-:Y:S01]  /*d700*/  IADD3 R12, P2, PT, R58, R0.reuse, RZ ;  /* 0x000000003a0c7210 */ /* 0x080fe20007f5e0ff */
[----:B------:R-:W-:Y:S01]  /*d710*/  IMAD.X R11, R7, 0x1, R132, P3 ;  /* 0x00000001070b7824 */ /* 0x000fe200018e0684 */
[----:B------:R-:W-:Y:S01]  /*d720*/  IADD3 R8, P4, PT, R4, R0, RZ ;  /* 0x0000000004087210 */ /* 0x000fe20007f9e0ff */
[----:B------:R-:W2:Y:S01]  /*d730*/  LDL.LU.64 R52, [R1+0x4c0] ;  /* 0x0004c00001347983 */ /* 0x000ea20000300a00 */
[----:B------:R-:W-:-:S03]  /*d740*/  IADD3.X R15, PT, PT, R49, R132, RZ, P0, !PT ;  /* 0x00000084310f7210 */ /* 0x000fc600007fe4ff */
[----:B------:R-:W2:Y:S01]  /*d750*/  LDL.LU.64 R50, [R1+0x4b8] ;  /* 0x0004b80001327983 */ /* 0x000ea20000300a00 */
[----:B------:R-:W-:Y:S01]  /*d760*/  IADD3 R6, P3, PT, R56, R0, RZ ;  /* 0x0000000038067210 */ /* 0x000fe20007f7e0ff */
[----:B------:R-:W-:Y:S01]  /*d770*/  IMAD.X R13, R59, 0x1, R132, P2 ;  /* 0x000000013b0d7824 */ /* 0x000fe200010e0684 */
[----:B------:R-:W-:Y:S01]  /*d780*/  IADD3.X R9, PT, PT, R5, R132, RZ, P4, !PT ;  /* 0x0000008405097210 */ /* 0x000fe200027fe4ff */
[----:B------:R-:W2:Y:S01]  /*d790*/  LDL.LU.64 R48, [R1+0x4b0] ;  /* 0x0004b00001307983 */ /* 0x000ea20000300a00 */
[----:B------:R-:W-:-:S03]  /*d7a0*/  IADD3 R4, P4, PT, R66, R0, RZ ;  /* 0x0000000042047210 */ /* 0x000fc60007f9e0ff */
[----:B------:R-:W2:Y:S01]  /*d7b0*/  LDL.LU.64 R62, [R1+0x4a8] ;  /* 0x0004a800013e7983 */ /* 0x000ea20000300a00 */
[----:B------:R-:W-:-:S03]  /*d7c0*/  IMAD.X R7, R57, 0x1, R132, P3 ;  /* 0x0000000139077824 */ /* 0x000fc600018e0684 */
[----:B------:R-:W2:Y:S04]  /*d7d0*/  LDL.LU.64 R60, [R1+0x4a0] ;  /* 0x0004a000013c7983 */ /* 0x000ea80000300a00 */
[----:B------:R-:W2:Y:S01]  /*d7e0*/  LDL.LU.64 R58, [R1+0x498] ;  /* 0x00049800013a7983 */ /* 0x000ea20000300a00 */
[----:B------:R-:W-:-:S03]  /*d7f0*/  IMAD.X R5, R67, 0x1, R132, P4 ;  /* 0x0000000143057824 */ /* 0x000fc600020e0684 */
[----:B------:R-:W2:Y:S04]  /*d800*/  LDL.LU.64 R56, [R1+0x490] ;  /* 0x0004900001387983 */ /* 0x000ea80000300a00 */
[----:B------:R-:W2:Y:S04]  /*d810*/  LDL.LU.64 R70, [R1+0x488] ;  /* 0x0004880001467983 */ /* 0x000ea80000300a00 */
[----:B------:R-:W2:Y:S04]  /*d820*/  LDL.LU.64 R68, [R1+0x480] ;  /* 0x0004800001447983 */ /* 0x000ea80000300a00 */
[----:B------:R-:W2:Y:S01]  /*d830*/  LDL.LU.64 R66, [R1+0x478] ;  /* 0x0004780001427983 */ /* 0x000ea20000300a00 */
[----:B---3--:R-:W-:-:S04]  /*d840*/  IADD3 R242, P0, PT, R64, R0, RZ ;  /* 0x0000000040f27210 */ /* 0x008fc80007f1e0ff */
[----:B------:R-:W-:Y:S02]  /*d850*/  IADD3.X R243, PT, PT, R65, R132, RZ, P0, !PT ;  /* 0x0000008441f37210 */ /* 0x000fe400007fe4ff */
[----:B------:R-:W3:Y:S04]  /*d860*/  LDL.LU.64 R64, [R1+0x470] ;  /* 0x0004700001407983 */ /* 0x000ee80000300a00 */
[----:B------:R-:W2:Y:S04]  /*d870*/  LDL.LU.64 R78, [R1+0x468] ;  /* 0x00046800014e7983 */ /* 0x000ea80000300a00 */
        /* <DEDUP_REMOVED lines=75> */
[----:B----4-:R-:W-:-:S02]  /*dd30*/  IADD3 R240, P2, PT, R38, R0, RZ ;  /* 0x0000000026f07210 */ /* 0x010fc40007f5e0ff */
[-C--:B--2---:R-:W-:Y:S02]  /*dd40*/  IADD3 R238, P0, PT, R46, R0.reuse, RZ ;  /* 0x000000002eee7210 */ /* 0x084fe40007f1e0ff */
[-C--:B------:R-:W-:Y:S01]  /*dd50*/  IADD3 R234, P3, PT, R42, R0.reuse, RZ ;  /* 0x000000002aea7210 */ /* 0x080fe20007f7e0ff */
[--C-:B------:R-:W-:Y:S01]  /*dd60*/  IMAD.X R241, R39, 0x1, R132.reuse, P2 ;  /* 0x0000000127f17824 */ /* 0x100fe200010e0684 */
[-C--:B------:R-:W-:Y:S01]  /*dd70*/  IADD3 R236, P2, PT, R44, R0.reuse, RZ ;  /* 0x000000002cec7210 */ /* 0x080fe20007f5e0ff */
[--C-:B------:R-:W-:Y:S01]  /*dd80*/  IMAD.X R239, R47, 0x1, R132.reuse, P0 ;  /* 0x000000012fef7824 */ /* 0x100fe200000e0684 */
[----:B------:R-:W-:Y:S01]  /*dd90*/  IADD3 R38, P4, PT, R40, R0, RZ ;  /* 0x0000000028267210 */ /* 0x000fe20007f9e0ff */
[----:B------:R-:W-:Y:S01]  /*dda0*/  IMAD.X R235, R43, 0x1, R132, P3 ;  /* 0x000000012beb7824 */ /* 0x000fe200018e0684 */
[----:B------:R-:W-:Y:S02]  /*ddb0*/  IADD3.X R237, PT, PT, R45, R132, RZ, P2, !PT ;  /* 0x000000842ded7210 */ /* 0x000fe400017fe4ff */
[----:B------:R-:W-:-:S02]  /*ddc0*/  IADD3 R40, P0, PT, R54, R0, RZ ;  /* 0x0000000036287210 */ /* 0x000fc40007f1e0ff */
[-C--:B------:R-:W-:Y:S02]  /*ddd0*/  IADD3 R42, P2, PT, R52, R0.reuse, RZ ;  /* 0x00000000342a7210 */ /* 0x080fe40007f5e0ff */
[-C--:B------:R-:W-:Y:S01]  /*dde0*/  IADD3 R44, P3, PT, R50, R0.reuse, RZ ;  /* 0x00000000322c7210 */ /* 0x080fe20007f7e0ff */
[--C-:B------:R-:W-:Y:S01]  /*ddf0*/  IMAD.X R39, R41, 0x1, R132.reuse, P4 ;  /* 0x0000000129277824 */ /* 0x100fe200020e0684 */
[----:B------:R-:W-:Y:S01]  /*de00*/  IADD3 R46, P4, PT, R48, R0, RZ ;  /* 0x00000000302e7210 */ /* 0x000fe20007f9e0ff */
[--C-:B------:R-:W-:Y:S01]  /*de10*/  IMAD.X R43, R53, 0x1, R132.reuse, P2 ;  /* 0x00000001352b7824 */ /* 0x100fe200010e0684 */
[----:B------:R-:W-:Y:S01]  /*de20*/  IADD3.X R41, PT, PT, R55, R132, RZ, P0, !PT ;  /* 0x0000008437297210 */ /* 0x000fe200007fe4ff */
[----:B------:R-:W-:Y:S01]  /*de30*/  IMAD.X R45, R51, 0x1, R132, P3 ;  /* 0x00000001332d7824 */ /* 0x000fe200018e0684 */
[-C--:B------:R-:W-:Y:S02]  /*de40*/  IADD3 R48, P0, PT, R62, R0.reuse, RZ ;  /* 0x000000003e307210 */ /* 0x080fe40007f1e0ff */
[----:B------:R-:W-:-:S02]  /*de50*/  IADD3 R50, P2, PT, R60, R0, RZ ;  /* 0x000000003c327210 */ /* 0x000fc40007f5e0ff */
[----:B------:R-:W-:Y:S02]  /*de60*/  IADD3 R52, P3, PT, R58, R0, RZ ;  /* 0x000000003a347210 */ /* 0x000fe40007f7e0ff */
[----:B------:R-:W-:Y:S01]  /*de70*/  IADD3.X R47, PT, PT, R49, R132, RZ, P4, !PT ;  /* 0x00000084312f7210 */ /* 0x000fe200027fe4ff */
[--C-:B------:R-:W-:Y:S01]  /*de80*/  IMAD.X R49, R63, 0x1, R132.reuse, P0 ;  /* 0x000000013f317824 */ /* 0x100fe200000e0684 */
[----:B------:R-:W-:Y:S01]  /*de90*/  IADD3 R54, P4, PT, R56, R0, RZ ;  /* 0x0000000038367210 */ /* 0x000fe20007f9e0ff */
[----:B------:R-:W-:Y:S01]  /*dea0*/  IMAD.X R51, R61, 0x1, R132, P2 ;  /* 0x000000013d337824 */ /* 0x000fe200010e0684 */
[----:B------:R-:W-:Y:S02]  /*deb0*/  IADD3.X R53, PT, PT, R59, R132, RZ, P3, !PT ;  /* 0x000000843b357210 */ /* 0x000fe40001ffe4ff */
[-C--:B------:R-:W-:Y:S02]  /*dec0*/  IADD3 R56, P0, PT, R70, R0.reuse, RZ ;  /* 0x0000000046387210 */ /* 0x080fe40007f1e0ff */
[----:B------:R-:W-:-:S02]  /*ded0*/  IADD3 R60, P3, PT, R66, R0, RZ ;  /* 0x00000000423c7210 */ /* 0x000fc40007f7e0ff */
[-C--:B------:R-:W-:Y:S01]  /*dee0*/  IADD3 R58, P2, PT, R68, R0.reuse, RZ ;  /* 0x00000000443a7210 */ /* 0x080fe20007f5e0ff */
[--C-:B------:R-:W-:Y:S01]  /*def0*/  IMAD.X R55, R57, 0x1, R132.reuse, P4 ;  /* 0x0000000139377824 */ /* 0x100fe200020e0684 */
[----:B---3--:R-:W-:Y:S01]  /*df00*/  IADD3 R62, P4, PT, R64, R0, RZ ;  /* 0x00000000403e7210 */ /* 0x008fe20007f9e0ff */
[--C-:B------:R-:W-:Y:S01]  /*df10*/  IMAD.X R57, R71, 0x1, R132.reuse, P0 ;  /* 0x0000000147397824 */ /* 0x100fe200000e0684 */
[----:B------:R-:W-:Y:S01]  /*df20*/  IADD3.X R59, PT, PT, R69, R132, RZ, P2, !PT ;  /* 0x00000084453b7210 */ /* 0x000fe200017fe4ff */
[--C-:B------:R-:W-:Y:S01]  /*df30*/  IMAD.X R61, R67, 0x1, R132.reuse, P3 ;  /* 0x00000001433d7824 */ /* 0x100fe200018e0684 */
[-C--:B------:R-:W-:Y:S02]  /*df40*/  IADD3 R64, P0, PT, R78, R0.reuse, RZ ;  /* 0x000000004e407210 */ /* 0x080fe40007f1e0ff */
[-C--:B------:R-:W-:Y:S02]  /*df50*/  IADD3 R66, P2, PT, R76, R0.reuse, RZ ;  /* 0x000000004c427210 */ /* 0x080fe40007f5e0ff */
[-C--:B------:R-:W-:Y:S01]  /*df60*/  IADD3 R68, P3, PT, R74, R0.reuse, RZ ;  /* 0x000000004a447210 */ /* 0x080fe20007f7e0ff */
[--C-:B------:R-:W-:Y:S01]  /*df70*/  IMAD.X R63, R65, 0x1, R132.reuse, P4 ;  /* 0x00000001413f7824 */ /* 0x100fe200020e0684 */
[----:B------:R-:W-:Y:S01]  /*df80*/  IADD3 R70, P4, PT, R72, R0, RZ ;  /* 0x0000000048467210 */ /* 0x000fe20007f9e0ff */
[--C-:B------:R-:W-:Y:S01]  /*df90*/  IMAD.X R67, R77, 0x1, R132.reuse, P2 ;  /* 0x000000014d437824 */ /* 0x100fe200010e0684 */
[----:B------:R-:W-:Y:S01]  /*dfa0*/  IADD3.X R65, PT, PT, R79, R132, RZ, P0, !PT ;  /* 0x000000844f417210 */ /* 0x000fe200007fe4ff */
[----:B------:R-:W-:Y:S01]  /*dfb0*/  IMAD.X R69, R75, 0x1, R132, P3 ;  /* 0x000000014b457824 */ /* 0x000fe200018e0684 */
[----:B------:R-:W-:-:S02]  /*dfc0*/  IADD3 R72, P0, PT, R86, R0, RZ ;  /* 0x0000000056487210 */ /* 0x000fc40007f1e0ff */
[-C--:B------:R-:W-:Y:S02]  /*dfd0*/  IADD3 R74, P2, PT, R84, R0.reuse, RZ ;  /* 0x00000000544a7210 */ /* 0x080fe40007f5e0ff */
[----:B------:R-:W-:Y:S02]  /*dfe0*/  IADD3 R76, P3, PT, R82, R0, RZ ;  /* 0x00000000524c7210 */ /* 0x000fe40007f7e0ff */
[----:B------:R-:W-:Y:S01]  /*dff0*/  IADD3.X R71, PT, PT, R73, R132, RZ, P4, !PT ;  /* 0x0000008449477210 */ /* 0x000fe200027fe4ff */
        /* <DEDUP_REMOVED lines=14> */
[-C--:B------:R-:W-:Y:S01]  /*e0e0*/  IADD3 R92, P3, PT, R98, R0.reuse, RZ ;  /* 0x00000000625c7210 */ /* 0x080fe20007f7e0ff */
[--C-:B------:R-:W-:Y:S01]  /*e0f0*/  IMAD.X R87, R89, 0x1, R132.reuse, P4 ;  /* 0x0000000159577824 */ /* 0x100fe200020e0684 */
[----:B------:R-:W-:Y:S01]  /*e100*/  IADD3 R94, P4, PT, R96, R0, RZ ;  /* 0x00000000605e7210 */ /* 0x000fe20007f9e0ff */
[--C-:B------:R-:W-:Y:S01]  /*e110*/  IMAD.X R91, R101, 0x1, R132.reuse, P2 ;  /* 0x00000001655b7824 */ /* 0x100fe200010e0684 */
[----:B------:R-:W-:Y:S01]  /*e120*/  IADD3.X R89, PT, PT, R103, R132, RZ, P0, !PT ;  /* 0x0000008467597210 */ /* 0x000fe200007fe4ff */
[----:B------:R-:W-:Y:S01]  /*e130*/  IMAD.X R93, R99, 0x1, R132, P3 ;  /* 0x00000001635d7824 */ /* 0x000fe200018e0684 */
[-C--:B------:R-:W-:Y:S02]  /*e140*/  IADD3 R96, P0, PT, R110, R0.reuse, RZ ;  /* 0x000000006e607210 */ /* 0x080fe40007f1e0ff */
[-C--:B------:R-:W-:Y:S02]  /*e150*/  IADD3 R98, P2, PT, R108, R0.reuse, RZ ;  /* 0x000000006c627210 */ /* 0x080fe40007f5e0ff */
[----:B------:R-:W-:-:S02]  /*e160*/  IADD3 R100, P3, PT, R106, R0, RZ ;  /* 0x000000006a647210 */ /* 0x000fc40007f7e0ff */
[----:B------:R-:W-:Y:S01]  /*e170*/  IADD3.X R95, PT, PT, R97, R132, RZ, P4, !PT ;  /* 0x00000084615f7210 */ /* 0x000fe200027fe4ff */
[--C-:B------:R-:W-:Y:S01]  /*e180*/  IMAD.X R97, R111, 0x1, R132.reuse, P0 ;  /* 0x000000016f617824 */ /* 0x100fe200000e0684 */
[----:B------:R-:W-:Y:S01]  /*e190*/  IADD3 R102, P4, PT, R104, R0, RZ ;  /* 0x0000000068667210 */ /* 0x000fe20007f9e0ff */
[--C-:B------:R-:W-:Y:S01]  /*e1a0*/  IMAD.X R99, R109, 0x1, R132.reuse, P2 ;  /* 0x000000016d637824 */ /* 0x100fe200010e0684 */
[----:B------:R-:W-:Y:S02]  /*e1b0*/  IADD3.X R101, PT, PT, R107, R132, RZ, P3, !PT ;  /* 0x000000846b657210 */ /* 0x000fe40001ffe4ff */
        /* <DEDUP_REMOVED lines=26> */
[----:B------:R-:W-:Y:S01]  /*e360*/  IADD3 R134, P3, PT, R148, R0, RZ ;  /* 0x0000000094867210 */ /* 0x000fe20007f7e0ff */
[--C-:B------:R-:W-:Y:S01]  /*e370*/  IMAD.X R127, R129, 0x1, R132.reuse, P4 ;  /* 0x00000001817f7824 */ /* 0x100fe200020e0684 */
[----:B------:R-:W-:Y:S01]  /*e380*/  IADD3.X R131, PT, PT, R151, R132, RZ, P2, !PT ;  /* 0x0000008497837210 */ /* 0x000fe200017fe4ff */
[--C-:B------:R-:W-:Y:S01]  /*e390*/  IMAD.X R129, R153, 0x1, R132.reuse, P0 ;  /* 0x0000000199817824 */ /* 0x100fe200000e0684 */
[-C--:B------:R-:W-:Y:S01]  /*e3a0*/  IADD3 R144, P4, PT, R146, R0.reuse, RZ ;  /* 0x0000000092907210 */ /* 0x080fe20007f9e0ff */
[----:B------:R-:W-:Y:S01]  /*e3b0*/  IMAD.X R135, R149, 0x1, R132, P3 ;  /* 0x0000000195877824 */ /* 0x000fe200018e0684 */
[----:B------:R-:W-:-:S03]  /*e3c0*/  IADD3 R146, P0, PT, R160, R0, RZ ;  /* 0x00000000a0927210 */ /* 0x000fc60007f1e0ff */
[----:B------:R-:W-:Y:S01]  /*e3d0*/  IMAD.X R145, R147, 0x1, R132, P4 ;  /* 0x0000000193917824 */ /* 0x000fe200020e0684 */
[-C--:B------:R-:W-:Y:S02]  /*e3e0*/  IADD3 R148, P2, PT, R158, R0.reuse, RZ ;  /* 0x000000009e947210 */ /* 0x080fe40007f5e0ff */
[----:B------:R-:W-:-:S03]  /*e3f0*/  IADD3 R150, P3, PT, R156, R0, RZ ;  /* 0x000000009c967210 */ /* 0x000fc60007f7e0ff */
[--C-:B------:R-:W-:Y:S01]  /*e400*/  IMAD.X R149, R159, 0x1, R132.reuse, P2 ;  /* 0x000000019f957824 */ /* 0x100fe200010e0684 */
[----:B------:R-:W-:Y:S02]  /*e410*/  IADD3.X R147, PT, PT, R161, R132, RZ, P0, !PT ;  /* 0x00000084a1937210 */ /* 0x000fe400007fe4ff */
[-C--:B------:R-:W-:Y:S01]  /*e420*/  IADD3 R152, P4, PT, R154, R0.reuse, RZ ;  /* 0x000000009a987210 */ /* 0x080fe20007f9e0ff */
[--C-:B------:R-:W-:Y:S01]  /*e430*/  IMAD.X R151, R157, 0x1, R132.reuse, P3 ;  /* 0x000000019d977824 */ /* 0x100fe200018e0684 */
[----:B------:R-:W-:Y:S02]  /*e440*/  IADD3 R154, P0, PT, R168, R0, RZ ;  /* 0x00000000a89a7210 */ /* 0x000fe40007f1e0ff */
[----:B------:R-:W-:Y:S02]  /*e450*/  IADD3.X R153, PT, PT, R155, R132, RZ, P4, !PT ;  /* 0x000000849b997210 */ /* 0x000fe400027fe4ff */
[-C--:B------:R-:W-:Y:S02]  /*e460*/  IADD3 R156, P2, PT, R166, R0.reuse, RZ ;  /* 0x00000000a69c7210 */ /* 0x080fe40007f5e0ff */
[-C--:B------:R-:W-:Y:S01]  /*e470*/  IADD3 R158, P3, PT, R164, R0.reuse, RZ ;  /* 0x00000000a49e7210 */ /* 0x080fe20007f7e0ff */
[--C-:B------:R-:W-:Y:S01]  /*e480*/  IMAD.X R155, R169, 0x1, R132.reuse, P0 ;  /* 0x00000001a99b7824 */ /* 0x100fe200000e0684 */
[----:B------:R-:W-:Y:S01]  /*e490*/  IADD3 R160, P4, PT, R162, R0, RZ ;  /* 0x00000000a2a07210 */ /* 0x000fe20007f9e0ff */
[----:B------:R-:W-:Y:S01]  /*e4a0*/  IMAD.X R157, R167, 0x1, R132, P2 ;  /* 0x00000001a79d7824 */ /* 0x000fe200010e0684 */
[----:B------:R-:W-:-:S02]  /*e4b0*/  IADD3.X R159, PT, PT, R165, R132, RZ, P3, !PT ;  /* 0x00000084a59f7210 */ /* 0x000fc40001ffe4ff */
[-C--:B------:R-:W-:Y:S01]  /*e4c0*/  IADD3 R162, P0, PT, R176, R0.reuse, RZ ;  /* 0x00000000b0a27210 */ /* 0x080fe20007f1e0ff */
[--C-:B------:R-:W-:Y:S01]  /*e4d0*/  IMAD.X R161, R163, 0x1, R132.reuse, P4 ;  /* 0x00000001a3a17824 */ /* 0x100fe200020e0684 */
[-C--:B------:R-:W-:Y:S02]  /*e4e0*/  IADD3 R164, P2, PT, R174, R0.reuse, RZ ;  /* 0x00000000aea47210 */ /* 0x080fe40007f5e0ff */
[----:B------:R-:W-:Y:S01]  /*e4f0*/  IADD3 R166, P3, PT, R172, R0, RZ ;  /* 0x00000000aca67210 */ /* 0x000fe20007f7e0ff */
[--C-:B------:R-:W-:Y:S01]  /*e500*/  IMAD.X R163, R177, 0x1, R132.reuse, P0 ;  /* 0x00000001b1a37824 */ /* 0x100fe200000e0684 */
[----:B------:R-:W-:Y:S02]  /*e510*/  IADD3.X R165, PT, PT, R175, R132, RZ, P2, !PT ;  /* 0x00000084afa57210 */ /* 0x000fe400017fe4ff */
        /* <DEDUP_REMOVED lines=34> */
[-C--:B------:R-:W-:Y:S02]  /*e740*/  IADD3 R210, P0, PT, R224, R0.reuse, RZ ;  /* 0x00000000e0d27210 */ /* 0x080fe40007f1e0ff */
[-C--:B------:R-:W-:Y:S02]  /*e750*/  IADD3 R212, P2, PT, R222, R0.reuse, RZ ;  /* 0x00000000ded47210 */ /* 0x080fe40007f5e0ff */
[----:B------:R-:W-:Y:S02]  /*e760*/  IADD3 R214, P3, PT, R220, R0, RZ ;  /* 0x00000000dcd67210 */ /* 0x000fe40007f7e0ff */
[----:B------:R-:W-:Y:S01]  /*e770*/  IADD3.X R209, PT, PT, R211, R132, RZ, P4, !PT ;  /* 0x00000084d3d17210 */ /* 0x000fe200027fe4ff */
        /* <DEDUP_REMOVED lines=9> */
[----:B------:R-:W-:Y:S01]  /*e810*/  IADD3.X R221, PT, PT, R231, R132, RZ, P2, !PT ;  /* 0x00000084e7dd7210 */ /* 0x000fe200017fe4ff */
[----:B------:R2:W5:Y:S01]  /*e820*/  LDL.LU.64 R202, [R1+0x5f0] ;  /* 0x0005f00001ca7983 */ /* 0x0005620000300a00 */
[-C--:B------:R-:W-:Y:S01]  /*e830*/  IADD3 R224, P4, PT, R226, R0.reuse, RZ ;  /* 0x00000000e2e07210 */ /* 0x080fe20007f9e0ff */
[----:B------:R-:W-:Y:S01]  /*e840*/  IMAD.X R223, R229, 0x1, R132, P3 ;  /* 0x00000001e5df7824 */ /* 0x000fe200018e0684 */
[----:B------:R-:W-:-:S02]  /*e850*/  IADD3 R228, P2, PT, R140, R0, RZ ;  /* 0x000000008ce47210 */ /* 0x000fc40007f5e0ff */
[-C--:B------:R-:W-:Y:S02]  /*e860*/  IADD3 R230, P3, PT, R138, R0.reuse, RZ ;  /* 0x000000008ae67210 */ /* 0x080fe40007f7e0ff */
[----:B------:R-:W-:Y:S02]  /*e870*/  IADD3 R226, P0, PT, R232, R0, RZ ;  /* 0x00000000e8e27210 */ /* 0x000fe40007f1e0ff */
[----:B------:R-:W3:Y:S01]  /*e880*/  S2R R0, SR_TID.X ;  /* 0x0000000000007919 */ /* 0x000ee20000002100 */
[--C-:B------:R-:W-:Y:S01]  /*e890*/  IMAD.X R225, R227, 0x1, R132.reuse, P4 ;  /* 0x00000001e3e17824 */ /* 0x100fe200020e0684 */
[----:B------:R-:W-:Y:S01]  /*e8a0*/  IADD3.X R227, PT, PT, R233, R132, RZ, P0, !PT ;  /* 0x00000084e9e37210 */ /* 0x000fe200007fe4ff */
[----:B------:R-:W-:Y:S02]  /*e8b0*/  IMAD.X R229, R141, 0x1, R132, P2 ;  /* 0x000000018de57824 */ /* 0x000fe400010e0684 */
[----:B-1----:R-:W-:Y:S01]  /*e8c0*/  VIADD R232, R2, 0xffffff5f ;  /* 0xffffff5f02e87836 */ /* 0x002fe20000000000 */
[----:B------:R2:W5:Y:S01]  /*e8d0*/  LDL.LU.64 R140, [R1+0x5e8] ;  /* 0x0005e800018c7983 */ /* 0x0005620000300a00 */
[----:B---3--:R-:W-:Y:S01]  /*e8e0*/  LOP3.LUT R233, R0, 0x1f, RZ, 0xc0, !PT ;  /* 0x0000001f00e97812 */ /* 0x008fe200078ec0ff */
[----:B------:R-:W-:-:S02]  /*e8f0*/  VIADD R0, R2, 0xffffff60 ;  /* 0xffffff6002007836 */ /* 0x000fc40000000000 */
[----:B------:R-:W-:Y:S01]  /*e900*/  ISETP.GE.U32.AND P4, PT, R232, 0x7fffff40, PT ;  /* 0x7fffff40e800780c */ /* 0x000fe20003f86070 */
[----:B------:R-:W1:Y:S02]  /*e910*/  LDC R2, c[0x0][0x3a0] ;  /* 0x0000e800ff027b82 */ /* 0x000e640000000800 */
[----:B------:R-:W-:-:S06]  /*e920*/  ISETP.GE.AND P2, PT, R233, R0, PT ;  /* 0x00000000e900720c */ /* 0x000fcc0003f46270 */
[----:B------:R-:W3:Y:S01]  /*e930*/  LDC R233, c[0x0][0x3a0] ;  /* 0x0000e800ffe97b82 */ /* 0x000ee20000000800 */
[----:B------:R-:W-:Y:S02]  /*e940*/  SHF.L.U32 R232, R143, 0x2, RZ ;  /* 0x000000028fe87819 */ /* 0x000fe400000006ff */
[----:B------:R-:W-:Y:S02]  /*e950*/  IADD3.X R231, PT, PT, R139, R132, RZ, P3, !PT ;  /* 0x000000848be77210 */ /* 0x000fe40001ffe4ff */
[----:B------:R-:W-:Y:S01]  /*e960*/  IADD3 R232, P6, PT, R136, R232, RZ ;  /* 0x000000e888e87210 */ /* 0x000fe20007fde0ff */
[----:B------:R2:W5:Y:S04]  /*e970*/  LDL.LU.64 R138, [R1+0x5e0] ;  /* 0x0005e000018a7983 */ /* 0x0005680000300a00 */
[----:B------:R2:W5:Y:S01]  /*e980*/  LDL.LU R0, [R1+0x5d8] ;  /* 0x0005d80001007983 */ /* 0x0005620000300800 */
[----:B---3--:R-:W-:-:S05]  /*e990*/  VIADD R233, R233, 0xffffff5e ;  /* 0xffffff5ee9e97836 */ /* 0x008fca0000000000 */
[----:B------:R-:W-:Y:S02]  /*e9a0*/  ISETP.GE.U32.AND P3, PT, R233, 0x7fffff3f, PT ;  /* 0x7fffff3fe900780c */ /* 0x000fe40003f66070 */
[----:B------:R-:W-:Y:S02]  /*e9b0*/  IADD3.X R233, PT, PT, R137, R3, RZ, P6, !PT ;  /* 0x0000000389e97210 */ /* 0x000fe400037fe4ff */
[----:B------:R2:W5:Y:S01]  /*e9c0*/  LDL.LU.64 R136, [R1+0x5d0] ;  /* 0x0005d00001887983 */ /* 0x0005620000300a00 */
[----:B-1----:R-:W-:Y:S01]  /*e9d0*/  VIADD R2, R2, 0x1f ;  /* 0x0000001f02027836 */ /* 0x002fe20000000000 */
[----:B------:R-:W-:-:S04]  /*e9e0*/  ISETP.NE.U32.AND P0, PT, RZ, UR8, PT ;  /* 0x00000008ff007c0c */ /* 0x000fc8000bf05070 */
[----:B------:R-:W-:Y:S02]  /*e9f0*/  ISETP.LT.OR P5, PT, R2, 0x20, P0 ;  /* 0x000000200200780c */ /* 0x000fe400007a1670 */
[----:B------:R-:W1:Y:S01]  /*ea00*/  S2R R2, SR_TID.X ;  /* 0x0000000000027919 */ /* 0x000e620000002100 */
[----:B------:R-:W-:Y:S01]  /*ea10*/  UIADD3 UR13, UPT, UPT, UR11, 0x100, URZ ;  /* 0x000001000b0d7890 */ /* 0x000fe2000fffe0ff */
[----:B-1----:R-:W-:-:S05]  /*ea20*/  LOP3.LUT R2, R2, 0x7f, RZ, 0xc0, !PT ;  /* 0x0000007f02027812 */ /* 0x002fca00078ec0ff */
[----:B------:R-:W-:-:S04]  /*ea30*/  IMAD.SHL.U32 R2, R2, 0x4, RZ ;  /* 0x0000000402027824 */ /* 0x000fc800078e00ff */
[----:B--2---:R-:W-:Y:S05]  /*ea40*/  @P5 BRA `(.L_x_7) ;  /* 0x00000004005c5947 */ /* 0x004fea0003800000 */
[----:B------:R-:W-:Y:S01]  /*ea50*/  UIADD3 UR7, UPT, UPT, UR10, 0x50000, URZ ;  /* 0x000500000a077890 */ /* 0x000fe2000fffe0ff */
[----:B------:R-:W-:Y:S01]  /*ea60*/  UMOV UR6, URZ ;  /* 0x000000ff00067c82 */ /* 0x000fe20008000000 */
[----:B------:R-:W-:Y:S02]  /*ea70*/  UIADD3 UR5, UPT, UPT, UR11, 0x108, URZ ;  /* 0x000001080b057890 */ /* 0x000fe4000fffe0ff */
[----:B------:R-:W-:Y:S02]  /*ea80*/  USHF.R.U32.HI UR7, URZ, 0x4, UR7 ;  /* 0x00000004ff077899 */ /* 0x000fe40008011607 */
[----:B------:R-:W-:Y:S02]  /*ea90*/  UIADD3 UR8, UPT, UPT, UR11, 0x110, URZ ;  /* 0x000001100b087890 */ /* 0x000fe4000fffe0ff */
[----:B------:R-:W-:Y:S02]  /*eaa0*/  USGXT.U32 UR46, UR7, 0xe ;  /* 0x0000000e072e789a */ /* 0x000fe40008000000 */
[----:B------:R-:W-:-:S02]  /*eab0*/  UIADD3 UR9, UPT, UPT, UR11, 0x118, URZ ;  /* 0x000001180b097890 */ /* 0x000fc4000fffe0ff */
[----:B------:R-:W-:Y:S02]  /*eac0*/  UIADD3 UR50, UP1, UPT, UR46, 0x2, URZ ;  /* 0x000000022e327890 */ /* 0x000fe4000ff3e0ff */
[----:B------:R-:W-:Y:S02]  /*ead0*/  UIADD3 UR14, UPT, UPT, UR11, 0x40, URZ ;  /* 0x000000400b0e7890 */ /* 0x000fe4000fffe0ff */
[----:B------:R-:W-:Y:S02]  /*eae0*/  UIADD3.X UR51, UPT, UPT, UR6, 0x40004040, URZ, UP1, !UPT ;  /* 0x4000404006337890 */ /* 0x000fe40008ffe4ff */
[----:B------:R-:W-:Y:S02]  /*eaf0*/  UIADD3 UR15, UPT, UPT, UR11, 0x120, URZ ;  /* 0x000001200b0f7890 */ /* 0x000fe4000fffe0ff */
[----:B------:R-:W-:Y:S02]  /*eb00*/  UIADD3.64 UR56, UPT, UPT, UR50, 0x2, URZ ;  /* 0x0000000232387897 */ /* 0x000fe4000fffe0ff */
[----:B------:R-:W-:-:S02]  /*eb10*/  UIADD3.64 UR58, UPT, UPT, UR50, 0x4, URZ ;  /* 0x00000004323a7897 */ /* 0x000fc4000fffe0ff */
[----:B------:R-:W-:Y:S02]  /*eb20*/  UIADD3 UR16, UPT, UPT, UR11, 0x40, URZ ;  /* 0x000000400b107890 */ /* 0x000fe4000fffe0ff */
[----:B------:R-:W-:Y:S02]  /*eb30*/  UIADD3 UR17, UPT, UPT, UR11, 0x128, URZ ;  /* 0x000001280b117890 */ /* 0x000fe4000fffe0ff */
[----:B------:R-:W-:Y:S02]  /*eb40*/  UIADD3 UR18, UPT, UPT, UR11, 0x40, URZ ;  /* 0x000000400b127890 */ /* 0x000fe4000fffe0ff */
[----:B------:R-:W-:Y:S01]  /*eb50*/  UIADD3 UR19, UPT, UPT, UR11, 0x130, URZ ;  /* 0x000001300b137890 */ /* 0x000fe2000fffe0ff */
[----:B------:R-:W-:Y:S01]  /*eb60*/  UMOV UR34, 0x0 ;  /* 0x0000000000227882 */ /* 0x000fe20000000000 */
[----:B------:R-:W-:Y:S01]  /*eb70*/  UMOV UR35, 0x8100910 ;  /* 0x0810091000237882 */ /* 0x000fe20000000000 */
[----:B------:R-:W-:Y:S02]  /*eb80*/  UIADD3 UR20, UPT, UPT, UR11, 0x40, URZ ;  /* 0x000000400b147890 */ /* 0x000fe4000fffe0ff */
[----:B------:R-:W-:Y:S01]  /*eb90*/  UIADD3 UR21, UPT, UPT, UR11, 0x138, URZ ;  /* 0x000001380b157890 */ /* 0x000fe2000fffe0ff */
[----:B------:R-:W-:Y:S01]  /*eba0*/  UMOV UR47, 0x40004040 ;  /* 0x40004040002f7882 */ /* 0x000fe20000000000 */
[----:B------:R-:W-:-:S02]  /*ebb0*/  UIADD3 UR22, UPT, UPT, UR11, 0x80, URZ ;  /* 0x000000800b167890 */ /* 0x000fc4000fffe0ff */
[----:B------:R1:W-:Y:S01]  /*ebc0*/  UTCHMMA tmem[UR13], gdesc[UR46], tmem[UR11], tmem[UR34], idesc[UR35], !UPT ;  /* 0x00ff222e0d0079ea */ /* 0x0003e2000f80000b */
[----:B------:R-:W-:Y:S02]  /*ebd0*/  UIADD3 UR23, UPT, UPT, UR11, 0x140, URZ ;  /* 0x000001400b177890 */ /* 0x000fe4000fffe0ff */
[----:B------:R1:W-:Y:S01]  /*ebe0*/  UTCHMMA tmem[UR5], gdesc[UR50], tmem[UR11], tmem[UR34], idesc[UR35], UPT ;  /* 0x00ff2232050079ea */ /* 0x0003e2000b80000b */
[----:B------:R-:W-:Y:S01]  /*ebf0*/  UMOV UR74, 0x0 ;  /* 0x00000000004a7882 */ /* 0x000fe20000000000 */
[----:B------:R-:W-:Y:S01]  /*ec00*/  UMOV UR75, 0x8100910 ;  /* 0x08100910004b7882 */ /* 0x000fe20000000000 */
[----:B------:R-:W-:Y:S02]  /*ec10*/  UIADD3 UR60, UPT, UPT, UR11, 0x80, URZ ;  /* 0x000000800b3c7890 */ /* 0x000fe4000fffe0ff */
[----:B------:R1:W-:Y:S01]  /*ec20*/  UTCHMMA tmem[UR8], gdesc[UR56], tmem[UR11], tmem[UR74], idesc[UR75], UPT ;  /* 0x00ff4a38080079ea */ /* 0x0003e2000b80000b */
[----:B------:R-:W-:Y:S01]  /*ec30*/  UIADD3 UR61, UPT, UPT, UR11, 0x148, URZ ;  /* 0x000001480b3d7890 */ /* 0x000fe2000fffe0ff */
[----:B------:R-:W-:Y:S01]  /*ec40*/  UMOV UR24, 0x0 ;  /* 0x0000000000187882 */ /* 0x000fe20000000000 */
[----:B------:R-:W-:Y:S01]  /*ec50*/  UMOV UR25, 0x8100910 ;  /* 0x0810091000197882 */ /* 0x000fe20000000000 */
[----:B------:R-:W-:-:S02]  /*ec60*/  UIADD3 UR62, UPT, UPT, UR11, 0x80, URZ ;  /* 0x000000800b3e7890 */ /* 0x000fc4000fffe0ff */
[----:B------:R1:W-:Y:S01]  /*ec70*/  UTCHMMA tmem[UR9], gdesc[UR58], tmem[UR11], tmem[UR24], idesc[UR25], UPT ;  /* 0x00ff183a090079ea */ /* 0x0003e2000b80000b */
[----:B------:R-:W-:Y:S01]  /*ec80*/  UIADD3 UR63, UPT, UPT, UR11, 0x150, URZ ;  /* 0x000001500b3f7890 */ /* 0x000fe2000fffe0ff */
[----:B------:R-:W-:Y:S01]  /*ec90*/  UMOV UR28, 0x0 ;  /* 0x00000000001c7882 */ /* 0x000fe20000000000 */
[----:B------:R-:W-:Y:S01]  /*eca0*/  UMOV UR29, 0x8100910 ;  /* 0x08100910001d7882 */ /* 0x000fe20000000000 */
[----:B------:R-:W-:Y:S01]  /*ecb0*/  UIADD3 UR64, UPT, UPT, UR11, 0x80, URZ ;  /* 0x000000800b407890 */ /* 0x000fe2000fffe0ff */
[----:B------:R1:W-:Y:S01]  /*ecc0*/  UTCHMMA tmem[UR15], gdesc[UR46], tmem[UR14], tmem[UR28], idesc[UR29], !UPT ;  /* 0x00ff1c2e0f0079ea */ /* 0x0003e2000f80000e */
[----:B------:R-:W-:Y:S01]  /*ecd0*/  UIADD3 UR65, UPT, UPT, UR11, 0x158, URZ ;  /* 0x000001580b417890 */ /* 0x000fe2000fffe0ff */
[----:B------:R-:W-:Y:S01]  /*ece0*/  UMOV UR30, 0x0 ;  /* 0x00000000001e7882 */ /* 0x000fe20000000000 */
[----:B------:R-:W-:Y:S01]  /*ecf0*/  UMOV UR31, 0x8100910 ;  /* 0x08100910001f7882 */ /* 0x000fe20000000000 */
[----:B------:R-:W-:Y:S01]  /*ed00*/  UIADD3 UR66, UPT, UPT, UR11, 0xc0, URZ ;  /* 0x000000c00b427890 */ /* 0x000fe2000fffe0ff */
[----:B------:R1:W-:Y:S01]  /*ed10*/  UTCHMMA tmem[UR17], gdesc[UR50], tmem[UR16], tmem[UR30], idesc[UR31], UPT ;  /* 0x00ff1e32110079ea */ /* 0x0003e2000b800010 */
        /* <DEDUP_REMOVED lines=18> */
[----:B------:R-:W-:Y:S01]  /*ee40*/  UMOV UR42, 0x0 ;  /* 0x00000000002a7882 */ /* 0x000fe20000000000 */
[----:B------:R-:W-:Y:S01]  /*ee50*/  UMOV UR43, 0x8100910 ;  /* 0x08100910002b7882 */ /* 0x000fe20000000000 */
[----:B------:R-:W-:Y:S01]  /*ee60*/  UMOV UR44, 0x0 ;  /* 0x00000000002c7882 */ /* 0x000fe20000000000 */
[----:B------:R-:W-:Y:S01]  /*ee70*/  UMOV UR45, 0x8100910 ;  /* 0x08100910002d7882 */ /* 0x000fe20000000000 */
[----:B------:R1:W-:Y:S01]  /*ee80*/  UTCHMMA tmem[UR61], gdesc[UR50], tmem[UR60], tmem[UR40], idesc[UR41], UPT ;  /* 0x00ff28323d0079ea */ /* 0x0003e2000b80003c */
[----:B------:R-:W-:Y:S01]  /*ee90*/  UMOV UR48, 0x0 ;  /* 0x0000000000307882 */ /* 0x000fe20000000000 */
[----:B------:R-:W-:Y:S01]  /*eea0*/  UMOV UR49, 0x8100910 ;  /* 0x0810091000317882 */ /* 0x000fe20000000000 */
[----:B------:R-:W-:Y:S01]  /*eeb0*/  UMOV UR6, UR4 ;  /* 0x0000000400067c82 */ /* 0x000fe20008000000 */
[----:B------:R-:W-:Y:S01]  /*eec0*/  UMOV UR7, URZ ;  /* 0x000000ff00077c82 */ /* 0x000fe20008000000 */
[----:B------:R1:W-:Y:S01]  /*eed0*/  UTCHMMA tmem[UR63], gdesc[UR56], tmem[UR62], tmem[UR42], idesc[UR43], UPT ;  /* 0x00ff2a383f0079ea */ /* 0x0003e2000b80003e */
[----:B------:R-:W-:Y:S01]  /*eee0*/  UMOV UR52, 0x0 ;  /* 0x0000000000347882 */ /* 0x000fe20000000000 */
[----:B------:R-:W-:Y:S01]  /*eef0*/  UMOV UR53, 0x8100910 ;  /* 0x0810091000357882 */ /* 0x000fe20000000000 */
[----:B------:R1:W-:Y:S01]  /*ef00*/  UTCHMMA tmem[UR65], gdesc[UR58], tmem[UR64], tmem[UR44], idesc[UR45], UPT ;  /* 0x00ff2c3a410079ea */ /* 0x0003e2000b800040 */
[----:B------:R-:W-:Y:S01]  /*ef10*/  UMOV UR54, 0x0 ;  /* 0x0000000000367882 */ /* 0x000fe20000000000 */
[----:B------:R-:W-:Y:S01]  /*ef20*/  UMOV UR55, 0x8100910 ;  /* 0x0810091000377882 */ /* 0x000fe20000000000 */
[----:B------:R-:W-:Y:S01]  /*ef30*/  UMOV UR76, UR6 ;  /* 0x00000006004c7c82 */ /* 0x000fe20008000000 */
[----:B------:R1:W-:Y:S01]  /*ef40*/  UTCHMMA tmem[UR67], gdesc[UR46], tmem[UR66], tmem[UR48], idesc[UR49], !UPT ;  /* 0x00ff302e430079ea */ /* 0x0003e2000f800042 */
[----:B------:R-:W-:Y:S01]  /*ef50*/  UMOV UR6, 0x0 ;  /* 0x0000000000067882 */ /* 0x000fe20000000000 */
[----:B------:R-:W-:Y:S01]  /*ef60*/  UMOV UR7, 0x8100910 ;  /* 0x0810091000077882 */ /* 0x000fe20000000000 */
[----:B------:R1:W-:Y:S01]  /*ef70*/  UTCHMMA tmem[UR69], gdesc[UR50], tmem[UR68], tmem[UR52], idesc[UR53], UPT ;  /* 0x00ff3432450079ea */ /* 0x0003e2000b800044 */
[----:B------:R1:W-:Y:S01]  /*ef80*/  UTCHMMA tmem[UR71], gdesc[UR56], tmem[UR70], tmem[UR54], idesc[UR55], UPT ;  /* 0x00ff3638470079ea */ /* 0x0003e2000b800046 */
[----:B------:R1:W-:Y:S01]  /*ef90*/  UTCHMMA tmem[UR73], gdesc[UR58], tmem[UR72], tmem[UR6], idesc[UR7], UPT ;  /* 0x00ff063a490079ea */ /* 0x0003e2000b800048 */
[----:B------:R1:W-:Y:S01]  /*efa0*/  UTCBAR [UR76], URZ ;  /* 0x000000ff4c0073e9 */ /* 0x0003e200080000ff */
[----:B------:R-:W-:Y:S01]  /*efb0*/  NOP ;  /* 0x0000000000007918 */ /* 0x000fe20000000000 */
.L_x_7:
[----:B------:R2:W-:Y:S01]  /*efc0*/  STL.64 [R1+0x5f0], R206 ;  /* 0x0005f0ce01007387 */ /* 0x0005e20000100a00 */
[----:B------:R-:W3:Y:S01]  /*efd0*/  LDC R2, c[0x0][0x3a0] ;  /* 0x0000e800ff027b82 */ /* 0x000ee20000000800 */
[----:B-1----:R-:W1:Y:S01]  /*efe0*/  LDCU UR21, c[0x0][0x3a0] ;  /* 0x00007400ff1577ac */ /* 0x002e620008000800 */
[----:B------:R-:W4:Y:S01]  /*eff0*/  LDCU UR20, c[0x0][0x3a0] ;  /* 0x00007400ff1477ac */ /* 0x000f220008000800 */
[----:B------:R-:W1:Y:S01]  /*f000*/  LDCU UR16, c[0x0][0x3a0] ;  /* 0x00007400ff1077ac */ /* 0x000e620008000800 */
[----:B--2---:R-:W2:Y:S01]  /*f010*/  LDL.LU.64 R206, [R1+0x90] ;  /* 0x0000900001ce7983 */ /* 0x004ea20000300a00 */
[----:B------:R-:W1:Y:S03]  /*f020*/  LDCU UR19, c[0x0][0x3a0] ;  /* 0x00007400ff1377ac */ /* 0x000e660008000800 */
[----:B------:R4:W-:Y:S01]  /*f030*/  STL.64 [R1+0x5e8], R204 ;  /* 0x0005e8cc01007387 */ /* 0x0009e20000100a00 */
[----:B------:R-:W1:Y:S01]  /*f040*/  LDCU UR15, c[0x0][0x3a0] ;  /* 0x00007400ff0f77ac */ /* 0x000e620008000800 */
[----:B------:R-:W-:Y:S06]  /*f050*/  BAR.SYNC.DEFER_BLOCKING 0x0 ;  /* 0x0000000000007b1d */ /* 0x000fec0000010000 */
[----:B------:R-:W1:Y:S01]  /*f060*/  LDCU UR18, c[0x0][0x3a0] ;  /* 0x00007400ff1277ac */ /* 0x000e620008000800 */
[----:B----4-:R-:W4:Y:S01]  /*f070*/  LDL.LU.64 R204, [R1+0x88] ;  /* 0x0000880001cc7983 */ /* 0x010f220000300a00 */
[----:B------:R-:W1:Y:S03]  /*f080*/  LDCU UR14, c[0x0][0x3a0] ;  /* 0x00007400ff0e77ac */ /* 0x000e660008000800 */
[----:B-----5:R1:W-:Y:S01]  /*f090*/  STL.64 [R1+0x5e0], R202 ;  /* 0x0005e0ca01007387 */ /* 0x0203e20000100a00 */
[----:B------:R-:W2:Y:S01]  /*f0a0*/  LDCU UR17, c[0x0][0x3a0] ;  /* 0x00007400ff1177ac */ /* 0x000ea20008000800 */
[----:B------:R-:W2:Y:S01]  /*f0b0*/  LDCU UR9, c[0x0][0x3a0] ;  /* 0x00007400ff0977ac */ /* 0x000ea20008000800 */
[----:B------:R-:W2:Y:S01]  /*f0c0*/  LDCU UR8, c[0x0][0x3a0] ;  /* 0x00007400ff0877ac */ /* 0x000ea20008000800 */
[----:B-1----:R-:W3:Y:S01]  /*f0d0*/  LDL.LU.64 R202, [R1+0x80] ;  /* 0x0000800001ca7983 */ /* 0x002ee20000300a00 */
[----:B------:R-:W1:Y:S03]  /*f0e0*/  LDCU UR7, c[0x0][0x3a0] ;  /* 0x00007400ff0777ac */ /* 0x000e660008000800 */
[----:B------:R1:W-:Y:S01]  /*f0f0*/  STL.64 [R1+0x5d8], R138 ;  /* 0x0005d88a01007387 */ /* 0x0003e20000100a00 */
[----:B------:R-:W2:Y:S01]  /*f100*/  LDCU UR6, c[0x0][0x3a0] ;  /* 0x00007400ff0677ac */ /* 0x000ea20008000800 */
[----:B------:R-:W2:Y:S01]  /*f110*/  LDCU UR5, c[0x0][0x3a0] ;  /* 0x00007400ff0577ac */ /* 0x000ea20008000800 */
[----:B------:R-:W2:Y:S01]  /*f120*/  LDCU UR22, c[0x0][0x3a0] ;  /* 0x00007400ff1677ac */ /* 0x000ea20008000800 */
[----:B-1----:R-:W3:Y:S04]  /*f130*/  LDL.LU.64 R138, [R1+0x78] ;  /* 0x00007800018a7983 */ /* 0x002ee80000300a00 */
[----:B------:R1:W-:Y:S04]  /*f140*/  STL.64 [R1+0x5d0], R132 ;  /* 0x0005d08401007387 */ /* 0x0003e80000100a00 */
[----:B-1----:R-:W3:Y:S04]  /*f150*/  LDL.LU.64 R132, [R1+0x70] ;  /* 0x0000700001847983 */ /* 0x002ee80000300a00 */
[----:B------:R-:W-:Y:S01]  /*f160*/  @!PT LDS RZ, [RZ] ;  /* 0x00000000fffff984 */ /* 0x000fe20000000800 */
[----:B------:R-:W-:Y:S01]  /*f170*/  @!PT LDS RZ, [RZ] ;  /* 0x00000000fffff984 */ /* 0x000fe20000000800 */
[----:B------:R-:W-:Y:S01]  /*f180*/  @!PT LDS RZ, [RZ] ;  /* 0x00000000fffff984 */ /* 0x000fe20000000800 */
[----:B--2---:R-:W-:Y:S04]  /*f190*/  LDGSTS.E [R201], desc[UR26][R206.64], !P4 ;  /* 0x00000000cec97fae */ /* 0x004fe8000e1a101a */
[----:B------:R-:W5:Y:S04]  /*f1a0*/  LDL.LU.64 R206, [R1+0x5f0] ;  /* 0x0005f00001ce7983 */ /* 0x000f680000300a00 */
[----:B----4-:R-:W-:Y:S04]  /*f1b0*/  LDGSTS.E [R201+0x200], desc[UR26][R204.64], !P4 ;  /* 0x00200000ccc97fae */ /* 0x010fe8000e1a101a */
[----:B------:R-:W5:Y:S01]  /*f1c0*/  LDL.LU.64 R204, [R1+0x5e8] ;  /* 0x0005e80001cc7983 */ /* 0x000f620000300a00 */
[----:B---3--:R-:W-:-:S03]  /*f1d0*/  VIADD R2, R2, 0xffffff5d ;  /* 0xffffff5d02027836 */ /* 0x008fc60000000000 */
[----:B------:R-:W-:Y:S04]  /*f1e0*/  LDGSTS.E [R201+0x400], desc[UR26][R202.64], !P4 ;  /* 0x00400000cac97fae */ /* 0x000fe8000e1a101a */
[----:B------:R-:W5:Y:S01]  /*f1f0*/  LDL.LU.64 R202, [R1+0x5e0] ;  /* 0x0005e00001ca7983 */ /* 0x000f620000300a00 */
[----:B------:R-:W-:-:S03]  /*f200*/  ISETP.GE.U32.AND P5, PT, R2, 0x7fffff3e, PT ;  /* 0x7fffff3e0200780c */ /* 0x000fc60003fa6070 */
[----:B------:R-:W-:Y:S01]  /*f210*/  LDGSTS.E [R201+0x600], desc[UR26][R138.64], !P4 ;  /* 0x006000008ac97fae */ /* 0x000fe2000e1a101a */
[----:B------:R-:W-:Y:S02]  /*f220*/  UIADD3 UR21, UPT, UPT, UR21, -0xb2, URZ ;  /* 0xffffff4e15157890 */ /* 0x000fe4000fffe0ff */
[----:B------:R-:W-:Y:S01]  /*f230*/  UIADD3 UR20, UPT, UPT, UR20, -0xb1, URZ ;  /* 0xffffff4f14147890 */ /* 0x000fe2000fffe0ff */
[----:B------:R-:W1:Y:S01]  /*f240*/  S2R R2, SR_TID.X ;  /* 0x0000000000027919 */ /* 0x000e620000002100 */
[----:B------:R-:W5:Y:S04]  /*f250*/  LDL.LU.64 R138, [R1+0x5d8] ;  /* 0x0005d800018a7983 */ /* 0x000f680000300a00 */
[----:B------:R-:W-:Y:S04]  /*f260*/  LDGSTS.E [R201+0x800], desc[UR26][R132.64], !P3 ;  /* 0x0080000084c97fae */ /* 0x000fe8000d9a101a */
[----:B------:R-:W-:Y:S04]  /*f270*/  LDGSTS.E [R201+0xa00], desc[UR26][R242.64], !P3 ;  /* 0x00a00000f2c97fae */ /* 0x000fe8000d9a101a */
[----:B------:R-:W-:Y:S04]  /*f280*/  LDGSTS.E [R201+0xc00], desc[UR26][R240.64], !P3 ;  /* 0x00c00000f0c97fae */ /* 0x000fe8000d9a101a */
[----:B------:R-:W5:Y:S04]  /*f290*/  LDL.LU.64 R132, [R1+0x5d0] ;  /* 0x0005d00001847983 */ /* 0x000f680000300a00 */
[----:B------:R-:W2:Y:S04]  /*f2a0*/  LDL.LU.64 R242, [R1+0x48] ;  /* 0x0000480001f27983 */ /* 0x000ea80000300a00 */
[----:B------:R3:W-:Y:S01]  /*f2b0*/  LDGSTS.E [R201+0xe00], desc[UR26][R238.64], !P3 ;  /* 0x00e00000eec97fae */ /* 0x0007e2000d9a101a */
[----:B------:R-:W-:Y:S01]  /*f2c0*/  UIADD3 UR16, UPT, UPT, UR16, -0xb5, URZ ;  /* 0xffffff4b10107890 */ /* 0x000fe2000fffe0ff */
[----:B-1----:R-:W-:-:S02]  /*f2d0*/  LOP3.LUT R2, R2, 0x7f, RZ, 0xc0, !PT ;  /* 0x0000007f02027812 */ /* 0x002fc400078ec0ff */
[----:B------:R-:W4:Y:S01]  /*f2e0*/  LDL.LU.64 R240, [R1+0x38] ;  /* 0x0000380001f07983 */ /* 0x000f220000300a00 */
[----:B---3--:R-:W1:Y:S03]  /*f2f0*/  LDC R239, c[0x0][0x3a0] ;  /* 0x0000e800ffef7b82 */ /* 0x008e660000000800 */
[----:B--2---:R-:W-:Y:S01]  /*f300*/  LDGSTS.E [R201+0x1000], desc[UR26][R242.64], !P5 ;  /* 0x01000000f2c97fae */ /* 0x004fe2000e9a101a */
[----:B------:R-:W-:Y:S01]  /*f310*/  UIADD3 UR19, UPT, UPT, UR19, -0xb4, URZ ;  /* 0xffffff4c13137890 */ /* 0x000fe2000fffe0ff */
[----:B------:R-:W-:Y:S02]  /*f320*/  IMAD.SHL.U32 R2, R2, 0x4, RZ ;  /* 0x0000000402027824 */ /* 0x000fe400078e00ff */
[----:B------:R-:W-:Y:S04]  /*f330*/  LDGSTS.E [R201+0x1200], desc[UR26][R236.64], !P5 ;  /* 0x01200000ecc97fae */ /* 0x000fe8000e9a101a */
[----:B------:R2:W-:Y:S04]  /*f340*/  LDGSTS.E [R201+0x1400], desc[UR26][R234.64], !P5 ;  /* 0x01400000eac97fae */ /* 0x0005e8000e9a101a */
[----:B------:R-:W3:Y:S04]  /*f350*/  LDL.LU.64 R242, [R1+0x30] ;  /* 0x0000300001f27983 */ /* 0x000ee80000300a00 */
[----:B------:R-:W3:Y:S04]  /*f360*/  LDL.LU.64 R236, [R1+0x28] ;  /* 0x0000280001ec7983 */ /* 0x000ee80000300a00 */
[----:B------:R-:W-:Y:S04]  /*f370*/  LDGSTS.E [R201+0x1600], desc[UR26][R38.64], !P5 ;  /* 0x0160000026c97fae */ /* 0x000fe8000e9a101a */
[----:B------:R-:W3:Y:S01]  /*f380*/  LDL.LU.64 R38, [R1+0x40] ;  /* 0x0000400001267983 */ /* 0x000ee20000300a00 */
[----:B-1----:R-:W-:-:S02]  /*f390*/  IADD3 R238, PT, PT, R239, -0xa4, RZ ;  /* 0xffffff5cefee7810 */ /* 0x002fc40007ffe0ff */
[----:B------:R-:W1:Y:S02]  /*f3a0*/  LDC R239, c[0x0][0x3a0] ;  /* 0x0000e800ffef7b82 */ /* 0x000e640000000800 */
[----:B------:R-:W-:-:S06]  /*f3b0*/  ISETP.GE.U32.AND P3, PT, R238, 0x7fffff3d, PT ;  /* 0x7fffff3dee00780c */ /* 0x000fcc0003f66070 */
[----:B------:R-:W2:Y:S02]  /*f3c0*/  LDC R238, c[0x0][0x3a0] ;  /* 0x0000e800ffee7b82 */ /* 0x000ea40000000800 */
[----:B--2---:R-:W-:-:S05]  /*f3d0*/  VIADD R234, R238, 0xffffff5b ;  /* 0xffffff5beeea7836 */ /* 0x004fca0000000000 */
[----:B------:R-:W-:Y:S02]  /*f3e0*/  ISETP.GE.U32.AND P4, PT, R234, 0x7fffff3c, PT ;  /* 0x7fffff3cea00780c */ /* 0x000fe40003f86070 */
[----:B------:R-:W2:Y:S01]  /*f3f0*/  LDC R234, c[0x0][0x3a0] ;  /* 0x0000e800ffea7b82 */ /* 0x000ea20000000800 */
[----:B---3--:R3:W-:Y:S04]  /*f400*/  LDGSTS.E [R201+0x1800], desc[UR26][R38.64], !P3 ;  /* 0x0180000026c97fae */ /* 0x0087e8000d9a101a */
[----:B------:R1:W-:Y:S04]  /*f410*/  LDGSTS.E [R201+0x1a00], desc[UR26][R40.64], !P3 ;  /* 0x01a0000028c97fae */ /* 0x0003e8000d9a101a */
[----:B------:R2:W-:Y:S04]  /*f420*/  LDGSTS.E [R201+0x1c00], desc[UR26][R42.64], !P3 ;  /* 0x01c000002ac97fae */ /* 0x0005e8000d9a101a */
[----:B------:R-:W-:Y:S01]  /*f430*/  LDGSTS.E [R201+0x1e00], desc[UR26][R44.64], !P3 ;  /* 0x01e000002cc97fae */ /* 0x000fe2000d9a101a */
[----:B---3--:R-:W3:Y:S03]  /*f440*/  LDC R39, c[0x0][0x3a0] ;  /* 0x0000e800ff277b82 */ /* 0x008ee60000000800 */
[----:B----4-:R-:W-:Y:S01]  /*f450*/  LDGSTS.E [R201+0x2000], desc[UR26][R240.64], !P4 ;  /* 0x02000000f0c97fae */ /* 0x010fe2000e1a101a */
[----:B-1----:R-:W-:-:S03]  /*f460*/  VIADD R38, R239, 0xffffff5a ;  /* 0xffffff5aef267836 */ /* 0x002fc60000000000 */
[----:B------:R-:W-:Y:S01]  /*f470*/  LDGSTS.E [R201+0x2200], desc[UR26][R46.64], !P4 ;  /* 0x022000002ec97fae */ /* 0x000fe2000e1a101a */
[----:B------:R-:W1:Y:S03]  /*f480*/  LDC R40, c[0x0][0x3a0] ;  /* 0x0000e800ff287b82 */ /* 0x000e660000000800 */
[----:B------:R-:W4:Y:S01]  /*f490*/  LDL.LU.64 R240, [R1+0x20] ;  /* 0x0000200001f07983 */ /* 0x000f220000300a00 */
[----:B------:R-:W-:-:S04]  /*f4a0*/  ISETP.GE.U32.AND P3, PT, R38, 0x7fffff3b, PT ;  /* 0x7fffff3b2600780c */ /* 0x000fc80003f66070 */
[----:B--2---:R-:W2:Y:S01]  /*f4b0*/  LDC R42, c[0x0][0x3a0] ;  /* 0x0000e800ff2a7b82 */ /* 0x004ea20000000800 */
[----:B------:R-:W-:Y:S04]  /*f4c0*/  LDGSTS.E [R201+0x2400], desc[UR26][R48.64], !P4 ;  /* 0x0240000030c97fae */ /* 0x000fe8000e1a101a */
[----:B------:R-:W-:Y:S01]  /*f4d0*/  LDGSTS.E [R201+0x2600], desc[UR26][R50.64], !P4 ;  /* 0x0260000032c97fae */ /* 0x000fe2000e1a101a */
[----:B------:R-:W-:Y:S02]  /*f4e0*/  UISETP.GE.U32.AND UP3, UPT, UR21, 0x7fffff2f, UPT ;  /* 0x7fffff2f1500788c */ /* 0x000fe4000bf66070 */
[----:B------:R-:W2:Y:S01]  /*f4f0*/  LDC R41, c[0x0][0x3a0] ;  /* 0x0000e800ff297b82 */ /* 0x000ea20000000800 */
[----:B------:R-:W-:Y:S01]  /*f500*/  LDGSTS.E [R201+0x2800], desc[UR26][R242.64], !P3 ;  /* 0x02800000f2c97fae */ /* 0x000fe2000d9a101a */
[----:B------:R-:W-:-:S03]  /*f510*/  IADD3 R38, PT, PT, R234, -0xa7, RZ ;  /* 0xffffff59ea267810 */ /* 0x000fc60007ffe0ff */
[----:B------:R-:W-:Y:S04]  /*f520*/  LDGSTS.E [R201+0x2a00], desc[UR26][R52.64], !P3 ;  /* 0x02a0000034c97fae */ /* 0x000fe8000d9a101a */
[----:B------:R-:W2:Y:S01]  /*f530*/  LDL.LU.64 R242, [R1+0x18] ;  /* 0x0000180001f27983 */ /* 0x000ea20000300a00 */
[----:B------:R-:W-:Y:S01]  /*f540*/  ISETP.GE.U32.AND P4, PT, R38, 0x7fffff3a, PT ;  /* 0x7fffff3a2600780c */ /* 0x000fe20003f86070 */
[----:B---3--:R-:W-:Y:S02]  /*f550*/  VIADD R38, R39, 0xffffff58 ;  /* 0xffffff5827267836 */ /* 0x008fe40000000000 */
[----:B------:R-:W-:Y:S01]  /*f560*/  LDGSTS.E [R201+0x2c00], desc[UR26][R54.64], !P3 ;  /* 0x02c0000036c97fae */ /* 0x000fe2000d9a101a */
[----:B------:R-:W3:Y:S03]  /*f570*/  LDC R39, c[0x0][0x3a0] ;  /* 0x0000e800ff277b82 */ /* 0x000ee60000000800 */
[----:B------:R-:W-:Y:S01]  /*f580*/  LDGSTS.E [R201+0x2e00], desc[UR26][R56.64], !P3 ;  /* 0x02e0000038c97fae */ /* 0x000fe2000d9a101a */
[----:B------:R-:W-:-:S05]  /*f590*/  ISETP.GE.U32.AND P3, PT, R38, 0x7fffff39, PT ;  /* 0x7fffff392600780c */ /* 0x000fca0003f66070 */
[----:B------:R-:W-:Y:S04]  /*f5a0*/  LDGSTS.E [R201+0x3000], desc[UR26][R236.64], !P4 ;  /* 0x03000000ecc97fae */ /* 0x000fe8000e1a101a */
[----:B------:R-:W-:Y:S04]  /*f5b0*/  LDGSTS.E [R201+0x3200], desc[UR26][R58.64], !P4 ;  /* 0x032000003ac97fae */ /* 0x000fe8000e1a101a */
[----:B------:R-:W-:Y:S04]  /*f5c0*/  LDGSTS.E [R201+0x3400], desc[UR26][R60.64], !P4 ;  /* 0x034000003cc97fae */ /* 0x000fe8000e1a101a */
[----:B------:R-:W3:Y:S04]  /*f5d0*/  LDL.LU.64 R236, [R1+0x10] ;  /* 0x0000100001ec7983 */ /* 0x000ee80000300a00 */
[----:B------:R-:W-:Y:S01]  /*f5e0*/  LDGSTS.E [R201+0x3600], desc[UR26][R62.64], !P4 ;  /* 0x036000003ec97fae */ /* 0x000fe2000e1a101a */
[----:B-1----:R-:W-:-:S02]  /*f5f0*/  VIADD R38, R40, 0xffffff57 ;  /* 0xffffff5728267836 */ /* 0x002fc40000000000 */
[----:B------:R-:W1:Y:S03]  /*f600*/  LDC R40, c[0x0][0x3a0] ;  /* 0x0000e800ff287b82 */ /* 0x000e660000000800 */
[----:B------:R-:W-:Y:S01]  /*f610*/  ISETP.GE.U32.AND P4, PT, R38, 0x7fffff38, PT ;  /* 0x7fffff382600780c */ /* 0x000fe20003f86070 */
[----:B----4-:R-:W-:Y:S04]  /*f620*/  LDGSTS.E [R201+0x3800], desc[UR26][R240.64], !P3 ;  /* 0x03800000f0c97fae */ /* 0x010fe8000d9a101a */
[----:B------:R-:W-:Y:S04]  /*f630*/  LDGSTS.E [R201+0x3a00], desc[UR26][R64.64], !P3 ;  /* 0x03a0000040c97fae */ /* 0x000fe8000d9a101a */
[----:B------:R-:W-:Y:S04]  /*f640*/  LDGSTS.E [R201+0x3c00], desc[UR26][R66.64], !P3 ;  /* 0x03c0000042c97fae */ /* 0x000fe8000d9a101a */
[----:B------:R-:W4:Y:S04]  /*f650*/  LDL.LU.64 R240, [R1+0x8] ;  /* 0x0000080001f07983 */ /* 0x000f280000300a00 */
[----:B------:R-:W-:Y:S04]  /*f660*/  LDGSTS.E [R201+0x3e00], desc[UR26][R68.64], !P3 ;  /* 0x03e0000044c97fae */ /* 0x000fe8000d9a101a */
[----:B--2---:R-:W-:Y:S01]  /*f670*/  LDGSTS.E [R201+0x4000], desc[UR26][R242.64], !P4 ;  /* 0x04000000f2c97fae */ /* 0x004fe2000e1a101a */
[----:B---3--:R-:W-:-:S02]  /*f680*/  IADD3 R38, PT, PT, R39, -0xaa, RZ ;  /* 0xffffff5627267810 */ /* 0x008fc40007ffe0ff */
[----:B------:R-:W2:Y:S01]  /*f690*/  LDC R39, c[0x0][0x3a0] ;  /* 0x0000e800ff277b82 */ /* 0x000ea20000000800 */
[----:B------:R-:W-:Y:S04]  /*f6a0*/  LDGSTS.E [R201+0x4200], desc[UR26][R70.64], !P4 ;  /* 0x0420000046c97fae */ /* 0x000fe8000e1a101a */
[----:B------:R-:W3:Y:S01]  /*f6b0*/  LDL.LU.64 R242, [R1] ;  /* 0x0000000001f27983 */ /* 0x000ee20000300a00 */
[----:B------:R-:W-:Y:S01]  /*f6c0*/  ISETP.GE.U32.AND P3, PT, R38, 0x7fffff37, PT ;  /* 0x7fffff372600780c */ /* 0x000fe20003f66070 */
[----:B-1----:R-:W-:Y:S02]  /*f6d0*/  VIADD R38, R40, 0xffffff55 ;  /* 0xffffff5528267836 */ /* 0x002fe40000000000 */
[----:B------:R-:W-:Y:S01]  /*f6e0*/  LDGSTS.E [R201+0x4400], desc[UR26][R72.64], !P4 ;  /* 0x0440000048c97fae */ /* 0x000fe2000e1a101a */
[----:B------:R-:W1:Y:S03]  /*f6f0*/  LDC R40, c[0x0][0x3a0] ;  /* 0x0000e800ff287b82 */ /* 0x000e660000000800 */
[----:B------:R-:W-:Y:S01]  /*f700*/  LDGSTS.E [R201+0x4600], desc[UR26][R74.64], !P4 ;  /* 0x046000004ac97fae */ /* 0x000fe2000e1a101a */
[----:B------:R-:W-:-:S03]  /*f710*/  ISETP.GE.U32.AND P4, PT, R38, 0x7fffff36, PT ;  /* 0x7fffff362600780c */ /* 0x000fc60003f86070 */
        /* <DEDUP_REMOVED lines=8> */
[----:B------:R-:W-:Y:S04]  /*f7a0*/  LDGSTS.E [R201+0x4800], desc[UR26][R236.64], !P3 ;  /* 0x04800000ecc97fae */ /* 0x000fe8000d9a101a */
[----:B------:R-:W3:Y:S04]  /*f7b0*/  LDL.LU.64 R48, [R1+0xc0] ;  /* 0x0000c00001307983 */ /* 0x000ee80000300a00 */
[----:B------:R-:W-:Y:S04]  /*f7c0*/  LDGSTS.E [R201+0x4a00], desc[UR26][R76.64], !P3 ;  /* 0x04a000004cc97fae */ /* 0x000fe8000d9a101a */
[----:B------:R-:W3:Y:S04]  /*f7d0*/  LDL.LU.64 R46, [R1+0xb8] ;  /* 0x0000b800012e7983 */ /* 0x000ee80000300a00 */
[----:B------:R-:W-:Y:S04]  /*f7e0*/  LDGSTS.E [R201+0x4c00], desc[UR26][R78.64], !P3 ;  /* 0x04c000004ec97fae */ /* 0x000fe8000d9a101a */
[----:B------:R-:W3:Y:S04]  /*f7f0*/  LDL.LU.64 R238, [R1+0xb0] ;  /* 0x0000b00001ee7983 */ /* 0x000ee80000300a00 */
[----:B------:R-:W-:Y:S04]  /*f800*/  LDGSTS.E [R201+0x4e00], desc[UR26][R80.64], !P3 ;  /* 0x04e0000050c97fae */ /* 0x000fe8000d9a101a */
[----:B------:R-:W3:Y:S04]  /*f810*/  LDL.LU.64 R44, [R1+0xa8] ;  /* 0x0000a800012c7983 */ /* 0x000ee80000300a00 */
[----:B------:R-:W3:Y:S01]  /*f820*/  LDL.LU.64 R236, [R1+0xa0] ;  /* 0x0000a00001ec7983 */ /* 0x000ee20000300a00 */
[----:B--2---:R-:W-:-:S02]  /*f830*/  VIADD R38, R39, 0xffffff54 ;  /* 0xffffff5427267836 */ /* 0x004fc40000000000 */
[----:B------:R-:W2:Y:S01]  /*f840*/  LDC R39, c[0x0][0x3a0] ;  /* 0x0000e800ff277b82 */ /* 0x000ea20000000800 */
[----:B------:R-:W-:Y:S02]  /*f850*/  UIADD3 UR15, UPT, UPT, UR15, -0xb8, URZ ;  /* 0xffffff480f0f7890 */ /* 0x000fe4000fffe0ff */
[----:B------:R-:W-:Y:S01]  /*f860*/  ISETP.GE.U32.AND P3, PT, R38, 0x7fffff35, PT ;  /* 0x7fffff352600780c */ /* 0x000fe20003f66070 */
[----:B------:R-:W-:Y:S01]  /*f870*/  UIADD3 UR18, UPT, UPT, UR18, -0xb3, URZ ;  /* 0xffffff4d12127890 */ /* 0x000fe2000fffe0ff */
[----:B-1----:R-:W-:Y:S01]  /*f880*/  IADD3 R38, PT, PT, R40, -0xad, RZ ;  /* 0xffffff5328267810 */ /* 0x002fe20007ffe0ff */
[----:B------:R-:W-:Y:S02]  /*f890*/  UISETP.GE.U32.AND UP4, UPT, UR20, 0x7fffff30, UPT ;  /* 0x7fffff301400788c */ /* 0x000fe4000bf86070 */
[----:B------:R-:W-:Y:S01]  /*f8a0*/  UIADD3 UR14, UPT, UPT, UR14, -0xb7, URZ ;  /* 0xffffff490e0e7890 */ /* 0x000fe2000fffe0ff */
[----:B------:R-:W1:Y:S01]  /*f8b0*/  LDC R40, c[0x0][0x3a0] ;  /* 0x0000e800ff287b82 */ /* 0x000e620000000800 */
[----:B------:R-:W-:-:S02]  /*f8c0*/  UISETP.GE.U32.AND UP2, UPT, UR16, 0x7fffff2c, UPT ;  /* 0x7fffff2c1000788c */ /* 0x000fc4000bf46070 */
[----:B------:R-:W-:Y:S02]  /*f8d0*/  UIADD3 UR17, UPT, UPT, UR17, -0xb6, URZ ;  /* 0xffffff4a11117890 */ /* 0x000fe4000fffe0ff */
[----:B------:R-:W-:Y:S02]  /*f8e0*/  UISETP.GE.U32.AND UP5, UPT, UR19, 0x7fffff2d, UPT ;  /* 0x7fffff2d1300788c */ /* 0x000fe4000bfa6070 */
[----:B------:R-:W-:Y:S02]  /*f8f0*/  USEL UR16, URZ, 0x4, UP3 ;  /* 0x00000004ff107887 */ /* 0x000fe40009800000 */
[----:B------:R-:W-:Y:S02]  /*f900*/  UIADD3 UR9, UPT, UPT, UR9, -0xbc, URZ ;  /* 0xffffff4409097890 */ /* 0x000fe4000fffe0ff */
[----:B------:R-:W-:Y:S02]  /*f910*/  UISETP.GE.U32.AND UP3, UPT, UR15, 0x7fffff29, UPT ;  /* 0x7fffff290f00788c */ /* 0x000fe4000bf66070 */
[----:B------:R-:W-:-:S02]  /*f920*/  UISETP.GE.U32.AND UP6, UPT, UR18, 0x7fffff2e, UPT ;  /* 0x7fffff2e1200788c */ /* 0x000fc4000bfc6070 */
[----:B------:R-:W-:Y:S02]  /*f930*/  USEL UR15, URZ, 0x7fff8, UP4 ;  /* 0x0007fff8ff0f7887 */ /* 0x000fe4000a000000 */
[----:B------:R-:W-:Y:S02]  /*f940*/  UIADD3 UR8, UPT, UPT, UR8, -0xbb, URZ ;  /* 0xffffff4508087890 */ /* 0x000fe4000fffe0ff */
[----:B------:R-:W-:Y:S02]  /*f950*/  UISETP.GE.U32.AND UP4, UPT, UR14, 0x7fffff2a, UPT ;  /* 0x7fffff2a0e00788c */ /* 0x000fe4000bf86070 */
[----:B------:R-:W-:Y:S02]  /*f960*/  UISETP.GE.U32.AND UP1, UPT, UR17, 0x7fffff2b, UPT ;  /* 0x7fffff2b1100788c */ /* 0x000fe4000bf26070 */
[----:B------:R-:W-:Y:S02]  /*f970*/  USEL UR14, URZ, 0x1, UP5 ;  /* 0x00000001ff0e7887 */ /* 0x000fe4000a800000 */
[----:B------:R-:W-:-:S02]  /*f980*/  UIADD3 UR7, UPT, UPT, UR7, -0xbe, URZ ;  /* 0xffffff4207077890 */ /* 0x000fc4000fffe0ff */
[----:B------:R-:W-:Y:S02]  /*f990*/  UISETP.GE.U32.AND UP5, UPT, UR9, 0x7fffff25, UPT ;  /* 0x7fffff250900788c */ /* 0x000fe4000bfa6070 */
[----:B------:R-:W-:Y:S02]  /*f9a0*/  USEL UR9, URZ, 0x1fffe, UP6 ;  /* 0x0001fffeff097887 */ /* 0x000fe4000b000000 */
[----:B------:R-:W-:Y:S02]  /*f9b0*/  UIADD3 UR6, UPT, UPT, UR6, -0xbd, URZ ;  /* 0xffffff4306067890 */ /* 0x000fe4000fffe0ff */
        /* <DEDUP_REMOVED lines=8> */
[----:B------:R-:W-:Y:S01]  /*fa40*/  UISETP.GE.U32.AND UP3, UPT, UR5, 0x7fffff22, UPT ;  /* 0x7fffff220500788c */ /* 0x000fe2000bf66070 */
[----:B----4-:R-:W-:Y:S01]  /*fa50*/  LDGSTS.E [R201+0x5000], desc[UR26][R240.64], !P4 ;  /* 0x05000000f0c97fae */ /* 0x010fe2000e1a101a */
[----:B------:R-:W-:-:S03]  /*fa60*/  USEL UR5, URZ, 0x1fffe, UP4 ;  /* 0x0001fffeff057887 */ /* 0x000fc6000a000000 */
[----:B------:R-:W4:Y:S01]  /*fa70*/  LDL.LU.64 R240, [R1+0x98] ;  /* 0x0000980001f07983 */ /* 0x000f220000300a00 */
[----:B------:R-:W-:Y:S01]  /*fa80*/  UISETP.GE.U32.AND UP4, UPT, UR22, 0x7fffff21, UPT ;  /* 0x7fffff211600788c */ /* 0x000fe2000bf86070 */
[----:B--2---:R-:W-:Y:S02]  /*fa90*/  VIADD R39, R39, 0xffffff52 ;  /* 0xffffff5227277836 */ /* 0x004fe40000000000 */
[----:B------:R-:W-:Y:S01]  /*faa0*/  LDGSTS.E [R201+0x5200], desc[UR26][R82.64], !P4 ;  /* 0x0520000052c97fae */ /* 0x000fe2000e1a101a */
[----:B------:R-:W-:-:S03]  /*fab0*/  USEL UR23, URZ, 0x1fffe, UP3 ;  /* 0x0001fffeff177887 */ /* 0x000fc60009800000 */
[----:B------:R-:W-:Y:S01]  /*fac0*/  LDGSTS.E [R201+0x5400], desc[UR26][R84.64], !P4 ;  /* 0x0540000054c97fae */ /* 0x000fe2000e1a101a */
[----:B------:R-:W-:-:S03]  /*fad0*/  USEL UR21, URZ, 0x1, UP4 ;  /* 0x00000001ff157887 */ /* 0x000fc6000a000000 */
[----:B------:R-:W-:Y:S01]  /*fae0*/  LDGSTS.E [R201+0x5600], desc[UR26][R86.64], !P4 ;  /* 0x0560000056c97fae */ /* 0x000fe2000e1a101a */
[----:B------:R-:W-:Y:S01]  /*faf0*/  ISETP.GE.U32.AND P4, PT, R38, 0x7fffff34, PT ;  /* 0x7fffff342600780c */ /* 0x000fe20003f86070 */
[----:B------:R-:W-:Y:S02]  /*fb00*/  VIADD R38, R42, 0xffffff46 ;  /* 0xffffff462a267836 */ /* 0x000fe40000000000 */
[----:B---3--:R2:W-:Y:S04]  /*fb10*/  LDGSTS.E [R201+0x5800], desc[UR26][R242.64], !P3 ;  /* 0x05800000f2c97fae */ /* 0x0085e8000d9a101a */
[----:B------:R-:W-:Y:S01]  /*fb20*/  LDGSTS.E [R201+0x5a00], desc[UR26][R88.64], !P3 ;  /* 0x05a0000058c97fae */ /* 0x000fe2000d9a101a */
[----:B------:R-:W-:-:S03]  /*fb30*/  USEL UR17, URZ, 0x1, UP5 ;  /* 0x00000001ff117887 */ /* 0x000fc6000a800000 */
[----:B------:R-:W-:Y:S01]  /*fb40*/  LDGSTS.E [R201+0x5c00], desc[UR26][R90.64], !P3 ;  /* 0x05c000005ac97fae */ /* 0x000fe2000d9a101a */
[----:B------:R-:W-:-:S03]  /*fb50*/  USEL UR18, URZ, 0x1fffe, UP6 ;  /* 0x0001fffeff127887 */ /* 0x000fc6000b000000 */
[----:B------:R-:W-:Y:S01]  /*fb60*/  LDGSTS.E [R201+0x5e00], desc[UR26][R92.64], !P3 ;  /* 0x05e000005cc97fae */ /* 0x000fe2000d9a101a */
[----:B------:R-:W-:Y:S01]  /*fb70*/  ISETP.GE.U32.AND P3, PT, R39, 0x7fffff33, PT ;  /* 0x7fffff332700780c */ /* 0x000fe20003f66070 */
[----:B------:R-:W-:Y:S01]  /*fb80*/  UIADD3 UR5, UPT, UPT, UR6, UR5, URZ ;  /* 0x0000000506057290 */ /* 0x000fe2000fffe0ff */
[----:B-1----:R-:W-:Y:S01]  /*fb90*/  IADD3 R39, PT, PT, R40, -0xb9, RZ ;  /* 0xffffff4728277810 */ /* 0x002fe20007ffe0ff */
[----:B------:R-:W-:Y:S01]  /*fba0*/  UIADD3 UR21, UPT, UPT, UR21, UR23, URZ ;  /* 0x0000001715157290 */ /* 0x000fe2000fffe0ff */
[----:B------:R-:W-:Y:S01]  /*fbb0*/  ISETP.GE.U32.AND P5, PT, R38, 0x7fffff27, PT ;  /* 0x7fffff272600780c */ /* 0x000fe20003fa6070 */
[----:B------:R-:W1:Y:S01]  /*fbc0*/  LDC R40, c[0x0][0x3a0] ;  /* 0x0000e800ff287b82 */ /* 0x000e620000000800 */
[----:B------:R-:W-:Y:S01]  /*fbd0*/  USEL UR19, URZ, 0x4, UP1 ;  /* 0x00000004ff137887 */ /* 0x000fe20008800000 */
[----:B------:R-:W-:Y:S01]  /*fbe0*/  LDGSTS.E [R201+0x6000], desc[UR26][R250.64], !P4 ;  /* 0x06000000fac97fae */ /* 0x000fe2000e1a101a */
[----:B------:R-:W-:Y:S01]  /*fbf0*/  USEL UR20, URZ, 0x7fff8, UP2 ;  /* 0x0007fff8ff147887 */ /* 0x000fe20009000000 */
[----:B------:R-:W-:Y:S01]  /*fc00*/  SEL R38, RZ, 0x4, P5 ;  /* 0x00000004ff267807 */ /* 0x000fe20002800000 */
[----:B------:R-:W-:-:S02]  /*fc10*/  UIADD3 UR17, UPT, UPT, UR17, UR18, URZ ;  /* 0x0000001211117290 */ /* 0x000fc4000fffe0ff */
[----:B------:R-:W-:Y:S01]  /*fc20*/  ULOP3.LUT UR5, UR5, 0x3, URZ, 0xc0, !UPT ;  /* 0x0000000305057892 */ /* 0x000fe2000f8ec0ff */
[----:B--2---:R-:W2:Y:S01]  /*fc30*/  LDC R243, c[0x0][0x3a0] ;  /* 0x0000e800fff37b82 */ /* 0x004ea20000000800 */
[----:B------:R-:W-:Y:S01]  /*fc40*/  ULOP3.LUT UR21, UR21, 0x3, URZ, 0xc0, !UPT ;  /* 0x0000000315157892 */ /* 0x000fe2000f8ec0ff */
[----:B------:R-:W-:Y:S01]  /*fc50*/  ISETP.GE.U32.AND P5, PT, R39, 0x7fffff28, PT ;  /* 0x7fffff282700780c */ /* 0x000fe20003fa6070 */
[----:B------:R-:W-:Y:S01]  /*fc60*/  UIADD3 UR9, UPT, UPT, UR14, UR9, URZ ;  /* 0x000000090e097290 */ /* 0x000fe2000fffe0ff */
[----:B------:R-:W-:Y:S01]  /*fc70*/  LDGSTS.E [R201+0x6200], desc[UR26][R94.64], !P4 ;  /* 0x062000005ec97fae */ /* 0x000fe2000e1a101a */
[----:B------:R-:W-:Y:S02]  /*fc80*/  ULOP3.LUT UR17, UR17, 0x3, URZ, 0xc0, !UPT ;  /* 0x0000000311117892 */ /* 0x000fe4000f8ec0ff */
[----:B------:R-:W-:Y:S02]  /*fc90*/  UIADD3 UR5, UPT, UPT, UR5, UR7, UR8 ;  /* 0x0000000705057290 */ /* 0x000fe4000fffe008 */
[----:B------:R-:W-:Y:S01]  /*fca0*/  UIADD3 UR19, UPT, UPT, UR21, UR20, UR19 ;  /* 0x0000001415137290 */ /* 0x000fe2000fffe013 */
[----:B------:R-:W-:Y:S01]  /*fcb0*/  SEL R39, RZ, 0x7fff8, P5 ;  /* 0x0007fff8ff277807 */ /* 0x000fe20002800000 */
[----:B------:R-:W-:Y:S01]  /*fcc0*/  ULOP3.LUT UR9, UR9, 0x3, URZ, 0xc0, !UPT ;  /* 0x0000000309097892 */ /* 0x000fe2000f8ec0ff */
[----:B------:R-:W-:Y:S01]  /*fcd0*/  LDGSTS.E [R201+0x6400], desc[UR26][R96.64], !P4 ;  /* 0x0640000060c97fae */ /* 0x000fe2000e1a101a */
[----:B------:R-:W-:-:S02]  /*fce0*/  USHF.L.U32 UR5, UR5, 0x8, URZ ;  /* 0x0000000805057899 */ /* 0x000fc400080006ff */
[----:B------:R-:W-:Y:S01]  /*fcf0*/  ULOP3.LUT UR19, UR19, 0xf, URZ, 0xc0, !UPT ;  /* 0x0000000f13137892 */ /* 0x000fe2000f8ec0ff */
[----:B------:R-:W-:Y:S01]  /*fd00*/  IADD3 R38, PT, PT, R39, UR17, R38 ;  /* 0x0000001127267c10 */ /* 0x000fe2000fffe026 */
[----:B------:R-:W-:Y:S01]  /*fd10*/  UIADD3 UR9, UPT, UPT, UR9, UR15, UR16 ;  /* 0x0000000f09097290 */ /* 0x000fe2000fffe010 */
[----:B------:R-:W-:Y:S01]  /*fd20*/  VIADD R39, R41, 0xffffff51 ;  /* 0xffffff5129277836 */ /* 0x000fe20000000000 */
[----:B------:R-:W-:Y:S01]  /*fd30*/  ULOP3.LUT UR5, UR5, 0xf00, URZ, 0xe2, !UPT ;  /* 0x00000f0005057892 */ /* 0x000fe2000f8ee2ff */
[----:B------:R-:W-:Y:S01]  /*fd40*/  LDGSTS.E [R201+0x6600], desc[UR26][R98.64], !P4 ;  /* 0x0660000062c97fae */ /* 0x000fe2000e1a101a */
[----:B------:R-:W-:Y:S02]  /*fd50*/  LEA R38, R38, UR19, 0x4 ;  /* 0x0000001326267c11 */ /* 0x000fe4000f8e20ff */
[----:B------:R-:W-:Y:S01]  /*fd60*/  ULEA UR5, UR9, UR5, 0xc ;  /* 0x0000000509057291 */ /* 0x000fe2000f8e60ff */
[----:B------:R-:W-:Y:S01]  /*fd70*/  ISETP.GE.U32.AND P4, PT, R39, 0x7fffff32, PT ;  /* 0x7fffff322700780c */ /* 0x000fe20003f86070 */
[----:B------:R-:W-:Y:S01]  /*fd80*/  LDGSTS.E [R201+0x6800], desc[UR26][R248.64], !P3 ;  /* 0x06800000f8c97fae */ /* 0x000fe2000d9a101a */
[----:B------:R-:W-:Y:S01]  /*fd90*/  LOP3.LUT R38, R38, 0xff, RZ, 0xc0, !PT ;  /* 0x000000ff26267812 */ /* 0x000fe200078ec0ff */
[----:B-1----:R-:W-:-:S02]  /*fda0*/  VIADD R39, R40, 0xffffff50 ;  /* 0xffffff5028277836 */ /* 0x002fc40000000000 */
[----:B------:R-:W-:Y:S01]  /*fdb0*/  LDGSTS.E [R201+0x6a00], desc[UR26][R100.64], !P3 ;  /* 0x06a0000064c97fae */ /* 0x000fe2000d9a101a */
[----:B------:R-:W-:-:S03]  /*fdc0*/  IADD3 R38, PT, PT, R38, UR5, RZ ;  /* 0x0000000526267c10 */ /* 0x000fc6000fffe0ff */
[----:B------:R-:W-:Y:S01]  /*fdd0*/  LDGSTS.E [R201+0x6c00], desc[UR26][R102.64], !P3 ;  /* 0x06c0000066c97fae */ /* 0x000fe2000d9a101a */
[----:B------:R-:W-:-:S03]  /*fde0*/  LOP3.LUT R38, R38, 0xffff, RZ, 0xc0, !PT ;  /* 0x0000ffff26267812 */ /* 0x000fc600078ec0ff */
[----:B------:R-:W-:Y:S01]  /*fdf0*/  LDGSTS.E [R201+0x6e00], desc[UR26][R104.64], !P3 ;  /* 0x06e0000068c97fae */ /* 0x000fe2000d9a101a */
[----:B------:R-:W-:Y:S02]  /*fe00*/  ISETP.GE.U32.AND P3, PT, R39, 0x7fffff31, PT ;  /* 0x7fffff312700780c */ /* 0x000fe40003f66070 */
[----:B------:R-:W-:Y:S01]  /*fe10*/  SHF.R.U32.HI R39, RZ, 0xf, R38 ;  /* 0x0000000fff277819 */ /* 0x000fe20000011626 */
[----:B------:R-:W-:Y:S04]  /*fe20*/  LDGSTS.E [R201+0x7000], desc[UR26][R246.64], !P4 ;  /* 0x07000000f6c97fae */ /* 0x000fe8000e1a101a */
[----:B------:R-:W-:Y:S04]  /*fe30*/  LDGSTS.E [R201+0x7200], desc[UR26][R106.64], !P4 ;  /* 0x072000006ac97fae */ /* 0x000fe8000e1a101a */
[----:B------:R-:W-:Y:S04]  /*fe40*/  LDGSTS.E [R201+0x7400], desc[UR26][R108.64], !P4 ;  /* 0x074000006cc97fae */ /* 0x000fe8000e1a101a */
[----:B------:R-:W-:Y:S01]  /*fe50*/  LDGSTS.E [R201+0x7600], desc[UR26][R110.64], !P4 ;  /* 0x076000006ec97fae */ /* 0x000fe2000e1a101a */
[----:B------:R-:W-:-:S02]  /*fe60*/  LOP3.LUT P4, RZ, R39, 0x1, RZ, 0xc0, !PT ;  /* 0x0000000127ff7812 */ /* 0x000fc4000788c0ff */
[--C-:B------:R-:W-:Y:S01]  /*fe70*/  SHF.R.U32.HI R39, RZ, 0xe, R38.reuse ;  /* 0x0000000eff277819 */ /* 0x100fe20000011626 */
[----:B------:R-:W-:Y:S01]  /*fe80*/  LDGSTS.E [R201+0x7800], desc[UR26][R244.64], !P3 ;  /* 0x07800000f4c97fae */ /* 0x000fe2000d9a101a */
[--C-:B------:R-:W-:Y:S02]  /*fe90*/  SHF.R.U32.HI R40, RZ, 0xd, R38.reuse ;  /* 0x0000000dff287819 */ /* 0x100fe40000011626 */
[----:B------:R-:W-:Y:S01]  /*fea0*/  LOP3.LUT P6, RZ, R39, 0x1, RZ, 0xc0, !PT ;  /* 0x0000000127ff7812 */ /* 0x000fe200078cc0ff */
[----:B------:R-:W-:Y:S01]  /*feb0*/  LDGSTS.E [R201+0x7a00], desc[UR26][R112.64], !P3 ;  /* 0x07a0000070c97fae */ /* 0x000fe2000d9a101a */
[----:B------:R-:W-:-:S03]  /*fec0*/  SHF.R.U32.HI R39, RZ, 0xc, R38 ;  /* 0x0000000cff277819 */ /* 0x000fc60000011626 */
[----:B------:R-:W-:Y:S04]  /*fed0*/  LDGSTS.E [R201+0x7c00], desc[UR26][R114.64], !P3 ;  /* 0x07c0000072c97fae */ /* 0x000fe8000d9a101a */
[----:B------:R-:W-:Y:S01]  /*fee0*/  LDGSTS.E [R201+0x7e00], desc[UR26][R116.64], !P3 ;  /* 0x07e0000074c97fae */ /* 0x000fe2000d9a101a */
[----:B------:R-:W-:Y:S02]  /*fef0*/  LOP3.LUT P3, RZ, R40, 0x1, RZ, 0xc0, !PT ;  /* 0x0000000128ff7812 */ /* 0x000fe4000786c0ff */
[----:B------:R-:W-:Y:S01]  /*ff00*/  LOP3.LUT P5, RZ, R39, 0x1, RZ, 0xc0, !PT ;  /* 0x0000000127ff7812 */ /* 0x000fe200078ac0ff */
[----:B------:R1:W-:Y:S01]  /*ff10*/  LDGSTS.E [R201+0x8000], desc[UR26][R34.64], P4 ;  /* 0x0800000022c97fae */ /* 0x0003e2000a1a101a */
[----:B------:R-:W-:-:S03]  /*ff20*/  SHF.R.U32.HI R39, RZ, 0xb, R38 ;  /* 0x0000000bff277819 */ /* 0x000fc60000011626 */
[----:B------:R-:W-:Y:S04]  /*ff30*/  LDGSTS.E [R201+0x8200], desc[UR26][R118.64], P4 ;  /* 0x0820000076c97fae */ /* 0x000fe8000a1a101a */
[----:B------:R-:W-:Y:S04]  /*ff40*/  LDGSTS.E [R201+0x8400], desc[UR26][R120.64], P4 ;  /* 0x0840000078c97fae */ /* 0x000fe8000a1a101a */
[----:B------:R-:W-:Y:S01]  /*ff50*/  LDGSTS.E [R201+0x8600], desc[UR26][R122.64], P4 ;  /* 0x086000007ac97fae */ /* 0x000fe2000a1a101a */
[----:B------:R-:W-:Y:S02]  /*ff60*/  LOP3.LUT P4, RZ, R39, 0x1, RZ, 0xc0, !PT ;  /* 0x0000000127ff7812 */ /* 0x000fe4000788c0ff */
[----:B-1----:R-:W-:Y:S01]  /*ff70*/  SHF.R.U32.HI R34, RZ, 0xa, R38 ;  /* 0x0000000aff227819 */ /* 0x002fe20000011626 */
[----:B------:R1:W-:Y:S04]  /*ff80*/  LDGSTS.E [R201+0x8800], desc[UR26][R32.64], P6 ;  /* 0x0880000020c97fae */ /* 0x0003e8000b1a101a */
[----:B------:R-:W-:Y:S04]  /*ff90*/  LDGSTS.E [R201+0x8a00], desc[UR26][R124.64], P6 ;  /* 0x08a000007cc97fae */ /* 0x000fe8000b1a101a */
[----:B------:R-:W-:Y:S04]  /*ffa0*/  LDGSTS.E [R201+0x8c00], desc[UR26][R126.64], P6 ;  /* 0x08c000007ec97fae */ /* 0x000fe8000b1a101a */
[----:B------:R-:W-:Y:S01]  /*ffb0*/  LDGSTS.E [R201+0x8e00], desc[UR26][R128.64], P6 ;  /* 0x08e0000080c97fae */ /* 0x000fe2000b1a101a */
[----:B------:R-:W-:-:S02]  /*ffc0*/  LOP3.LUT P6, RZ, R34, 0x1, RZ, 0xc0, !PT ;  /* 0x0000000122ff7812 */ /* 0x000fc400078cc0ff */
        /* <DEDUP_REMOVED lines=29> */
[----:B------:R-:W-:-:S03]  /*101a0*/  LOP3.LUT P3, RZ, R24, 0x1, RZ, 0xc0, !PT ;  /* 0x0000000118ff7812 */ /* 0x000fc6000786c0ff */
[----:B------:R3:W-:Y:S01]  /*101b0*/  LDGSTS.E [R201+0xb800], desc[UR26][R20.64], P5 ;  /* 0x0b80000014c97fae */ /* 0x0007e2000a9a101a */
[----:B-1----:R-:W-:-:S03]  /*101c0*/  SHF.R.U32.HI R22, RZ, 0x4, R38 ;  /* 0x00000004ff167819 */ /* 0x002fc60000011626 */
[----:B------:R-:W-:Y:S04]  /*101d0*/  LDGSTS.E [R201+0xba00], desc[UR26][R170.64], P5 ;  /* 0x0ba00000aac97fae */ /* 0x000fe8000a9a101a */
[----:B------:R-:W-:Y:S04]  /*101e0*/  LDGSTS.E [R201+0xbc00], desc[UR26][R172.64], P5 ;  /* 0x0bc00000acc97fae */ /* 0x000fe8000a9a101a */
[----:B------:R-:W-:Y:S04]  /*101f0*/  LDGSTS.E [R201+0xbe00], desc[UR26][R174.64], P5 ;  /* 0x0be00000aec97fae */ /* 0x000fe8000a9a101a */
[----:B------:R1:W-:Y:S01]  /*10200*/  LDGSTS.E [R201+0xc000], desc[UR26][R18.64], P4 ;  /* 0x0c00000012c97fae */ /* 0x0003e2000a1a101a */
[----:B------:R-:W-:-:S03]  /*10210*/  LOP3.LUT P5, RZ, R22, 0x1, RZ, 0xc0, !PT ;  /* 0x0000000116ff7812 */ /* 0x000fc600078ac0ff */
[----:B------:R-:W-:Y:S01]  /*10220*/  LDGSTS.E [R201+0xc200], desc[UR26][R176.64], P4 ;  /* 0x0c200000b0c97fae */ /* 0x000fe2000a1a101a */
[----:B---3--:R-:W-:-:S03]  /*10230*/  SHF.R.U32.HI R20, RZ, 0x3, R38 ;  /* 0x00000003ff147819 */ /* 0x008fc60000011626 */
[----:B------:R-:W-:Y:S04]  /*10240*/  LDGSTS.E [R201+0xc400], desc[UR26][R178.64], P4 ;  /* 0x0c400000b2c97fae */ /* 0x000fe8000a1a101a */
[----:B------:R-:W-:Y:S04]  /*10250*/  LDGSTS.E [R201+0xc600], desc[UR26][R180.64], P4 ;  /* 0x0c600000b4c97fae */ /* 0x000fe8000a1a101a */
[----:B------:R-:W-:Y:S01]  /*10260*/  LDGSTS.E [R201+0xc800], desc[UR26][R16.64], P6 ;  /* 0x0c80000010c97fae */ /* 0x000fe2000b1a101a */
[----:B------:R-:W-:-:S03]  /*10270*/  LOP3.LUT P4, RZ, R20, 0x1, RZ, 0xc0, !PT ;  /* 0x0000000114ff7812 */ /* 0x000fc6000788c0ff */
[----:B------:R-:W-:Y:S01]  /*10280*/  LDGSTS.E [R201+0xca00], desc[UR26][R182.64], P6 ;  /* 0x0ca00000b6c97fae */ /* 0x000fe2000b1a101a */
[----:B-1----:R-:W-:-:S03]  /*10290*/  SHF.R.U32.HI R18, RZ, 0x2, R38 ;  /* 0x00000002ff127819 */ /* 0x002fc60000011626 */
[----:B------:R-:W-:Y:S04]  /*102a0*/  LDGSTS.E [R201+0xcc00], desc[UR26][R184.64], P6 ;  /* 0x0cc00000b8c97fae */ /* 0x000fe8000b1a101a */
[----:B------:R-:W-:Y:S04]  /*102b0*/  LDGSTS.E [R201+0xce00], desc[UR26][R186.64], P6 ;  /* 0x0ce00000bac97fae */ /* 0x000fe8000b1a101a */
[----:B------:R-:W-:Y:S04]  /*102c0*/  LDGSTS.E [R201+0xd000], desc[UR26][R14.64], P3 ;  /* 0x0d0000000ec97fae */ /* 0x000fe800099a101a */
[----:B------:R-:W-:Y:S04]  /*102d0*/  LDGSTS.E [R201+0xd200], desc[UR26][R188.64], P3 ;  /* 0x0d200000bcc97fae */ /* 0x000fe800099a101a */
[----:B------:R-:W-:Y:S04]  /*102e0*/  LDGSTS.E [R201+0xd400], desc[UR26][R190.64], P3 ;  /* 0x0d400000bec97fae */ /* 0x000fe800099a101a */
[----:B------:R-:W-:Y:S01]  /*102f0*/  LDGSTS.E [R201+0xd600], desc[UR26][R192.64], P3 ;  /* 0x0d600000c0c97fae */ /* 0x000fe200099a101a */
[----:B------:R-:W-:-:S02]  /*10300*/  LOP3.LUT P3, RZ, R18, 0x1, RZ, 0xc0, !PT ;  /* 0x0000000112ff7812 */ /* 0x000fc4000786c0ff */
[----:B------:R-:W-:Y:S01]  /*10310*/  SHF.R.U32.HI R38, RZ, 0x1, R38 ;  /* 0x00000001ff267819 */ /* 0x000fe20000011626 */
[----:B------:R-:W-:Y:S04]  /*10320*/  LDGSTS.E [R201+0xd800], desc[UR26][R12.64], P5 ;  /* 0x0d8000000cc97fae */ /* 0x000fe8000a9a101a */
[----:B------:R-:W-:Y:S04]  /*10330*/  LDGSTS.E [R201+0xda00], desc[UR26][R194.64], P5 ;  /* 0x0da00000c2c97fae */ /* 0x000fe8000a9a101a */
[----:B------:R-:W-:Y:S04]  /*10340*/  LDGSTS.E [R201+0xdc00], desc[UR26][R196.64], P5 ;  /* 0x0dc00000c4c97fae */ /* 0x000fe8000a9a101a */
[----:B------:R-:W-:Y:S01]  /*10350*/  LDGSTS.E [R201+0xde00], desc[UR26][R198.64], P5 ;  /* 0x0de00000c6c97fae */ /* 0x000fe2000a9a101a */
[----:B------:R-:W-:-:S03]  /*10360*/  LOP3.LUT P5, RZ, R38, 0x1, RZ, 0xc0, !PT ;  /* 0x0000000126ff7812 */ /* 0x000fc600078ac0ff */
[----:B------:R1:W-:Y:S04]  /*10370*/  LDGSTS.E [R201+0xe000], desc[UR26][R10.64], P4 ;  /* 0x0e0000000ac97fae */ /* 0x0003e8000a1a101a */
[----:B------:R-:W-:Y:S04]  /*10380*/  LDGSTS.E [R201+0xe200], desc[UR26][R208.64], P4 ;  /* 0x0e200000d0c97fae */ /* 0x000fe8000a1a101a */
[----:B------:R-:W-:Y:S04]  /*10390*/  LDGSTS.E [R201+0xe400], desc[UR26][R210.64], P4 ;  /* 0x0e400000d2c97fae */ /* 0x000fe8000a1a101a */
[----:B------:R-:W-:Y:S04]  /*103a0*/  LDGSTS.E [R201+0xe600], desc[UR26][R212.64], P4 ;  /* 0x0e600000d4c97fae */ /* 0x000fe8000a1a101a */
[----:B------:R-:W-:Y:S04]  /*103b0*/  LDGSTS.E [R201+0xe800], desc[UR26][R8.64], P3 ;  /* 0x0e80000008c97fae */ /* 0x000fe800099a101a */
[----:B------:R-:W-:Y:S01]  /*103c0*/  LDGSTS.E [R201+0xea00], desc[UR26][R214.64], P3 ;  /* 0x0ea00000d6c97fae */ /* 0x000fe200099a101a */
[----:B--2---:R-:W-:-:S03]  /*103d0*/  VIADD R243, R243, 0x1f ;  /* 0x0000001ff3f37836 */ /* 0x004fc60000000000 */
[----:B------:R-:W-:Y:S04]  /*103e0*/  LDGSTS.E [R201+0xec00], desc[UR26][R216.64], P3 ;  /* 0x0ec00000d8c97fae */ /* 0x000fe800099a101a */
[----:B------:R-:W-:Y:S01]  /*103f0*/  LDGSTS.E [R201+0xee00], desc[UR26][R218.64], P3 ;  /* 0x0ee00000dac97fae */ /* 0x000fe200099a101a */
[----:B------:R-:W-:Y:S02]  /*10400*/  PLOP3.LUT P3, PT, PT, PT, UP4, 0x80, 0x8 ;  /* 0x000000000008781c */ /* 0x000fe40003f6f048 */
[----:B------:R-:W-:Y:S01]  /*10410*/  ISETP.GT.AND P4, PT, R243, 0xbf, PT ;  /* 0x000000bff300780c */ /* 0x000fe20003f84270 */
[----:B------:R2:W-:Y:S01]  /*10420*/  LDGSTS.E [R201+0xf000], desc[UR26][R6.64], P5 ;  /* 0x0f00000006c97fae */ /* 0x0005e2000a9a101a */
[----:B-1----:R-:W-:-:S03]  /*10430*/  SEL R10, RZ, 0x4, P2 ;  /* 0x00000004ff0a7807 */ /* 0x002fc60001000000 */
[----:B------:R1:W-:Y:S01]  /*10440*/  LDGSTS.E [R201+0xf200], desc[UR26][R220.64], P5 ;  /* 0x0f200000dcc97fae */ /* 0x0003e2000a9a101a */
[----:B------:R-:W-:-:S03]  /*10450*/  SEL R10, R10, RZ, P4 ;  /* 0x000000ff0a0a7207 */ /* 0x000fc60002000000 */
[----:B------:R1:W-:Y:S01]  /*10460*/  LDGSTS.E [R201+0xf400], desc[UR26][R222.64], P5 ;  /* 0x0f400000dec97fae */ /* 0x0003e2000a9a101a */
[----:B------:R-:W-:-:S03]  /*10470*/  PLOP3.LUT P2, PT, PT, PT, UP4, 0x80, 0x8 ;  /* 0x000000000008781c */ /* 0x000fc60003f4f048 */
[----:B------:R1:W-:Y:S01]  /*10480*/  LDGSTS.E [R201+0xf600], desc[UR26][R224.64], P5 ;  /* 0x0f600000e0c97fae */ /* 0x0003e2000a9a101a */
[----:B------:R-:W-:Y:S02]  /*10490*/  PLOP3.LUT P5, PT, PT, PT, UP4, 0x80, 0x8 ;  /* 0x000000000008781c */ /* 0x000fe40003faf048 */
[----:B------:R-:W-:Y:S01]  /*104a0*/  PLOP3.LUT P4, PT, PT, PT, UP4, 0x80, 0x8 ;  /* 0x000000000008781c */ /* 0x000fe20003f8f048 */
[----:B------:R1:W-:Y:S01]  /*104b0*/  LDGSTS.E [R201+0xf800], desc[UR26][R4.64], !P3 ;  /* 0x0f80000004c97fae */ /* 0x0003e2000d9a101a */
[----:B------:R-:W-:Y:S01]  /*104c0*/  ISETP.NE.U32.AND P3, PT, R10, RZ, PT ;  /* 0x000000ff0a00720c */ /* 0x000fe20003f65070 */
[----:B------:R-:W-:-:S08]  /*104d0*/  IMAD.SHL.U32 R242, R143, 0x4, RZ ;  /* 0x000000048ff27824 */ /* 0x000fd000078e00ff */
[----:B------:R1:W-:Y:S04]  /*104e0*/  LDGSTS.E [R201+0xfa00], desc[UR26][R226.64], !P5 ;  /* 0x0fa00000e2c97fae */ /* 0x0003e8000e9a101a */
[----:B------:R1:W-:Y:S04]  /*104f0*/  LDGSTS.E [R201+0xfc00], desc[UR26][R228.64], !P2 ;  /* 0x0fc00000e4c97fae */ /* 0x0003e8000d1a101a */
[----:B------:R1:W-:Y:S04]  /*10500*/  LDGSTS.E [R201+0xfe00], desc[UR26][R230.64], !P4 ;  /* 0x0fe00000e6c97fae */ /* 0x0003e8000e1a101a */
[----:B------:R-:W0:Y:S04]  /*10510*/  LDGDEPBAR ;  /* 0x00000000000079af */ /* 0x000e280000000000 */
[----:B------:R1:W-:Y:S04]  /*10520*/  LDGSTS.E [R141+0x5a000], desc[UR26][R60.64], P3 ;  /* 0x5a0000003c8d7fae */ /* 0x0003e800099a101a */
[----:B------:R1:W-:Y:S04]  /*10530*/  LDGSTS.E [R141+0x5a400], desc[UR26][R58.64], P3 ;  /* 0x5a4000003a8d7fae */ /* 0x0003e800099a101a */
[----:B------:R1:W-:Y:S01]  /*10540*/  LDGSTS.E [R141+0x5a800], desc[UR26][R56.64], P3 ;  /* 0x5a800000388d7fae */ /* 0x0003e200099a101a */
[----:B--2---:R-:W-:-:S03]  /*10550*/  IADD3 R6, P6, PT, R62, R242, RZ ;  /* 0x000000f23e067210 */ /* 0x004fc60007fde0ff */
[----:B------:R1:W-:Y:S04]  /*10560*/  LDGSTS.E [R141+0x5ac00], desc[UR26][R54.64], P3 ;  /* 0x5ac00000368d7fae */ /* 0x0003e800099a101a */
[----:B------:R1:W-:Y:S04]  /*10570*/  LDGSTS.E [R141+0x5b000], desc[UR26][R52.64], P3 ;  /* 0x5b000000348d7fae */ /* 0x0003e800099a101a */
[----:B------:R1:W-:Y:S04]  /*10580*/  LDGSTS.E [R141+0x5b400], desc[UR26][R234.64], P3 ;  /* 0x5b400000ea8d7fae */ /* 0x0003e800099a101a */
[----:B------:R1:W-:Y:S01]  /*10590*/  LDGSTS.E [R141+0x5b800], desc[UR26][R50.64], P3 ;  /* 0x5b800000328d7fae */ /* 0x0003e200099a101a */
[----:B------:R-:W-:-:S03]  /*105a0*/  IADD3.X R7, PT, PT, R63, R3, RZ, P6, !PT ;  /* 0x000000033f077210 */ /* 0x000fc600037fe4ff */
[----:B------:R1:W-:Y:S04]  /*105b0*/  LDGSTS.E [R141+0x5bc00], desc[UR26][R48.64], P3 ;  /* 0x5bc00000308d7fae */ /* 0x0003e800099a101a */
[----:B------:R1:W-:Y:S04]  /*105c0*/  LDGSTS.E [R136+0x5a200], desc[UR26][R46.64], P3 ;  /* 0x5a2000002e887fae */ /* 0x0003e800099a101a */
[----:B------:R1:W-:Y:S04]  /*105d0*/  LDGSTS.E [R136+0x5a600], desc[UR26][R238.64], P3 ;  /* 0x5a600000ee887fae */ /* 0x0003e800099a101a */
[----:B------:R1:W-:Y:S04]  /*105e0*/  LDGSTS.E [R136+0x5aa00], desc[UR26][R44.64], P3 ;  /* 0x5aa000002c887fae */ /* 0x0003e800099a101a */
[----:B------:R1:W-:Y:S04]  /*105f0*/  LDGSTS.E [R136+0x5ae00], desc[UR26][R236.64], P3 ;  /* 0x5ae00000ec887fae */ /* 0x0003e800099a101a */
[----:B----4-:R1:W-:Y:S04]  /*10600*/  LDGSTS.E [R136+0x5b200], desc[UR26][R240.64], P3 ;  /* 0x5b200000f0887fae */ /* 0x0103e800099a101a */
[----:B------:R1:W-:Y:S04]  /*10610*/  LDGSTS.E [R136+0x5b600], desc[UR26][R36.64], P3 ;  /* 0x5b60000024887fae */ /* 0x0003e800099a101a */
[----:B------:R1:W-:Y:S04]  /*10620*/  LDGSTS.E [R136+0x5ba00], desc[UR26][R232.64], P3 ;  /* 0x5ba00000e8887fae */ /* 0x0003e800099a101a */
[----:B------:R1:W-:Y:S01]  /*10630*/  LDGSTS.E [R136+0x5be00], desc[UR26][R6.64], P3 ;  /* 0x5be0000006887fae */ /* 0x0003e200099a101a */
[----:B------:R-:W-:Y:S01]  /*10640*/  ISETP.GE.AND P3, PT, R243, 0x40, PT ;  /* 0x00000040f300780c */ /* 0x000fe20003f66270 */
[----:B------:R-:W-:-:S02]  /*10650*/  UMOV UR6, URZ ;  /* 0x000000ff00067c82 */ /* 0x000fc40008000000 */
[----:B------:R-:W0:Y:S01]  /*10660*/  LDGDEPBAR ;  /* 0x00000000000079af */ /* 0x000e220000000000 */
[----:B------:R-:W-:-:S09]  /*10670*/  ISETP.GE.AND P2, PT, R243, 0x20, PT ;  /* 0x00000020f300780c */ /* 0x000fd20003f46270 */
[----:B-1----:R-:W-:Y:S05]  /*10680*/  @!P3 BRA `(.L_x_8) ;  /* 0x0000007c00c8b947 */ /* 0x002fea0003800000 */
[----:B------:R-:W2:Y:S01]  /*10690*/  LDL.LU R48, [R1+0x2e8] ;  /* 0x0002e80001307983 */ /* 0x000ea20000300800 */
[----:B------:R-:W1:Y:S01]  /*106a0*/  LDC.64 R4, c[0x0][0x380] ;  /* 0x0000e000ff047b82 */ /* 0x000e620000000a00 */
[----:B-----5:R-:W-:-:S07]  /*106b0*/  SHF.R.S32.HI R161, RZ, 0x1f, R207 ;  /* 0x0000001fffa17819 */ /* 0x020fce00000114cf */
[----:B------:R-:W3:Y:S01]  /*106c0*/  LDC.64 R134, c[0x0][0x388] ;  /* 0x0000e200ff867b82 */ /* 0x000ee20000000a00 */
[----:B------:R-:W4:Y:S01]  /*106d0*/  LDL.LU R49, [R1+0x510] ;  /* 0x0005100001317983 */ /* 0x000f220000300800 */
[----:B------:R-:W-:Y:S01]  /*106e0*/  IMAD R133, R133, 0x18, RZ ;  /* 0x0000001885857824 */ /* 0x000fe200078e02ff */
[----:B------:R-:W1:Y:S02]  /*106f0*/  LDCU UR5, c[0x0][0x3a8] ;  /* 0x00007500ff0577ac */ /* 0x000e640008000800 */
[----:B------:R-:W4:Y:S01]  /*10700*/  LDL.LU R46, [R1+0x514] ;  /* 0x00051400012e7983 */ /* 0x000f220000300800 */
[----:B------:R-:W-:Y:S01]  /*10710*/  IMAD R7, R252, 0x18, RZ ;  /* 0x00000018fc077824 */ /* 0x000fe200078e02ff */
[----:B------:R-:W-:Y:S01]  /*10720*/  SHF.R.S32.HI R170, RZ, 0x1f, R142 ;  /* 0x0000001fffaa7819 */ /* 0x000fe2000001148e */
[----:B------:R-:W1:Y:S01]  /*10730*/  LDCU UR6, c[0x0][0x3a8] ;  /* 0x00007500ff0677ac */ /* 0x000e620008000800 */
[----:B------:R-:W4:Y:S01]  /*10740*/  LDL.LU R47, [R1+0x518] ;  /* 0x00051800012f7983 */ /* 0x000f220000300800 */
[----:B------:R-:W1:Y:S03]  /*10750*/  LDCU UR8, c[0x0][0x3a8] ;  /* 0x00007500ff0877ac */ /* 0x000e660008000800 */
[----:B------:R-:W4:Y:S01]  /*10760*/  LDL.LU R239, [R1+0x51c] ;  /* 0x00051c0001ef7983 */ /* 0x000f220000300800 */
[----:B------:R-:W1:Y:S03]  /*10770*/  LDCU UR7, c[0x0][0x3a8] ;  /* 0x00007500ff0777ac */ /* 0x000e660008000800 */
[----:B------:R-:W4:Y:S04]  /*10780*/  LDL.LU R44, [R1+0x520] ;  /* 0x00052000012c7983 */ /* 0x000f280000300800 */
        /* <DEDUP_REMOVED lines=9> */
[----:B------:R-:W4:Y:S01]  /*10820*/  LDL.LU R242, [R1+0x548] ;  /* 0x0005480001f27983 */ /* 0x000f220000300800 */
[----:B-1----:R-:W-:-:S03]  /*10830*/  IMAD.WIDE.U32 R4, R200, 0x18, R4 ;  /* 0x00000018c8047825 */ /* 0x002fc600078e0004 */
[----:B------:R-:W-:Y:S01]  /*10840*/  STL [R1+0x5e8], R206 ;  /* 0x0005e8ce01007387 */ /* 0x000fe20000100800 */
[----:B---3--:R-:W-:-:S03]  /*10850*/  IMAD.WIDE.U32 R134, R143, 0x18, R134 ;  /* 0x000000188f867825 */ /* 0x008fc600078e0086 */
[----:B------:R-:W-:Y:S04]  /*10860*/  STL [R1+0x5e4], R205 ;  /* 0x0005e4cd01007387 */ /* 0x000fe80000100800 */
[----:B------:R-:W-:Y:S04]  /*10870*/  STL [R1+0x5e0], R204 ;  /* 0x0005e0cc01007387 */ /* 0x000fe80000100800 */
[----:B------:R-:W-:Y:S04]  /*10880*/  STL [R1+0x5dc], R203 ;  /* 0x0005dccb01007387 */ /* 0x000fe80000100800 */
[----:B------:R-:W-:Y:S04]  /*10890*/  STL [R1+0x5d8], R202 ;  /* 0x0005d8ca01007387 */ /* 0x000fe80000100800 */
[----:B------:R-:W-:Y:S04]  /*108a0*/  STL [R1+0x5d4], R132 ;  /* 0x0005d48401007387 */ /* 0x000fe80000100800 */
[----:B------:R-:W-:Y:S04]  /*108b0*/  STL [R1+0x5d0], R3 ;  /* 0x0005d00301007387 */ /* 0x000fe80000100800 */
[----:B------:R-:W-:Y:S01]  /*108c0*/  STL [R1+0x5cc], R0 ;  /* 0x0005cc0001007387 */ /* 0x000fe20000100800 */
[----:B--2---:R-:W-:-:S04]  /*108d0*/  IADD3 R223, P5, PT, R207, R48, RZ ;  /* 0x00000030cfdf7210 */ /* 0x004fc80007fbe0ff */
[----:B------:R-:W-:Y:S02]  /*108e0*/  LEA.HI.X.SX32 R225, R48, R161, 0x1, P5 ;  /* 0x000000a130e17211 */ /* 0x000fe400028f0eff */
[C---:B----4-:R-:W-:Y:S02]  /*108f0*/  IADD3 R219, P6, PT, R207.reuse, R49, RZ ;  /* 0x00000031cfdb7210 */ /* 0x050fe40007fde0ff */
[----:B------:R-:W-:Y:S02]  /*10900*/  IADD3 R215, P3, PT, R207, R46, RZ ;  /* 0x0000002ecfd77210 */ /* 0x000fe40007f7e0ff */
[-C--:B------:R-:W-:Y:S02]  /*10910*/  LEA.HI.X.SX32 R221, R49, R161.reuse, 0x1, P6 ;  /* 0x000000a131dd7211 */ /* 0x080fe400030f0eff */
[----:B------:R-:W-:Y:S02]  /*10920*/  LEA.HI.X.SX32 R217, R46, R161, 0x1, P3 ;  /* 0x000000a12ed97211 */ /* 0x000fe400018f0eff */
[----:B------:R-:W-:-:S02]  /*10930*/  IADD3 R211, P4, PT, R207, R47, RZ ;  /* 0x0000002fcfd37210 */ /* 0x000fc40007f9e0ff */
[----:B------:R-:W-:Y:S02]  /*10940*/  IADD3 R200, P5, PT, R207, R239, RZ ;  /* 0x000000efcfc87210 */ /* 0x000fe40007fbe0ff */
[-C--:B------:R-:W-:Y:S02]  /*10950*/  LEA.HI.X.SX32 R213, R47, R161.reuse, 0x1, P4 ;  /* 0x000000a12fd57211 */ /* 0x080fe400020f0eff */
[----:B------:R-:W-:Y:S02]  /*10960*/  IADD3 R196, P6, PT, R207, R44, RZ ;  /* 0x0000002ccfc47210 */ /* 0x000fe40007fde0ff */
[----:B------:R-:W-:Y:S02]  /*10970*/  LEA.HI.X.SX32 R209, R239, R161, 0x1, P5 ;  /* 0x000000a1efd17211 */ /* 0x000fe400028f0eff */
[----:B------:R-:W-:Y:S02]  /*10980*/  IADD3 R192, P3, PT, R207, R45, RZ ;  /* 0x0000002dcfc07210 */ /* 0x000fe40007f7e0ff */
[----:B------:R-:W-:-:S02]  /*10990*/  LEA.HI.X.SX32 R198, R44, R161, 0x1, P6 ;  /* 0x000000a12cc67211 */ /* 0x000fc400030f0eff */
[----:B------:R-:W-:Y:S02]  /*109a0*/  LEA.HI.X.SX32 R194, R45, R161, 0x1, P3 ;  /* 0x000000a12dc27211 */ /* 0x000fe400018f0eff */
[C---:B------:R-:W-:Y:S02]  /*109b0*/  IADD3 R188, P4, PT, R207.reuse, R43, RZ ;  /* 0x0000002bcfbc7210 */ /* 0x040fe40007f9e0ff */
[----:B------:R-:W-:Y:S02]  /*109c0*/  IADD3 R184, P5, PT, R207, R235, RZ ;  /* 0x000000ebcfb87210 */ /* 0x000fe40007fbe0ff */
[-C--:B------:R-:W-:Y:S02]  /*109d0*/  LEA.HI.X.SX32 R190, R43, R161.reuse, 0x1, P4 ;  /* 0x000000a12bbe7211 */ /* 0x080fe400020f0eff */
[----:B------:R-:W-:Y:S02]  /*109e0*/  IADD3 R180, P6, PT, R207, R236, RZ ;  /* 0x000000eccfb47210 */ /* 0x000fe40007fde0ff */
[----:B------:R-:W-:-:S02]  /*109f0*/  LEA.HI.X.SX32 R186, R235, R161, 0x1, P5 ;  /* 0x000000a1ebba7211 */ /* 0x000fc400028f0eff */
[----:B------:R-:W-:Y:S02]  /*10a00*/  IADD3 R176, P3, PT, R207, R243, RZ ;  /* 0x000000f3cfb07210 */ /* 0x000fe40007f7e0ff */
[-C--:B------:R-:W-:Y:S02]  /*10a10*/  LEA.HI.X.SX32 R182, R236, R161.reuse, 0x1, P6 ;  /* 0x000000a1ecb67211 */ /* 0x080fe400030f0eff */
[----:B------:R-:W-:Y:S02]  /*10a20*/  LEA.HI.X.SX32 R178, R243, R161, 0x1, P3 ;  /* 0x000000a1f3b27211 */ /* 0x000fe400018f0eff */
[----:B------:R-:W2:Y:S01]  /*10a30*/  LDL.LU R243, [R1+0x554] ;  /* 0x0005540001f37983 */ /* 0x000ea20000300800 */
[C---:B------:R-:W-:Y:S02]  /*10a40*/  IADD3 R168, P4, PT, R207.reuse, R237, RZ ;  /* 0x000000edcfa87210 */ /* 0x040fe40007f9e0ff */
[C---:B------:R-:W-:Y:S02]  /*10a50*/  IADD3 R164, P5, PT, R207.reuse, R238, RZ ;  /* 0x000000eecfa47210 */ /* 0x040fe40007fbe0ff */
[----:B------:R-:W-:-:S02]  /*10a60*/  IADD3 R162, P6, PT, R207, R240, RZ ;  /* 0x000000f0cfa27210 */ /* 0x000fc40007fde0ff */
[-C--:B------:R-:W-:Y:S02]  /*10a70*/  LEA.HI.X.SX32 R174, R237, R161.reuse, 0x1, P4 ;  /* 0x000000a1edae7211 */ /* 0x080fe400020f0eff */
[----:B------:R-:W-:Y:S02]  /*10a80*/  LEA.HI.X.SX32 R166, R240, R161, 0x1, P6 ;  /* 0x000000a1f0a67211 */ /* 0x000fe400030f0eff */
[----:B------:R-:W3:Y:S01]  /*10a90*/  LDL.LU R240, [R1+0x558] ;  /* 0x0005580001f07983 */ /* 0x000ee20000300800 */
[C---:B------:R-:W-:Y:S02]  /*10aa0*/  IADD3 R160, P3, PT, R207.reuse, R241, RZ ;  /* 0x000000f1cfa07210 */ /* 0x040fe40007f7e0ff */
[----:B------:R-:W-:Y:S02]  /*10ab0*/  IADD3 R207, P4, PT, R207, R242, RZ ;  /* 0x000000f2cfcf7210 */ /* 0x000fe40007f9e0ff */
[-C--:B------:R-:W-:Y:S02]  /*10ac0*/  LEA.HI.X.SX32 R172, R238, R161.reuse, 0x1, P5 ;  /* 0x000000a1eeac7211 */ /* 0x080fe400028f0eff */
[----:B------:R-:W-:-:S02]  /*10ad0*/  LEA.HI.X.SX32 R163, R241, R161, 0x1, P3 ;  /* 0x000000a1f1a37211 */ /* 0x000fc400018f0eff */
[----:B------:R-:W-:Y:S02]  /*10ae0*/  LEA.HI.X.SX32 R161, R242, R161, 0x1, P4 ;  /* 0x000000a1f2a17211 */ /* 0x000fe400020f0eff */
[----:B------:R-:W4:Y:S01]  /*10af0*/  LDL.LU R242, [R1+0x55c] ;  /* 0x00055c0001f27983 */ /* 0x000f220000300800 */
[----:B------:R-:W-:Y:S01]  /*10b00*/  IMAD.IADD R133, R135, 0x1, R133 ;  /* 0x0000000187857824 */ /* 0x000fe200078e0285 */
[----:B------:R-:W-:Y:S01]  /*10b10*/  MOV R136, R4 ;  /* 0x0000000400887202 */ /* 0x000fe20000000f00 */
[----:B------:R-:W-:Y:S02]  /*10b20*/  IMAD.IADD R135, R5, 0x1, R7 ;  /* 0x0000000105877824 */ /* 0x000fe400078e0207 */
[----:B------:R-:W-:Y:S01]  /*10b30*/  IMAD R241, R142, 0x1f, RZ ;  /* 0x0000001f8ef17824 */ /* 0x000fe200078e02ff */
[----:B------:R1:W-:Y:S01]  /*10b40*/  STL [R1+0x5ec], R133 ;  /* 0x0005ec8501007387 */ /* 0x0003e20000100800 */
[----:B------:R-:W-:-:S03]  /*10b50*/  SHF.R.S32.HI R169, RZ, 0x1f, R137 ;  /* 0x0000001fffa97819 */ /* 0x000fc60000011489 */
[----:B------:R-:W-:Y:S01]  /*10b60*/  STL [R1+0x5f0], R134 ;  /* 0x0005f08601007387 */ /* 0x000fe20000100800 */
[----:B------:R-:W-:Y:S02]  /*10b70*/  SHF.R.S32.HI R4, RZ, 0x1f, R241 ;  /* 0x0000001fff047819 */ /* 0x000fe400000114f1 */
[-C--:B------:R-:W-:Y:S01]  /*10b80*/  IADD3 R158, P4, PT, R137, R241.reuse, RZ ;  /* 0x000000f1899e7210 */ /* 0x080fe20007f9e0ff */
[----:B------:R-:W-:Y:S01]  /*10b90*/  STL [R1+0x5f4], R135 ;  /* 0x0005f48701007387 */ /* 0x000fe20000100800 */
[-C--:B------:R-:W-:Y:S02]  /*10ba0*/  IADD3 R156, P6, PT, R138, R241.reuse, RZ ;  /* 0x000000f18a9c7210 */ /* 0x080fe40007fde0ff */
[-C--:B------:R-:W-:Y:S01]  /*10bb0*/  IADD3 R154, P5, PT, R139, R241.reuse, RZ ;  /* 0x000000f18b9a7210 */ /* 0x080fe20007fbe0ff */
[----:B------:R-:W-:Y:S01]  /*10bc0*/  STL [R1+0x5f8], R136 ;  /* 0x0005f88801007387 */ /* 0x000fe20000100800 */
[----:B------:R-:W-:Y:S02]  /*10bd0*/  IADD3 R152, P3, PT, R140, R241, RZ ;  /* 0x000000f18c987210 */ /* 0x000fe40007f7e0ff */
[----:B------:R-:W-:Y:S01]  /*10be0*/  SHF.R.S32.HI R227, RZ, 0x1f, R138 ;  /* 0x0000001fffe37819 */ /* 0x000fe2000001148a */
[----:B------:R-:W4:Y:S01]  /*10bf0*/  LDL.LU R241, [R1+0x560] ;  /* 0x0005600001f17983 */ /* 0x000f220000300800 */
[----:B------:R-:W-:-:S02]  /*10c00*/  SHF.R.S32.HI R231, RZ, 0x1f, R140 ;  /* 0x0000001fffe77819 */ /* 0x000fc4000001148c */
[----:B------:R-:W-:Y:S01]  /*10c10*/  SHF.R.S32.HI R229, RZ, 0x1f, R139 ;  /* 0x0000001fffe57819 */ /* 0x000fe2000001148b */
[--C-:B------:R-:W-:Y:S02]  /*10c20*/  IMAD.X R159, R169, 0x1, R4.reuse, P4 ;  /* 0x00000001a99f7824 */ /* 0x100fe400020e0604 */
[--C-:B------:R-:W-:Y:S01]  /*10c30*/  IMAD.X R157, R227, 0x1, R4.reuse, P6 ;  /* 0x00000001e39d7824 */ /* 0x100fe200030e0604 */
[----:B------:R-:W-:Y:S01]  /*10c40*/  IADD3.X R155, PT, PT, R229, R4, RZ, P5, !PT ;  /* 0x00000004e59b7210 */ /* 0x000fe20002ffe4ff */
[----:B------:R-:W-:Y:S01]  /*10c50*/  IMAD.X R153, R231, 0x1, R4, P3 ;  /* 0x00000001e7997824 */ /* 0x000fe200018e0604 */
[----:B--2---:R-:W-:Y:S02]  /*10c60*/  SHF.R.S32.HI R130, RZ, 0x1f, R243 ;  /* 0x0000001fff827819 */ /* 0x004fe400000114f3 */
[-C--:B------:R-:W-:Y:S02]  /*10c70*/  IADD3 R148, P4, PT, R137, R243.reuse, RZ ;  /* 0x000000f389947210 */ /* 0x080fe40007f9e0ff */
[----:B------:R-:W-:-:S02]  /*10c80*/  IADD3 R144, P6, PT, R138, R243, RZ ;  /* 0x000000f38a907210 */ /* 0x000fc40007fde0ff */
[-C--:B------:R-:W-:Y:S02]  /*10c90*/  IADD3 R131, P5, PT, R139, R243.reuse, RZ ;  /* 0x000000f38b837210 */ /* 0x080fe40007fbe0ff */
[----:B------:R-:W-:Y:S02]  /*10ca0*/  IADD3 R129, P3, PT, R140, R243, RZ ;  /* 0x000000f38c817210 */ /* 0x000fe40007f7e0ff */
[----:B------:R-:W2:Y:S01]  /*10cb0*/  LDL.LU R243, [R1+0x564] ;  /* 0x0005640001f37983 */ /* 0x000ea20000300800 */
[--C-:B------:R-:W-:Y:S01]  /*10cc0*/  IMAD.X R150, R169, 0x1, R130.reuse, P4 ;  /* 0x00000001a9967824 */ /* 0x100fe200020e0682 */
[----:B------:R-:W-:Y:S01]  /*10cd0*/  IADD3.X R146, PT, PT, R227, R130, RZ, P6, !PT ;  /* 0x00000082e3927210 */ /* 0x000fe200037fe4ff */
[----:B------:R-:W-:Y:S01]  /*10ce0*/  IMAD.X R142, R229, 0x1, R130, P5 ;  /* 0x00000001e58e7824 */ /* 0x000fe200028e0682 */
[----:B---3--:R-:W-:Y:S01]  /*10cf0*/  SHF.R.S32.HI R122, RZ, 0x1f, R240 ;  /* 0x0000001fff7a7819 */ /* 0x008fe200000114f0 */
[----:B------:R-:W-:Y:S01]  /*10d00*/  IMAD.X R130, R231, 0x1, R130, P3 ;  /* 0x00000001e7827824 */ /* 0x000fe200018e0682 */
[----:B------:R-:W-:-:S02]  /*10d10*/  IADD3 R127, P4, PT, R137, R240, RZ ;  /* 0x000000f0897f7210 */ /* 0x000fc40007f9e0ff */
[-C--:B------:R-:W-:Y:S02]  /*10d20*/  IADD3 R125, P6, PT, R138, R240.reuse, RZ ;  /* 0x000000f08a7d7210 */ /* 0x080fe40007fde0ff */
[-C--:B------:R-:W-:Y:S02]  /*10d30*/  IADD3 R123, P5, PT, R139, R240.reuse, RZ ;  /* 0x000000f08b7b7210 */ /* 0x080fe40007fbe0ff */
[----:B------:R-:W-:Y:S02]  /*10d40*/  IADD3 R121, P3, PT, R140, R240, RZ ;  /* 0x000000f08c797210 */ /* 0x000fe40007f7e0ff */
[----:B------:R-:W3:Y:S01]  /*10d50*/  LDL.LU R240, [R1+0x568] ;  /* 0x0005680001f07983 */ /* 0x000ee20000300800 */
[-C--:B------:R-:W-:Y:S01]  /*10d60*/  IADD3.X R128, PT, PT, R169, R122.reuse, RZ, P4, !PT ;  /* 0x0000007aa9807210 */ /* 0x080fe200027fe4ff */
[--C-:B------:R-:W-:Y:S02]  /*10d70*/  IMAD.X R126, R227, 0x1, R122.reuse, P6 ;  /* 0x00000001e37e7824 */ /* 0x100fe400030e067a */
[----:B------:R-:W-:Y:S01]  /*10d80*/  IMAD.X R124, R229, 0x1, R122, P5 ;  /* 0x00000001e57c7824 */ /* 0x000fe200028e067a */
[----:B------:R-:W-:-:S02]  /*10d90*/  IADD3.X R122, PT, PT, R231, R122, RZ, P3, !PT ;  /* 0x0000007ae77a7210 */ /* 0x000fc40001ffe4ff */
[----:B----4-:R-:W-:Y:S02]  /*10da0*/  SHF.R.S32.HI R114, RZ, 0x1f, R242 ;  /* 0x0000001fff727819 */ /* 0x010fe400000114f2 */
[-C--:B------:R-:W-:Y:S02]  /*10db0*/  IADD3 R119, P4, PT, R137, R242.reuse, RZ ;  /* 0x000000f289777210 */ /* 0x080fe40007f9e0ff */
[-C--:B------:R-:W-:Y:S02]  /*10dc0*/  IADD3 R117, P6, PT, R138, R242.reuse, RZ ;  /* 0x000000f28a757210 */ /* 0x080fe40007fde0ff */
[-C--:B------:R-:W-:Y:S02]  /*10dd0*/  IADD3 R115, P5, PT, R139, R242.reuse, RZ ;  /* 0x000000f28b737210 */ /* 0x080fe40007fbe0ff */
[----:B------:R-:W-:Y:S02]  /*10de0*/  IADD3 R113, P3, PT, R140, R242, RZ ;  /* 0x000000f28c717210 */ /* 0x000fe40007f7e0ff */
[----:B------:R-:W4:Y:S01]  /*10df0*/  LDL.LU R242, [R1+0x56c] ;  /* 0x00056c0001f27983 */ /* 0x000f220000300800 */
[--C-:B------:R-:W-:Y:S01]  /*10e00*/  IMAD.X R120, R169, 0x1, R114.reuse, P4 ;  /* 0x00000001a9787824 */ /* 0x100fe200020e0672 */
[----:B------:R-:W-:Y:S01]  /*10e10*/  IADD3.X R116, PT, PT, R229, R114, RZ, P5, !PT ;  /* 0x00000072e5747210 */ /* 0x000fe20002ffe4ff */
[--C-:B------:R-:W-:Y:S01]  /*10e20*/  IMAD.X R118, R227, 0x1, R114.reuse, P6 ;  /* 0x00000001e3767824 */ /* 0x100fe200030e0672 */
[----:B------:R-:W-:Y:S01]  /*10e30*/  SHF.R.S32.HI R106, RZ, 0x1f, R241 ;  /* 0x0000001fff6a7819 */ /* 0x000fe200000114f1 */
[----:B------:R-:W-:Y:S01]  /*10e40*/  IMAD.X R114, R231, 0x1, R114, P3 ;  /* 0x00000001e7727824 */ /* 0x000fe200018e0672 */
[----:B------:R-:W-:-:S02]  /*10e50*/  IADD3 R111, P4, PT, R137, R241, RZ ;  /* 0x000000f1896f7210 */ /* 0x000fc40007f9e0ff */
[-C--:B------:R-:W-:Y:S02]  /*10e60*/  IADD3 R107, P5, PT, R139, R241.reuse, RZ ;  /* 0x000000f18b6b7210 */ /* 0x080fe40007fbe0ff */
[-C--:B------:R-:W-:Y:S02]  /*10e70*/  IADD3 R109, P6, PT, R138, R241.reuse, RZ ;  /* 0x000000f18a6d7210 */ /* 0x080fe40007fde0ff */
[----:B------:R-:W-:Y:S02]  /*10e80*/  IADD3 R105, P3, PT, R140, R241, RZ ;  /* 0x000000f18c697210 */ /* 0x000fe40007f7e0ff */
[----:B------:R-:W4:Y:S01]  /*10e90*/  LDL.LU R241, [R1+0x570] ;  /* 0x0005700001f17983 */ /* 0x000f220000300800 */
[--C-:B------:R-:W-:Y:S01]  /*10ea0*/  IMAD.X R112, R169, 0x1, R106.reuse, P4 ;  /* 0x00000001a9707824 */ /* 0x100fe200020e066a */
[----:B------:R-:W-:Y:S01]  /*10eb0*/  IADD3.X R110, PT, PT, R227, R106, RZ, P6, !PT ;  /* 0x0000006ae36e7210 */ /* 0x000fe200037fe4ff */
[--C-:B------:R-:W-:Y:S02]  /*10ec0*/  IMAD.X R108, R229, 0x1, R106.reuse, P5 ;  /* 0x00000001e56c7824 */ /* 0x100fe400028e066a */
[----:B------:R-:W-:Y:S01]  /*10ed0*/  IMAD.X R106, R231, 0x1, R106, P3 ;  /* 0x00000001e76a7824 */ /* 0x000fe200018e066a */
[----:B--2---:R-:W-:-:S02]  /*10ee0*/  SHF.R.S32.HI R98, RZ, 0x1f, R243 ;  /* 0x0000001fff627819 */ /* 0x004fc400000114f3 */
[-C--:B------:R-:W-:Y:S02]  /*10ef0*/  IADD3 R103, P4, PT, R137, R243.reuse, RZ ;  /* 0x000000f389677210 */ /* 0x080fe40007f9e0ff */
[-C--:B------:R-:W-:Y:S02]  /*10f00*/  IADD3 R101, P6, PT, R138, R243.reuse, RZ ;  /* 0x000000f38a657210 */ /* 0x080fe40007fde0ff */
[-C--:B------:R-:W-:Y:S02]  /*10f10*/  IADD3 R99, P5, PT, R139, R243.reuse, RZ ;  /* 0x000000f38b637210 */ /* 0x080fe40007fbe0ff */
[----:B------:R-:W-:Y:S02]  /*10f20*/  IADD3 R97, P3, PT, R140, R243, RZ ;  /* 0x000000f38c617210 */ /* 0x000fe40007f7e0ff */
[----:B------:R-:W2:Y:S01]  /*10f30*/  LDL.LU R243, [R1+0x574] ;  /* 0x0005740001f37983 */ /* 0x000ea20000300800 */
[----:B------:R-:W-:Y:S01]  /*10f40*/  IADD3.X R104, PT, PT, R169, R98, RZ, P4, !PT ;  /* 0x00000062a9687210 */ /* 0x000fe200027fe4ff */
[----:B------:R-:W-:-:S02]  /*10f50*/  IMAD.X R102, R227, 0x1, R98, P6 ;  /* 0x00000001e3667824 */ /* 0x000fc400030e0662 */
[----:B------:R-:W-:Y:S01]  /*10f60*/  IMAD.X R100, R229, 0x1, R98, P5 ;  /* 0x00000001e5647824 */ /* 0x000fe200028e0662 */
[----:B------:R-:W-:Y:S02]  /*10f70*/  IADD3.X R98, PT, PT, R231, R98, RZ, P3, !PT ;  /* 0x00000062e7627210 */ /* 0x000fe40001ffe4ff */
[----:B---3--:R-:W-:Y:S02]  /*10f80*/  SHF.R.S32.HI R90, RZ, 0x1f, R240 ;  /* 0x0000001fff5a7819 */ /* 0x008fe400000114f0 */
[-C--:B------:R-:W-:Y:S02]  /*10f90*/  IADD3 R95, P4, PT, R137, R240.reuse, RZ ;  /* 0x000000f0895f7210 */ /* 0x080fe40007f9e0ff */
[-C--:B------:R-:W-:Y:S02]  /*10fa0*/  IADD3 R93, P6, PT, R138, R240.reuse, RZ ;  /* 0x000000f08a5d7210 */ /* 0x080fe40007fde0ff */
[-C--:B------:R-:W-:Y:S02]  /*10fb0*/  IADD3 R91, P5, PT, R139, R240.reuse, RZ ;  /* 0x000000f08b5b7210 */ /* 0x080fe40007fbe0ff */
[----:B------:R-:W-:-:S02]  /*10fc0*/  IADD3 R89, P3, PT, R140, R240, RZ ;  /* 0x000000f08c597210 */ /* 0x000fc40007f7e0ff */
[----:B------:R-:W3:Y:S01]  /*10fd0*/  LDL.LU R240, [R1+0x57c] ;  /* 0x00057c0001f07983 */ /* 0x000ee20000300800 */
[--C-:B------:R-:W-:Y:S01]  /*10fe0*/  IMAD.X R96, R169, 0x1, R90.reuse, P4 ;  /* 0x00000001a9607824 */ /* 0x100fe200020e065a */
[----:B------:R-:W-:Y:S01]  /*10ff0*/  IADD3.X R92, PT, PT, R229, R90, RZ, P5, !PT ;  /* 0x0000005ae55c7210 */ /* 0x000fe20002ffe4ff */
[----:B------:R-:W-:Y:S01]  /*11000*/  IMAD.X R94, R227, 0x1, R90, P6 ;  /* 0x00000001e35e7824 */ /* 0x000fe200030e065a */
[----:B----4-:R-:W-:Y:S01]  /*11010*/  SHF.R.S32.HI R82, RZ, 0x1f, R242 ;  /* 0x0000001fff527819 */ /* 0x010fe200000114f2 */
[----:B------:R-:W-:Y:S01]  /*11020*/  IMAD.X R90, R231, 0x1, R90, P3 ;  /* 0x00000001e75a7824 */ /* 0x000fe200018e065a */
[-C--:B------:R-:W-:Y:S02]  /*11030*/  IADD3 R87, P4, PT, R137, R242.reuse, RZ ;  /* 0x000000f289577210 */ /* 0x080fe40007f9e0ff */
[-C--:B------:R-:W-:Y:S02]  /*11040*/  IADD3 R85, P6, PT, R138, R242.reuse, RZ ;  /* 0x000000f28a557210 */ /* 0x080fe40007fde0ff */
[----:B------:R-:W-:-:S02]  /*11050*/  IADD3 R83, P5, PT, R139, R242, RZ ;  /* 0x000000f28b537210 */ /* 0x000fc40007fbe0ff */
[----:B------:R-:W-:Y:S02]  /*11060*/  IADD3 R81, P3, PT, R140, R242, RZ ;  /* 0x000000f28c517210 */ /* 0x000fe40007f7e0ff */
[----:B------:R-:W4:Y:S01]  /*11070*/  LDL.LU R242, [R1+0x580] ;  /* 0x0005800001f27983 */ /* 0x000f220000300800 */
[--C-:B------:R-:W-:Y:S01]  /*11080*/  IMAD.X R88, R169, 0x1, R82.reuse, P4 ;  /* 0x00000001a9587824 */ /* 0x100fe200020e0652 */
[----:B------:R-:W-:Y:S01]  /*11090*/  IADD3.X R86, PT, PT, R227, R82, RZ, P6, !PT ;  /* 0x00000052e3567210 */ /* 0x000fe200037fe4ff */
[--C-:B------:R-:W-:Y:S01]  /*110a0*/  IMAD.X R84, R229, 0x1, R82.reuse, P5 ;  /* 0x00000001e5547824 */ /* 0x100fe200028e0652 */
[----:B------:R-:W-:Y:S01]  /*110b0*/  SHF.R.S32.HI R74, RZ, 0x1f, R241 ;  /* 0x0000001fff4a7819 */ /* 0x000fe200000114f1 */
[----:B------:R-:W-:Y:S01]  /*110c0*/  IMAD.X R82, R231, 0x1, R82, P3 ;  /* 0x00000001e7527824 */ /* 0x000fe200018e0652 */
[-C--:B------:R-:W-:Y:S02]  /*110d0*/  IADD3 R77, P6, PT, R138, R241.reuse, RZ ;  /* 0x000000f18a4d7210 */ /* 0x080fe40007fde0ff */
[----:B------:R-:W-:-:S02]  /*110e0*/  IADD3 R75, P5, PT, R139, R241, RZ ;  /* 0x000000f18b4b7210 */ /* 0x000fc40007fbe0ff */
[-C--:B------:R-:W-:Y:S02]  /*110f0*/  IADD3 R79, P4, PT, R137, R241.reuse, RZ ;  /* 0x000000f1894f7210 */ /* 0x080fe40007f9e0ff */
[----:B------:R-:W-:Y:S02]  /*11100*/  IADD3 R73, P3, PT, R140, R241, RZ ;  /* 0x000000f18c497210 */ /* 0x000fe40007f7e0ff */
[----:B------:R-:W4:Y:S01]  /*11110*/  LDL.LU R241, [R1+0x584] ;  /* 0x0005840001f17983 */ /* 0x000f220000300800 */
[-C--:B------:R-:W-:Y:S01]  /*11120*/  IADD3.X R80, PT, PT, R169, R74.reuse, RZ, P4, !PT ;  /* 0x0000004aa9507210 */ /* 0x080fe200027fe4ff */
[--C-:B------:R-:W-:Y:S02]  /*11130*/  IMAD.X R78, R227, 0x1, R74.reuse, P6 ;  /* 0x00000001e34e7824 */ /* 0x100fe400030e064a */
[----:B------:R-:W-:Y:S01]  /*11140*/  IMAD.X R76, R229, 0x1, R74, P5 ;  /* 0x00000001e54c7824 */ /* 0x000fe200028e064a */
[----:B------:R-:W-:Y:S02]  /*11150*/  IADD3.X R74, PT, PT, R231, R74, RZ, P3, !PT ;  /* 0x0000004ae74a7210 */ /* 0x000fe40001ffe4ff */
[----:B--2---:R-:W-:-:S02]  /*11160*/  SHF.R.S32.HI R66, RZ, 0x1f, R243 ;  /* 0x0000001fff427819 */ /* 0x004fc400000114f3 */
[-C--:B------:R-:W-:Y:S02]  /*11170*/  IADD3 R71, P4, PT, R137, R243.reuse, RZ ;  /* 0x000000f389477210 */ /* 0x080fe40007f9e0ff */
[-C--:B------:R-:W-:Y:S02]  /*11180*/  IADD3 R69, P6, PT, R138, R243.reuse, RZ ;  /* 0x000000f38a457210 */ /* 0x080fe40007fde0ff */
[-C--:B------:R-:W-:Y:S02]  /*11190*/  IADD3 R67, P5, PT, R139, R243.reuse, RZ ;  /* 0x000000f38b437210 */ /* 0x080fe40007fbe0ff */
[----:B------:R-:W-:Y:S02]  /*111a0*/  IADD3 R65, P3, PT, R140, R243, RZ ;  /* 0x000000f38c417210 */ /* 0x000fe40007f7e0ff */
[----:B------:R-:W2:Y:S01]  /*111b0*/  LDL.LU R243, [R1+0x588] ;  /* 0x0005880001f37983 */ /* 0x000ea20000300800 */
[--C-:B------:R-:W-:Y:S01]  /*111c0*/  IMAD.X R72, R169, 0x1, R66.reuse, P4 ;  /* 0x00000001a9487824 */ /* 0x100fe200020e0642 */
[----:B------:R-:W-:Y:S01]  /*111d0*/  IADD3.X R68, PT, PT, R229, R66, RZ, P5, !PT ;  /* 0x00000042e5447210 */ /* 0x000fe20002ffe4ff */
[----:B------:R-:W-:-:S02]  /*111e0*/  IMAD.X R70, R227, 0x1, R66, P6 ;  /* 0x00000001e3467824 */ /* 0x000fc400030e0642 */
[----:B------:R-:W-:Y:S01]  /*111f0*/  IMAD.X R66, R231, 0x1, R66, P3 ;  /* 0x00000001e7427824 */ /* 0x000fe200018e0642 */
[----:B---3--:R-:W-:Y:S02]  /*11200*/  SHF.R.S32.HI R58, RZ, 0x1f, R240 ;  /* 0x0000001fff3a7819 */ /* 0x008fe400000114f0 */
[-C--:B------:R-:W-:Y:S02]  /*11210*/  IADD3 R63, P4, PT, R137, R240.reuse, RZ ;  /* 0x000000f0893f7210 */ /* 0x080fe40007f9e0ff */
[-C--:B------:R-:W-:Y:S02]  /*11220*/  IADD3 R61, P6, PT, R138, R240.reuse, RZ ;  /* 0x000000f08a3d7210 */ /* 0x080fe40007fde0ff */
[-C--:B------:R-:W-:Y:S02]  /*11230*/  IADD3 R59, P5, PT, R139, R240.reuse, RZ ;  /* 0x000000f08b3b7210 */ /* 0x080fe40007fbe0ff */
[----:B------:R-:W-:Y:S02]  /*11240*/  IADD3 R57, P3, PT, R140, R240, RZ ;  /* 0x000000f08c397210 */ /* 0x000fe40007f7e0ff */
[----:B------:R-:W3:Y:S01]  /*11250*/  LDL.LU R240, [R1+0x58c] ;  /* 0x00058c0001f07983 */ /* 0x000ee20000300800 */
[--C-:B------:R-:W-:Y:S01]  /*11260*/  IMAD.X R64, R169, 0x1, R58.reuse, P4 ;  /* 0x00000001a9407824 */ /* 0x100fe200020e063a */
[----:B------:R-:W-:Y:S01]  /*11270*/  IADD3.X R62, PT, PT, R227, R58, RZ, P6, !PT ;  /* 0x0000003ae33e7210 */ /* 0x000fe200037fe4ff */
[----:B------:R-:W-:Y:S01]  /*11280*/  IMAD.X R60, R229, 0x1, R58, P5 ;  /* 0x00000001e53c7824 */ /* 0x000fe200028e063a */
[----:B----4-:R-:W-:Y:S01]  /*11290*/  SHF.R.S32.HI R50, RZ, 0x1f, R242 ;  /* 0x0000001fff327819 */ /* 0x010fe200000114f2 */
[----:B------:R-:W-:Y:S01]  /*112a0*/  IMAD.X R58, R231, 0x1, R58, P3 ;  /* 0x00000001e73a7824 */ /* 0x000fe200018e063a */
[----:B------:R-:W-:-:S02]  /*112b0*/  IADD3 R55, P4, PT, R137, R242, RZ ;  /* 0x000000f289377210 */ /* 0x000fc40007f9e0ff */
[-C--:B------:R-:W-:Y:S02]  /*112c0*/  IADD3 R53, P6, PT, R138, R242.reuse, RZ ;  /* 0x000000f28a357210 */ /* 0x080fe40007fde0ff */
[-C--:B------:R-:W-:Y:S02]  /*112d0*/  IADD3 R51, P5, PT, R139, R242.reuse, RZ ;  /* 0x000000f28b337210 */ /* 0x080fe40007fbe0ff */
[----:B------:R-:W-:Y:S02]  /*112e0*/  IADD3 R49, P3, PT, R140, R242, RZ ;  /* 0x000000f28c317210 */ /* 0x000fe40007f7e0ff */
[----:B------:R-:W4:Y:S01]  /*112f0*/  LDL.LU R242, [R1+0x590] ;  /* 0x0005900001f27983 */ /* 0x000f220000300800 */
[----:B------:R-:W-:Y:S01]  /*11300*/  IADD3.X R56, PT, PT, R169, R50, RZ, P4, !PT ;  /* 0x00000032a9387210 */ /* 0x000fe200027fe4ff */
[--C-:B------:R-:W-:Y:S02]  /*11310*/  IMAD.X R54, R227, 0x1, R50.reuse, P6 ;  /* 0x00000001e3367824 */ /* 0x100fe400030e0632 */
[----:B------:R-:W-:Y:S01]  /*11320*/  IMAD.X R52, R229, 0x1, R50, P5 ;  /* 0x00000001e5347824 */ /* 0x000fe200028e0632 */
[----:B------:R-:W-:-:S02]  /*11330*/  SHF.R.S32.HI R42, RZ, 0x1f, R241 ;  /* 0x0000001fff2a7819 */ /* 0x000fc400000114f1 */
[-C--:B------:R-:W-:Y:S02]  /*11340*/  IADD3 R47, P4, PT, R137, R241.reuse, RZ ;  /* 0x000000f1892f7210 */ /* 0x080fe40007f9e0ff */
[-C--:B------:R-:W-:Y:S02]  /*11350*/  IADD3 R45, P6, PT, R138, R241.reuse, RZ ;  /* 0x000000f18a2d7210 */ /* 0x080fe40007fde0ff */
[----:B------:R-:W-:Y:S02]  /*11360*/  IADD3.X R50, PT, PT, R231, R50, RZ, P3, !PT ;  /* 0x00000032e7327210 */ /* 0x000fe40001ffe4ff */
[-C--:B------:R-:W-:Y:S02]  /*11370*/  IADD3 R43, P5, PT, R139, R241.reuse, RZ ;  /* 0x000000f18b2b7210 */ /* 0x080fe40007fbe0ff */
[----:B------:R-:W-:Y:S02]  /*11380*/  IADD3 R41, P3, PT, R140, R241, RZ ;  /* 0x000000f18c297210 */ /* 0x000fe40007f7e0ff */
[----:B------:R-:W4:Y:S01]  /*11390*/  LDL.LU R241, [R1+0x594] ;  /* 0x0005940001f17983 */ /* 0x000f220000300800 */
[--C-:B------:R-:W-:Y:S01]  /*113a0*/  IMAD.X R48, R169, 0x1, R42.reuse, P4 ;  /* 0x00000001a9307824 */ /* 0x100fe200020e062a */
[----:B------:R-:W-:Y:S01]  /*113b0*/  IADD3.X R44, PT, PT, R229, R42, RZ, P5, !PT ;  /* 0x0000002ae52c7210 */ /* 0x000fe20002ffe4ff */
[----:B------:R-:W-:-:S02]  /*113c0*/  IMAD.X R46, R227, 0x1, R42, P6 ;  /* 0x00000001e32e7824 */ /* 0x000fc400030e062a */
[----:B------:R-:W-:Y:S01]  /*113d0*/  IMAD.X R42, R231, 0x1, R42, P3 ;  /* 0x00000001e72a7824 */ /* 0x000fe200018e062a */
[----:B--2---:R-:W-:Y:S02]  /*113e0*/  SHF.R.S32.HI R34, RZ, 0x1f, R243 ;  /* 0x0000001fff227819 */ /* 0x004fe400000114f3 */
        /* <DEDUP_REMOVED lines=15> */
[----:B------:R-:W-:Y:S01]  /*114e0*/  IADD3.X R32, PT, PT, R169, R26, RZ, P4, !PT ;  /* 0x0000001aa9207210 */ /* 0x000fe200027fe4ff */
[----:B------:R-:W-:-:S02]  /*114f0*/  IMAD.X R30, R227, 0x1, R26, P6 ;  /* 0x00000001e31e7824 */ /* 0x000fc400030e061a */
[----:B------:R-:W-:Y:S01]  /*11500*/  IMAD.X R28, R229, 0x1, R26, P5 ;  /* 0x00000001e51c7824 */ /* 0x000fe200028e061a */
[----:B------:R-:W-:Y:S02]  /*11510*/  IADD3.X R26, PT, PT, R231, R26, RZ, P3, !PT ;  /* 0x0000001ae71a7210 */ /* 0x000fe40001ffe4ff */
[----:B----4-:R-:W-:Y:S02]  /*11520*/  SHF.R.S32.HI R18, RZ, 0x1f, R242 ;  /* 0x0000001fff127819 */ /* 0x010fe400000114f2 */
[-C--:B------:R-:W-:Y:S02]  /*11530*/  IADD3 R23, P4, PT, R137, R242.reuse, RZ ;  /* 0x000000f289177210 */ /* 0x080fe40007f9e0ff */
[-C--:B------:R-:W-:Y:S02]  /*11540*/  IADD3 R21, P6, PT, R138, R242.reuse, RZ ;  /* 0x000000f28a157210 */ /* 0x080fe40007fde0ff */
[-C--:B------:R-:W-:Y:S02]  /*11550*/  IADD3 R19, P5, PT, R139, R242.reuse, RZ ;  /* 0x000000f28b137210 */ /* 0x080fe40007fbe0ff */
[----:B------:R-:W-:-:S02]  /*11560*/  IADD3 R17, P3, PT, R140, R242, RZ ;  /* 0x000000f28c117210 */ /* 0x000fc40007f7e0ff */
[----:B------:R-:W4:Y:S04]  /*11570*/  LDL.LU R242, [R1+0x5a0] ;  /* 0x0005a00001f27983 */ /* 0x000f280000300800 */
[----:B------:R-:W4:Y:S04]  /*11580*/  LDL.LU R236, [R1+0x5a4] ;  /* 0x0005a40001ec7983 */ /* 0x000f280000300800 */
[----:B------:R-:W4:Y:S01]  /*11590*/  LDL.LU R149, [R1+0x5a8] ;  /* 0x0005a80001957983 */ /* 0x000f220000300800 */
[--C-:B------:R-:W-:Y:S01]  /*115a0*/  IMAD.X R24, R169, 0x1, R18.reuse, P4 ;  /* 0x00000001a9187824 */ /* 0x100fe200020e0612 */
[----:B------:R-:W-:Y:S01]  /*115b0*/  IADD3.X R20, PT, PT, R229, R18, RZ, P5, !PT ;  /* 0x00000012e5147210 */ /* 0x000fe20002ffe4ff */
[--C-:B------:R-:W-:Y:S01]  /*115c0*/  IMAD.X R22, R227, 0x1, R18.reuse, P6 ;  /* 0x00000001e3167824 */ /* 0x100fe200030e0612 */
[----:B------:R-:W-:Y:S01]  /*115d0*/  SHF.R.S32.HI R6, RZ, 0x1f, R241 ;  /* 0x0000001fff067819 */ /* 0x000fe200000114f1 */
[----:B------:R-:W-:Y:S01]  /*115e0*/  IMAD.X R18, R231, 0x1, R18, P3 ;  /* 0x00000001e7127824 */ /* 0x000fe200018e0612 */
[-C--:B------:R-:W-:Y:S01]  /*115f0*/  IADD3 R12, P3, PT, R140, R241.reuse, RZ ;  /* 0x000000f18c0c7210 */ /* 0x080fe20007f7e0ff */
[----:B------:R-:W4:Y:S01]  /*11600*/  LDL.LU R151, [R1+0x5ac] ;  /* 0x0005ac0001977983 */ /* 0x000f220000300800 */
[----:B------:R-:W-:-:S02]  /*11610*/  IADD3 R15, P4, PT, R137, R241, RZ ;  /* 0x000000f1890f7210 */ /* 0x000fc40007f9e0ff */
[-C--:B------:R-:W-:Y:S01]  /*11620*/  IADD3 R13, P5, PT, R139, R241.reuse, RZ ;  /* 0x000000f18b0d7210 */ /* 0x080fe20007fbe0ff */
[--C-:B------:R-:W-:Y:S01]  /*11630*/  IMAD.X R237, R231, 0x1, R6.reuse, P3 ;  /* 0x00000001e7ed7824 */ /* 0x100fe200018e0606 */
[----:B------:R-:W-:Y:S01]  /*11640*/  IADD3 R14, P6, PT, R138, R241, RZ ;  /* 0x000000f18a0e7210 */ /* 0x000fe20007fde0ff */
[--C-:B------:R-:W-:Y:S01]  /*11650*/  IMAD.X R16, R169, 0x1, R6.reuse, P4 ;  /* 0x00000001a9107824 */ /* 0x100fe200020e0606 */
[----:B------:R-:W4:Y:S01]  /*11660*/  LDL.LU R147, [R1+0x5b0] ;  /* 0x0005b00001937983 */ /* 0x000f220000300800 */
[----:B------:R-:W-:Y:S01]  /*11670*/  IMAD.X R235, R229, 0x1, R6, P5 ;  /* 0x00000001e5eb7824 */ /* 0x000fe200028e0606 */
[----:B------:R-:W-:Y:S02]  /*11680*/  IADD3.X R233, PT, PT, R227, R6, RZ, P6, !PT ;  /* 0x00000006e3e97210 */ /* 0x000fe400037fe4ff */
[----:B--2---:R-:W-:Y:S02]  /*11690*/  SHF.R.S32.HI R4, RZ, 0x1f, R243 ;  /* 0x0000001fff047819 */ /* 0x004fe400000114f3 */
[----:B------:R-:W-:-:S02]  /*116a0*/  IADD3 R8, P3, PT, R140, R243, RZ ;  /* 0x000000f38c087210 */ /* 0x000fc40007f7e0ff */
[-C--:B------:R-:W-:Y:S02]  /*116b0*/  IADD3 R11, P4, PT, R137, R243.reuse, RZ ;  /* 0x000000f3890b7210 */ /* 0x080fe40007f9e0ff */
[-C--:B------:R-:W-:Y:S02]  /*116c0*/  IADD3.X R245, PT, PT, R231, R4.reuse, RZ, P3, !PT ;  /* 0x00000004e7f57210 */ /* 0x080fe40001ffe4ff */
[-C--:B------:R-:W-:Y:S02]  /*116d0*/  IADD3 R10, P6, PT, R138, R243.reuse, RZ ;  /* 0x000000f38a0a7210 */ /* 0x080fe40007fde0ff */
[----:B------:R-:W-:Y:S02]  /*116e0*/  IADD3 R9, P5, PT, R139, R243, RZ ;  /* 0x000000f38b097210 */ /* 0x000fe40007fbe0ff */
[----:B------:R-:W-:Y:S02]  /*116f0*/  IADD3.X R239, PT, PT, R169, R4, RZ, P4, !PT ;  /* 0x00000004a9ef7210 */ /* 0x000fe400027fe4ff */
[----:B---3--:R-:W-:-:S02]  /*11700*/  SHF.R.S32.HI R208, RZ, 0x1f, R240 ;  /* 0x0000001fffd07819 */ /* 0x008fc400000114f0 */
[-C--:B------:R-:W-:Y:S01]  /*11710*/  IADD3 R252, P3, PT, R140, R240.reuse, RZ ;  /* 0x000000f08cfc7210 */ /* 0x080fe20007f7e0ff */
[--C-:B------:R-:W-:Y:S01]  /*11720*/  IMAD.X R241, R227, 0x1, R4.reuse, P6 ;  /* 0x00000001e3f17824 */ /* 0x100fe200030e0604 */
[-C--:B------:R-:W-:Y:S01]  /*11730*/  IADD3 R7, P4, PT, R137, R240.reuse, RZ ;  /* 0x000000f089077210 */ /* 0x080fe20007f9e0ff */
[----:B------:R-:W-:Y:S02]  /*11740*/  IMAD.X R243, R229, 0x1, R4, P5 ;  /* 0x00000001e5f37824 */ /* 0x000fe400028e0604 */
[--C-:B------:R-:W-:Y:S01]  /*11750*/  IMAD.X R2, R231, 0x1, R208.reuse, P3 ;  /* 0x00000001e7027824 */ /* 0x100fe200018e06d0 */
[-C--:B------:R-:W-:Y:S01]  /*11760*/  IADD3 R6, P6, PT, R138, R240.reuse, RZ ;  /* 0x000000f08a067210 */ /* 0x080fe20007fde0ff */
[----:B------:R-:W-:Y:S01]  /*11770*/  IMAD.X R247, R169, 0x1, R208, P4 ;  /* 0x00000001a9f77824 */ /* 0x000fe200020e06d0 */
[----:B------:R-:W-:Y:S02]  /*11780*/  IADD3 R5, P5, PT, R139, R240, RZ ;  /* 0x000000f08b057210 */ /* 0x000fe40007fbe0ff */
[----:B----4-:R-:W-:-:S02]  /*11790*/  SHF.R.S32.HI R4, RZ, 0x1f, R242 ;  /* 0x0000001fff047819 */ /* 0x010fc400000114f2 */
[-C--:B------:R-:W-:Y:S02]  /*117a0*/  IADD3 R244, P3, PT, R140, R242.reuse, RZ ;  /* 0x000000f28cf47210 */ /* 0x080fe40007f7e0ff */
[----:B------:R-:W-:-:S03]  /*117b0*/  IADD3 R250, P4, PT, R137, R242, RZ ;  /* 0x000000f289fa7210 */ /* 0x000fc60007f9e0ff */
[----:B-1----:R-:W-:Y:S01]  /*117c0*/  IMAD.X R133, R231, 0x1, R4, P3 ;  /* 0x00000001e7857824 */ /* 0x002fe200018e0604 */
[----:B------:R-:W-:Y:S01]  /*117d0*/  IADD3.X R251, PT, PT, R229, R208, RZ, P5, !PT ;  /* 0x000000d0e5fb7210 */ /* 0x000fe20002ffe4ff */
[----:B------:R-:W-:Y:S01]  /*117e0*/  IMAD.X R249, R227, 0x1, R208, P6 ;  /* 0x00000001e3f97824 */ /* 0x000fe200030e06d0 */
[CC--:B------:R-:W-:Y:S01]  /*117f0*/  IADD3 R248, P6, PT, R138.reuse, R242.reuse, RZ ;  /* 0x000000f28af87210 */ /* 0x0c0fe20007fde0ff */
[----:B------:R-:W-:Y:S01]  /*11800*/  IMAD.X R0, R169, 0x1, R4, P4 ;  /* 0x00000001a9007824 */ /* 0x000fe200020e0604 */
[----:B------:R-:W-:Y:S01]  /*11810*/  IADD3 R246, P5, PT, R139, R242, RZ ;  /* 0x000000f28bf67210 */ /* 0x000fe20007fbe0ff */
[----:B------:R1:W-:Y:S01]  /*11820*/  STL [R1+0x300], R133 ;  /* 0x0003008501007387 */ /* 0x0003e20000100800 */
[----:B------:R-:W-:Y:S02]  /*11830*/  SHF.R.S32.HI R208, RZ, 0x1f, R236 ;  /* 0x0000001fffd07819 */ /* 0x000fe400000114ec */
[----:B------:R-:W-:Y:S01]  /*11840*/  IADD3 R242, P4, PT, R137, R236, RZ ;  /* 0x000000ec89f27210 */ /* 0x000fe20007f9e0ff */
[----:B------:R-:W2:Y:S01]  /*11850*/  LDL.LU R145, [R1+0x5b4] ;  /* 0x0005b40001917983 */ /* 0x000ea20000300800 */
[----:B------:R-:W-:Y:S01]  /*11860*/  IADD3.X R3, PT, PT, R227, R4, RZ, P6, !PT ;  /* 0x00000004e3037210 */ /* 0x000fe200037fe4ff */
[----:B------:R-:W-:Y:S01]  /*11870*/  IMAD.X R132, R229, 0x1, R4, P5 ;  /* 0x00000001e5847824 */ /* 0x000fe200028e0604 */
[----:B------:R-:W-:-:S02]  /*11880*/  IADD3 R240, P6, PT, R138, R236, RZ ;  /* 0x000000ec8af07210 */ /* 0x000fc40007fde0ff */
[----:B-1----:R-:W-:Y:S02]  /*11890*/  IADD3.X R133, PT, PT, R169, R208, RZ, P4, !PT ;  /* 0x000000d0a9857210 */ /* 0x002fe400027fe4ff */
[----:B------:R-:W-:-:S03]  /*118a0*/  IADD3 R238, P5, PT, R139, R236, RZ ;  /* 0x000000ec8bee7210 */ /* 0x000fc60007fbe0ff */
[----:B------:R1:W-:Y:S01]  /*118b0*/  STL [R1+0x304], R133 ;  /* 0x0003048501007387 */ /* 0x0003e20000100800 */
[----:B------:R-:W-:Y:S01]  /*118c0*/  IADD3 R236, P3, PT, R140, R236, RZ ;  /* 0x000000ec8cec7210 */ /* 0x000fe20007f7e0ff */
[--C-:B------:R-:W-:Y:S01]  /*118d0*/  IMAD.X R134, R229, 0x1, R208.reuse, P5 ;  /* 0x00000001e5867824 */ /* 0x100fe200028e06d0 */
[----:B------:R-:W-:Y:S01]  /*118e0*/  SHF.R.S32.HI R4, RZ, 0x1f, R149 ;  /* 0x0000001fff047819 */ /* 0x000fe20000011495 */
[----:B-1----:R-:W-:Y:S01]  /*118f0*/  IMAD.X R133, R227, 0x1, R208, P6 ;  /* 0x00000001e3857824 */ /* 0x002fe200030e06d0 */
[-C--:B------:R-:W-:Y:S02]  /*11900*/  IADD3 R234, P4, PT, R137, R149.reuse, RZ ;  /* 0x0000009589ea7210 */ /* 0x080fe40007f9e0ff */
[-C--:B------:R-:W-:Y:S02]  /*11910*/  IADD3 R232, P6, PT, R138, R149.reuse, RZ ;  /* 0x000000958ae87210 */ /* 0x080fe40007fde0ff */
[----:B------:R1:W-:Y:S01]  /*11920*/  STL [R1+0x308], R133 ;  /* 0x0003088501007387 */ /* 0x0003e20000100800 */
[----:B------:R-:W-:-:S03]  /*11930*/  IADD3 R230, P5, PT, R139, R149, RZ ;  /* 0x000000958be67210 */ /* 0x000fc60007fbe0ff */
[----:B------:R3:W-:Y:S01]  /*11940*/  STL [R1+0x30c], R134 ;  /* 0x00030c8601007387 */ /* 0x0007e20000100800 */
[----:B-1----:R-:W-:Y:S02]  /*11950*/  IADD3.X R133, PT, PT, R231, R208, RZ, P3, !PT ;  /* 0x000000d0e7857210 */ /* 0x002fe40001ffe4ff */
[----:B------:R-:W-:Y:S02]  /*11960*/  IADD3 R228, P3, PT, R140, R149, RZ ;  /* 0x000000958ce47210 */ /* 0x000fe40007f7e0ff */
[----:B------:R-:W4:Y:S04]  /*11970*/  LDL.LU R149, [R1+0x5b8] ;  /* 0x0005b80001957983 */ /* 0x000f280000300800 */
[----:B------:R1:W-:Y:S01]  /*11980*/  STL [R1+0x310], R133 ;  /* 0x0003108501007387 */ /* 0x0003e20000100800 */
[--C-:B---3--:R-:W-:Y:S01]  /*11990*/  IMAD.X R134, R227, 0x1, R4.reuse, P6 ;  /* 0x00000001e3867824 */ /* 0x108fe200030e0604 */
[----:B------:R-:W-:Y:S01]  /*119a0*/  SHF.R.S32.HI R141, RZ, 0x1f, R151 ;  /* 0x0000001fff8d7819 */ /* 0x000fe20000011497 */
[----:B-1----:R-:W-:Y:S01]  /*119b0*/  IMAD.X R133, R169, 0x1, R4, P4 ;  /* 0x00000001a9857824 */ /* 0x002fe200020e0604 */
[----:B------:R-:W-:-:S04]  /*119c0*/  IADD3 R224, P6, PT, R138, R151, RZ ;  /* 0x000000978ae07210 */ /* 0x000fc80007fde0ff */
[----:B------:R1:W-:Y:S01]  /*119d0*/  STL [R1+0x314], R133 ;  /* 0x0003148501007387 */ /* 0x0003e20000100800 */
[----:B------:R-:W-:-:S03]  /*119e0*/  IADD3 R226, P4, PT, R137, R151, RZ ;  /* 0x0000009789e27210 */ /* 0x000fc60007f9e0ff */
[----:B------:R3:W-:Y:S01]  /*119f0*/  STL [R1+0x318], R134 ;  /* 0x0003188601007387 */ /* 0x0007e20000100800 */
[----:B-1----:R-:W-:Y:S01]  /*11a00*/  IADD3.X R133, PT, PT, R229, R4, RZ, P5, !PT ;  /* 0x00000004e5857210 */ /* 0x002fe20002ffe4ff */
[----:B------:R-:W-:Y:S01]  /*11a10*/  IMAD.X R4, R231, 0x1, R4, P3 ;  /* 0x00000001e7047824 */ /* 0x000fe200018e0604 */
[-C--:B------:R-:W-:Y:S02]  /*11a20*/  IADD3 R222, P5, PT, R139, R151.reuse, RZ ;  /* 0x000000978bde7210 */ /* 0x080fe40007fbe0ff */
[----:B------:R-:W-:Y:S01]  /*11a30*/  IADD3 R220, P3, PT, R140, R151, RZ ;  /* 0x000000978cdc7210 */ /* 0x000fe20007f7e0ff */
[----:B------:R1:W-:Y:S02]  /*11a40*/  STL [R1+0x31c], R133 ;  /* 0x00031c8501007387 */ /* 0x0003e40000100800 */
[----:B---3--:R-:W-:Y:S02]  /*11a50*/  IMAD.X R134, R229, 0x1, R141, P5 ;  /* 0x00000001e5867824 */ /* 0x008fe400028e068d */
[----:B------:R-:W3:Y:S01]  /*11a60*/  LDL.LU R151, [R1+0x5bc] ;  /* 0x0005bc0001977983 */ /* 0x000ee20000300800 */
[----:B-1----:R-:W-:-:S03]  /*11a70*/  IADD3.X R133, PT, PT, R227, R141, RZ, P6, !PT ;  /* 0x0000008de3857210 */ /* 0x002fc600037fe4ff */
[----:B------:R1:W-:Y:S01]  /*11a80*/  STL [R1+0x320], R4 ;  /* 0x0003200401007387 */ /* 0x0003e20000100800 */
[----:B------:R-:W-:-:S03]  /*11a90*/  IADD3 R216, P6, PT, R138, R147, RZ ;  /* 0x000000938ad87210 */ /* 0x000fc60007fde0ff */
[----:B------:R1:W-:Y:S04]  /*11aa0*/  STL [R1+0x600], R220 ;  /* 0x000600dc01007387 */ /* 0x0003e80000100800 */
[----:B------:R1:W-:Y:S02]  /*11ab0*/  STL [R1+0x328], R133 ;  /* 0x0003288501007387 */ /* 0x0003e40000100800 */
[----:B-1----:R-:W-:Y:S02]  /*11ac0*/  SHF.R.S32.HI R4, RZ, 0x1f, R147 ;  /* 0x0000001fff047819 */ /* 0x002fe40000011493 */
[-C--:B------:R-:W-:Y:S01]  /*11ad0*/  IADD3 R214, P5, PT, R139, R147.reuse, RZ ;  /* 0x000000938bd67210 */ /* 0x080fe20007fbe0ff */
[----:B------:R1:W-:Y:S01]  /*11ae0*/  STL [R1+0x32c], R134 ;  /* 0x00032c8601007387 */ /* 0x0003e20000100800 */
[--C-:B------:R-:W-:Y:S01]  /*11af0*/  IMAD.X R220, R169, 0x1, R141.reuse, P4 ;  /* 0x00000001a9dc7824 */ /* 0x100fe200020e068d */
[-C--:B------:R-:W-:Y:S01]  /*11b00*/  IADD3 R218, P4, PT, R137, R147.reuse, RZ ;  /* 0x0000009389da7210 */ /* 0x080fe20007f9e0ff */
[----:B------:R-:W-:Y:S01]  /*11b10*/  IMAD.X R133, R231, 0x1, R141, P3 ;  /* 0x00000001e7857824 */ /* 0x000fe200018e068d */
[----:B------:R-:W-:-:S02]  /*11b20*/  IADD3 R212, P3, PT, R140, R147, RZ ;  /* 0x000000938cd47210 */ /* 0x000fc40007f7e0ff */
[----:B------:R-:W3:Y:S04]  /*11b30*/  LDL.LU R147, [R1+0x5c0] ;  /* 0x0005c00001937983 */ /* 0x000ee80000300800 */
[----:B------:R1:W-:Y:S02]  /*11b40*/  STL [R1+0x330], R133 ;  /* 0x0003308501007387 */ /* 0x0003e40000100800 */
[--C-:B-1----:R-:W-:Y:S02]  /*11b50*/  IMAD.X R134, R229, 0x1, R4.reuse, P5 ;  /* 0x00000001e5867824 */ /* 0x102fe400028e0604 */
[----:B------:R1:W-:Y:S01]  /*11b60*/  STL [R1+0x5fc], R212 ;  /* 0x0005fcd401007387 */ /* 0x0003e20000100800 */
[----:B------:R-:W-:Y:S01]  /*11b70*/  IMAD.X R133, R227, 0x1, R4, P6 ;  /* 0x00000001e3857824 */ /* 0x000fe200030e0604 */
[----:B-1----:R-:W-:-:S04]  /*11b80*/  IADD3.X R212, PT, PT, R169, R4, RZ, P4, !PT ;  /* 0x00000004a9d47210 */ /* 0x002fc800027fe4ff */
[----:B------:R1:W-:Y:S04]  /*11b90*/  STL [R1+0x338], R133 ;  /* 0x0003388501007387 */ /* 0x0003e80000100800 */
[----:B------:R-:W-:Y:S01]  /*11ba0*/  STL [R1+0x33c], R134 ;  /* 0x00033c8601007387 */ /* 0x000fe20000100800 */
[----:B-1----:R-:W-:-:S05]  /*11bb0*/  IADD3.X R133, PT, PT, R231, R4, RZ, P3, !PT ;  /* 0x00000004e7857210 */ /* 0x002fca0001ffe4ff */
[----:B------:R1:W-:Y:S01]  /*11bc0*/  STL [R1+0x340], R133 ;  /* 0x0003408501007387 */ /* 0x0003e20000100800 */
[----:B--2---:R-:W-:Y:S02]  /*11bd0*/  SHF.R.S32.HI R141, RZ, 0x1f, R145 ;  /* 0x0000001fff8d7819 */ /* 0x004fe40000011491 */
[-C--:B------:R-:W-:Y:S02]  /*11be0*/  IADD3 R210, P4, PT, R137, R145.reuse, RZ ;  /* 0x0000009189d27210 */ /* 0x080fe40007f9e0ff */
[----:B------:R-:W-:-:S03]  /*11bf0*/  IADD3 R208, P6, PT, R138, R145, RZ ;  /* 0x000000918ad07210 */ /* 0x000fc60007fde0ff */
[----:B-1----:R-:W-:Y:S01]  /*11c00*/  IMAD.X R133, R169, 0x1, R141, P4 ;  /* 0x00000001a9857824 */ /* 0x002fe200020e068d */
[-C--:B------:R-:W-:Y:S02]  /*11c10*/  IADD3 R201, P5, PT, R139, R145.reuse, RZ ;  /* 0x000000918bc97210 */ /* 0x080fe40007fbe0ff */
[----:B------:R-:W-:Y:S02]  /*11c20*/  IADD3 R199, P3, PT, R140, R145, RZ ;  /* 0x000000918cc77210 */ /* 0x000fe40007f7e0ff */
[----:B------:R-:W2:Y:S01]  /*11c30*/  LDL.LU R145, [R1+0x5c4] ;  /* 0x0005c40001917983 */ /* 0x000ea20000300800 */
[----:B------:R-:W-:-:S03]  /*11c40*/  IADD3.X R134, PT, PT, R229, R141, RZ, P5, !PT ;  /* 0x0000008de5867210 */ /* 0x000fc60002ffe4ff */
[----:B------:R1:W-:Y:S02]  /*11c50*/  STL [R1+0x344], R133 ;  /* 0x0003448501007387 */ /* 0x0003e40000100800 */
[----:B-1----:R-:W-:-:S05]  /*11c60*/  IMAD.X R133, R227, 0x1, R141, P6 ;  /* 0x00000001e3857824 */ /* 0x002fca00030e068d */
[----:B------:R1:W-:Y:S04]  /*11c70*/  STL [R1+0x348], R133 ;  /* 0x0003488501007387 */ /* 0x0003e80000100800 */
[----:B------:R1:W-:Y:S01]  /*11c80*/  STL [R1+0x34c], R134 ;  /* 0x00034c8601007387 */ /* 0x0003e20000100800 */
[----:B----4-:R-:W-:Y:S01]  /*11c90*/  SHF.R.S32.HI R4, RZ, 0x1f, R149 ;  /* 0x0000001fff047819 */ /* 0x010fe20000011495 */
[----:B-1----:R-:W-:Y:S01]  /*11ca0*/  IMAD.X R133, R231, 0x1, R141, P3 ;  /* 0x00000001e7857824 */ /* 0x002fe200018e068d */
[-C--:B------:R-:W-:Y:S02]  /*11cb0*/  IADD3 R197, P4, PT, R137, R149.reuse, RZ ;  /* 0x0000009589c57210 */ /* 0x080fe40007f9e0ff */
[-C--:B------:R-:W-:Y:S02]  /*11cc0*/  IADD3 R195, P6, PT, R138, R149.reuse, RZ ;  /* 0x000000958ac37210 */ /* 0x080fe40007fde0ff */
[----:B------:R-:W-:-:S02]  /*11cd0*/  IADD3 R193, P5, PT, R139, R149, RZ ;  /* 0x000000958bc17210 */ /* 0x000fc40007fbe0ff */
[----:B------:R-:W-:Y:S02]  /*11ce0*/  IADD3 R191, P3, PT, R140, R149, RZ ;  /* 0x000000958cbf7210 */ /* 0x000fe40007f7e0ff */
[----:B------:R-:W4:Y:S01]  /*11cf0*/  LDL.LU R149, [R1+0x5c8] ;  /* 0x0005c80001957983 */ /* 0x000f220000300800 */
[----:B------:R-:W-:-:S03]  /*11d00*/  IMAD.X R134, R169, 0x1, R4, P4 ;  /* 0x00000001a9867824 */ /* 0x000fc600020e0604 */
[----:B------:R1:W-:Y:S04]  /*11d10*/  STL [R1+0x350], R133 ;  /* 0x0003508501007387 */ /* 0x0003e80000100800 */
[----:B------:R1:W-:Y:S02]  /*11d20*/  STL [R1+0x354], R134 ;  /* 0x0003548601007387 */ /* 0x0003e40000100800 */
[----:B-1----:R-:W-:Y:S01]  /*11d30*/  IADD3.X R133, PT, PT, R227, R4, RZ, P6, !PT ;  /* 0x00000004e3857210 */ /* 0x002fe200037fe4ff */
[----:B------:R-:W-:-:S04]  /*11d40*/  IMAD.X R134, R229, 0x1, R4, P5 ;  /* 0x00000001e5867824 */ /* 0x000fc800028e0604 */
[----:B------:R1:W-:Y:S04]  /*11d50*/  STL [R1+0x358], R133 ;  /* 0x0003588501007387 */ /* 0x0003e80000100800 */
[----:B------:R3:W-:Y:S02]  /*11d60*/  STL [R1+0x35c], R134 ;  /* 0x00035c8601007387 */ /* 0x0007e40000100800 */
[----:B---3--:R-:W-:Y:S01]  /*11d70*/  SHF.R.S32.HI R141, RZ, 0x1f, R151 ;  /* 0x0000001fff8d7819 */ /* 0x008fe20000011497 */
[----:B-1----:R-:W-:Y:S01]  /*11d80*/  IMAD.X R133, R231, 0x1, R4, P3 ;  /* 0x00000001e7857824 */ /* 0x002fe200018e0604 */
[-C--:B------:R-:W-:Y:S02]  /*11d90*/  IADD3 R189, P4, PT, R137, R151.reuse, RZ ;  /* 0x0000009789bd7210 */ /* 0x080fe40007f9e0ff */
[----:B------:R-:W-:-:S02]  /*11da0*/  IADD3 R187, P6, PT, R138, R151, RZ ;  /* 0x000000978abb7210 */ /* 0x000fc40007fde0ff */
[----:B------:R1:W-:Y:S01]  /*11db0*/  STL [R1+0x360], R133 ;  /* 0x0003608501007387 */ /* 0x0003e20000100800 */
[----:B------:R-:W-:Y:S02]  /*11dc0*/  IADD3.X R134, PT, PT, R169, R141, RZ, P4, !PT ;  /* 0x0000008da9867210 */ /* 0x000fe400027fe4ff */
[-C--:B------:R-:W-:Y:S02]  /*11dd0*/  IADD3 R185, P5, PT, R139, R151.reuse, RZ ;  /* 0x000000978bb97210 */ /* 0x080fe40007fbe0ff */
[----:B------:R-:W-:Y:S01]  /*11de0*/  IADD3 R183, P3, PT, R140, R151, RZ ;  /* 0x000000978cb77210 */ /* 0x000fe20007f7e0ff */
[----:B------:R3:W-:Y:S01]  /*11df0*/  STL [R1+0x364], R134 ;  /* 0x0003648601007387 */ /* 0x0007e20000100800 */
[----:B-1----:R-:W-:-:S05]  /*11e00*/  IMAD.X R133, R227, 0x1, R141, P6 ;  /* 0x00000001e3857824 */ /* 0x002fca00030e068d */
[----:B------:R1:W-:Y:S01]  /*11e10*/  STL [R1+0x368], R133 ;  /* 0x0003688501007387 */ /* 0x0003e20000100800 */
[----:B---3--:R-:W-:Y:S01]  /*11e20*/  IMAD.X R134, R229, 0x1, R141, P5 ;  /* 0x00000001e5867824 */ /* 0x008fe200028e068d */
[----:B------:R-:W-:Y:S02]  /*11e30*/  SHF.R.S32.HI R4, RZ, 0x1f, R147 ;  /* 0x0000001fff047819 */ /* 0x000fe40000011493 */
[-C--:B------:R-:W-:Y:S02]  /*11e40*/  IADD3 R181, P4, PT, R137, R147.reuse, RZ ;  /* 0x0000009389b57210 */ /* 0x080fe40007f9e0ff */
[----:B------:R-:W-:Y:S02]  /*11e50*/  IADD3 R179, P6, PT, R138, R147, RZ ;  /* 0x000000938ab37210 */ /* 0x000fe40007fde0ff */
[----:B-1----:R-:W-:Y:S02]  /*11e60*/  IADD3.X R133, PT, PT, R231, R141, RZ, P3, !PT ;  /* 0x0000008de7857210 */ /* 0x002fe40001ffe4ff */
[----:B------:R-:W-:-:S02]  /*11e70*/  IADD3 R175, P5, PT, R140, R147, RZ ;  /* 0x000000938caf7210 */ /* 0x000fc40007fbe0ff */
[----:B------:R-:W-:Y:S01]  /*11e80*/  IADD3 R177, P3, PT, R139, R147, RZ ;  /* 0x000000938bb17210 */ /* 0x000fe20007f7e0ff */
[----:B------:R1:W-:Y:S01]  /*11e90*/  STL [R1+0x36c], R134 ;  /* 0x00036c8601007387 */ /* 0x0003e20000100800 */
[--C-:B------:R-:W-:Y:S02]  /*11ea0*/  IMAD.X R135, R169, 0x1, R4.reuse, P4 ;  /* 0x00000001a9877824 */ /* 0x100fe400020e0604 */
[--C-:B------:R-:W-:Y:S01]  /*11eb0*/  IMAD.X R136, R231, 0x1, R4.reuse, P5 ;  /* 0x00000001e7887824 */ /* 0x100fe200028e0604 */
[----:B------:R3:W-:Y:S01]  /*11ec0*/  STL [R1+0x370], R133 ;  /* 0x0003708501007387 */ /* 0x0007e20000100800 */
[----:B-1----:R-:W-:-:S03]  /*11ed0*/  IMAD.X R134, R227, 0x1, R4, P6 ;  /* 0x00000001e3867824 */ /* 0x002fc600030e0604 */
[----:B------:R1:W-:Y:S01]  /*11ee0*/  STL [R1+0x374], R135 ;  /* 0x0003748701007387 */ /* 0x0003e20000100800 */
[----:B---3--:R-:W-:-:S03]  /*11ef0*/  IADD3.X R133, PT, PT, R229, R4, RZ, P3, !PT ;  /* 0x00000004e5857210 */ /* 0x008fc60001ffe4ff */
[----:B------:R-:W-:Y:S04]  /*11f00*/  STL [R1+0x378], R134 ;  /* 0x0003788601007387 */ /* 0x000fe80000100800 */
[----:B------:R3:W-:Y:S01]  /*11f10*/  STL [R1+0x37c], R133 ;  /* 0x00037c8501007387 */ /* 0x0007e20000100800 */
[----:B------:R-:W-:-:S05]  /*11f20*/  SHF.L.U64.HI R167, R137, 0x2, R169 ;  /* 0x0000000289a77819 */ /* 0x000fca00000102a9 */
[----:B------:R-:W-:Y:S01]  /*11f30*/  STL [R1+0x2e8], R167 ;  /* 0x0002e8a701007387 */ /* 0x000fe20000100800 */
[----:B------:R-:W-:Y:S02]  /*11f40*/  SHF.L.U64.HI R209, R200, 0x2, R209 ;  /* 0x00000002c8d17819 */ /* 0x000fe400000102d1 */
[C---:B------:R-:W-:Y:S02]  /*11f50*/  SHF.L.U64.HI R198, R196.reuse, 0x2, R198 ;  /* 0x00000002c4c67819 */ /* 0x040fe400000102c6 */
[----:B------:R-:W-:Y:S02]  /*11f60*/  SHF.L.U32 R196, R196, 0x2, RZ ;  /* 0x00000002c4c47819 */ /* 0x000fe400000006ff */
[----:B------:R-:W-:Y:S02]  /*11f70*/  SHF.L.U64.HI R190, R188, 0x2, R190 ;  /* 0x00000002bcbe7819 */ /* 0x000fe400000102be */
[C---:B------:R-:W-:Y:S02]  /*11f80*/  SHF.L.U64.HI R186, R184.reuse, 0x2, R186 ;  /* 0x00000002b8ba7819 */ /* 0x040fe400000102ba */
[----:B------:R-:W-:-:S02]  /*11f90*/  SHF.L.U32 R184, R184, 0x2, RZ ;  /* 0x00000002b8b87819 */ /* 0x000fc400000006ff */
[----:B------:R-:W-:Y:S02]  /*11fa0*/  SHF.L.U64.HI R178, R176, 0x2, R178 ;  /* 0x00000002b0b27819 */ /* 0x000fe400000102b2 */
[----:B------:R-:W-:Y:S02]  /*11fb0*/  SHF.L.U64.HI R159, R158, 0x2, R159 ;  /* 0x000000029e9f7819 */ /* 0x000fe4000001029f */
[C---:B------:R-:W-:Y:S02]  /*11fc0*/  SHF.L.U64.HI R157, R156.reuse, 0x2, R157 ;  /* 0x000000029c9d7819 */ /* 0x040fe4000001029d */
[----:B------:R-:W-:Y:S02]  /*11fd0*/  SHF.L.U32 R156, R156, 0x2, RZ ;  /* 0x000000029c9c7819 */ /* 0x000fe400000006ff */
[----:B------:R-:W-:Y:S02]  /*11fe0*/  SHF.L.U64.HI R153, R152, 0x2, R153 ;  /* 0x0000000298997819 */ /* 0x000fe40000010299 */
[----:B------:R-:W-:-:S02]  /*11ff0*/  SHF.L.U64.HI R150, R148, 0x2, R150 ;  /* 0x0000000294967819 */ /* 0x000fc40000010296 */
[----:B------:R-:W-:Y:S02]  /*12000*/  SHF.L.U32 R148, R148, 0x2, RZ ;  /* 0x0000000294947819 */ /* 0x000fe400000006ff */
[----:B------:R-:W-:Y:S02]  /*12010*/  SHF.L.U64.HI R142, R131, 0x2, R142 ;  /* 0x00000002838e7819 */ /* 0x000fe4000001028e */
[----:B--2---:R-:W-:Y:S02]  /*12020*/  SHF.R.S32.HI R143, RZ, 0x1f, R145 ;  /* 0x0000001fff8f7819 */ /* 0x004fe40000011491 */
[-C--:B------:R-:W-:Y:S02]  /*12030*/  IADD3 R173, P3, PT, R137, R145.reuse, RZ ;  /* 0x0000009189ad7210 */ /* 0x080fe40007f7e0ff */
[-C--:B------:R-:W-:Y:S02]  /*12040*/  IADD3 R4, P5, PT, R139, R145.reuse, RZ ;  /* 0x000000918b047210 */ /* 0x080fe40007fbe0ff */
[----:B------:R-:W-:-:S02]  /*12050*/  IADD3 R141, P6, PT, R140, R145, RZ ;  /* 0x000000918c8d7210 */ /* 0x000fc40007fde0ff */
[C---:B------:R-:W-:Y:S01]  /*12060*/  IADD3 R171, P4, PT, R138.reuse, R145, RZ ;  /* 0x000000918aab7210 */ /* 0x040fe20007f9e0ff */
[--C-:B-1----:R-:W-:Y:S02]  /*12070*/  IMAD.X R135, R169, 0x1, R143.reuse, P3 ;  /* 0x00000001a9877824 */ /* 0x102fe400018e068f */
[--C-:B---3--:R-:W-:Y:S01]  /*12080*/  IMAD.X R133, R229, 0x1, R143.reuse, P5 ;  /* 0x00000001e5857824 */ /* 0x108fe200028e068f */
[----:B------:R-:W-:Y:S01]  /*12090*/  IADD3.X R134, PT, PT, R227, R143, RZ, P4, !PT ;  /* 0x0000008fe3867210 */ /* 0x000fe200027fe4ff */
[----:B------:R-:W-:Y:S01]  /*120a0*/  IMAD.X R206, R231, 0x1, R143, P6 ;  /* 0x00000001e7ce7824 */ /* 0x000fe200030e068f */
[----:B----4-:R-:W-:Y:S02]  /*120b0*/  SHF.R.S32.HI R151, RZ, 0x1f, R149 ;  /* 0x0000001fff977819 */ /* 0x010fe40000011495 */
[-C--:B------:R-:W-:Y:S02]  /*120c0*/  IADD3 R143, P3, PT, R137, R149.reuse, RZ ;  /* 0x00000095898f7210 */ /* 0x080fe40007f7e0ff */
[----:B------:R-:W-:-:S02]  /*120d0*/  IADD3 R145, P4, PT, R138, R149, RZ ;  /* 0x000000958a917210 */ /* 0x000fc40007f9e0ff */
[-C--:B------:R-:W-:Y:S02]  /*120e0*/  IADD3 R147, P5, PT, R139, R149.reuse, RZ ;  /* 0x000000958b937210 */ /* 0x080fe40007fbe0ff */
[----:B------:R-:W-:Y:S01]  /*120f0*/  IADD3 R149, P6, PT, R140, R149, RZ ;  /* 0x000000958c957210 */ /* 0x000fe20007fde0ff */
[--C-:B------:R-:W-:Y:S01]  /*12100*/  IMAD.X R204, R227, 0x1, R151.reuse, P4 ;  /* 0x00000001e3cc7824 */ /* 0x100fe200020e0697 */
[-C--:B------:R-:W-:Y:S01]  /*12110*/  IADD3.X R205, PT, PT, R169, R151.reuse, RZ, P3, !PT ;  /* 0x00000097a9cd7210 */ /* 0x080fe20001ffe4ff */
[----:B------:R-:W-:Y:S01]  /*12120*/  IMAD.X R203, R229, 0x1, R151, P5 ;  /* 0x00000001e5cb7824 */ /* 0x000fe200028e0697 */
[----:B------:R-:W-:Y:S02]  /*12130*/  IADD3.X R202, PT, PT, R231, R151, RZ, P6, !PT ;  /* 0x00000097e7ca7210 */ /* 0x000fe400037fe4ff */
[----:B------:R-:W-:Y:S02]  /*12140*/  IADD3 R151, P3, PT, R137, UR5, RZ ;  /* 0x0000000589977c10 */ /* 0x000fe4000ff7e0ff */
[----:B------:R-:W-:-:S05]  /*12150*/  SHF.L.U64.HI R137, R138, 0x2, R227 ;  /* 0x000000028a897819 */ /* 0x000fca00000102e3 */
[----:B------:R1:W-:Y:S01]  /*12160*/  STL [R1+0x2e4], R137 ;  /* 0x0002e48901007387 */ /* 0x0003e20000100800 */
[----:B------:R-:W-:Y:S01]  /*12170*/  IADD3 R165, P4, PT, R138, UR6, RZ ;  /* 0x000000068aa57c10 */ /* 0x000fe2000ff9e0ff */
[----:B------:R-:W-:Y:S01]  /*12180*/  IMAD.MOV.U32 R138, RZ, RZ, R132 ;  /* 0x000000ffff8a7224 */ /* 0x000fe200078e0084 */
[----:B------:R-:W-:Y:S02]  /*12190*/  IADD3.X R132, PT, PT, R169, R170, RZ, P3, !PT ;  /* 0x000000aaa9847210 */ /* 0x000fe40001ffe4ff */
[----:B-1----:R-:W-:Y:S02]  /*121a0*/  SHF.L.U64.HI R137, R139, 0x2, R229 ;  /* 0x000000028b897819 */ /* 0x002fe400000102e5 */
[----:B------:R-:W-:-:S03]  /*121b0*/  IADD3 R169, P3, PT, R140, UR8, RZ ;  /* 0x000000088ca97c10 */ /* 0x000fc6000ff7e0ff */
[----:B------:R1:W-:Y:S02]  /*121c0*/  STL [R1+0x2e0], R137 ;  /* 0x0002e08901007387 */ /* 0x0003e40000100800 */
[----:B-1----:R-:W-:Y:S02]  /*121d0*/  SHF.L.U64.HI R137, R140, 0x2, R231 ;  /* 0x000000028c897819 */ /* 0x002fe400000102e7 */
[C---:B------:R-:W-:Y:S01]  /*121e0*/  SHF.L.U64.HI R140, R223.reuse, 0x2, R225 ;  /* 0x00000002df8c7819 */ /* 0x040fe200000102e1 */
[----:B------:R-:W-:-:S04]  /*121f0*/  IMAD.SHL.U32 R223, R223, 0x4, RZ ;  /* 0x00000004dfdf7824 */ /* 0x000fc800078e00ff */
[----:B------:R1:W-:Y:S04]  /*12200*/  STL [R1+0x2d8], R140 ;  /* 0x0002d88c01007387 */ /* 0x0003e80000100800 */
[----:B------:R-:W-:Y:S01]  /*12210*/  STL [R1+0x2d4], R223 ;  /* 0x0002d4df01007387 */ /* 0x000fe20000100800 */
[C---:B-1----:R-:W-:Y:S01]  /*12220*/  SHF.L.U64.HI R140, R219.reuse, 0x2, R221 ;  /* 0x00000002db8c7819 */ /* 0x042fe200000102dd */
[----:B------:R-:W-:-:S04]  /*12230*/  IMAD.SHL.U32 R219, R219, 0x4, RZ ;  /* 0x00000004dbdb7824 */ /* 0x000fc800078e00ff */
[----:B------:R1:W-:Y:S04]  /*12240*/  STL [R1+0x2d0], R140 ;  /* 0x0002d08c01007387 */ /* 0x0003e80000100800 */
[----:B------:R-:W-:Y:S01]  /*12250*/  STL [R1+0x2cc], R219 ;  /* 0x0002ccdb01007387 */ /* 0x000fe20000100800 */
[C---:B-1----:R-:W-:Y:S02]  /*12260*/  SHF.L.U64.HI R140, R215.reuse, 0x2, R217 ;  /* 0x00000002d78c7819 */ /* 0x042fe400000102d9 */
[----:B------:R-:W-:-:S03]  /*12270*/  SHF.L.U32 R215, R215, 0x2, RZ ;  /* 0x00000002d7d77819 */ /* 0x000fc600000006ff */
[----:B------:R1:W-:Y:S04]  /*12280*/  STL [R1+0x2c8], R140 ;  /* 0x0002c88c01007387 */ /* 0x0003e80000100800 */
[----:B------:R-:W-:Y:S01]  /*12290*/  STL [R1+0x2c4], R215 ;  /* 0x0002c4d701007387 */ /* 0x000fe20000100800 */
[C---:B-1----:R-:W-:Y:S01]  /*122a0*/  SHF.L.U64.HI R140, R211.reuse, 0x2, R213 ;  /* 0x00000002d38c7819 */ /* 0x042fe200000102d5 */
[----:B------:R-:W-:-:S04]  /*122b0*/  IMAD.SHL.U32 R211, R211, 0x4, RZ ;  /* 0x00000004d3d37824 */ /* 0x000fc800078e00ff */
[----:B------:R1:W-:Y:S04]  /*122c0*/  STL [R1+0x2c0], R140 ;  /* 0x0002c08c01007387 */ /* 0x0003e80000100800 */
[----:B------:R-:W-:Y:S01]  /*122d0*/  STL [R1+0x2bc], R211 ;  /* 0x0002bcd301007387 */ /* 0x000fe20000100800 */
[----:B-1----:R-:W-:-:S03]  /*122e0*/  IMAD.SHL.U32 R140, R200, 0x4, RZ ;  /* 0x00000004c88c7824 */ /* 0x002fc600078e00ff */
[----:B------:R-:W-:Y:S04]  /*122f0*/  STL [R1+0x2b8], R209 ;  /* 0x0002b8d101007387 */ /* 0x000fe80000100800 */
[----:B------:R1:W-:Y:S04]  /*12300*/  STL [R1+0x2b4], R140 ;  /* 0x0002b48c01007387 */ /* 0x0003e80000100800 */
[----:B------:R-:W-:Y:S01]  /*12310*/  STL [R1+0x2b0], R198 ;  /* 0x0002b0c601007387 */ /* 0x000fe20000100800 */
[C---:B-1----:R-:W-:Y:S01]  /*12320*/  SHF.L.U64.HI R140, R192.reuse, 0x2, R194 ;  /* 0x00000002c08c7819 */ /* 0x042fe200000102c2 */
[----:B------:R-:W-:-:S02]  /*12330*/  IMAD.SHL.U32 R192, R192, 0x4, RZ ;  /* 0x00000004c0c07824 */ /* 0x000fc400078e00ff */
[----:B------:R-:W-:Y:S04]  /*12340*/  STL [R1+0x2ac], R196 ;  /* 0x0002acc401007387 */ /* 0x000fe80000100800 */
        /* <DEDUP_REMOVED lines=11> */
[----:B-1----:R-:W-:Y:S01]  /*12400*/  IMAD.SHL.U32 R140, R176, 0x4, RZ ;  /* 0x00000004b08c7824 */ /* 0x002fe200078e00ff */
[----:B------:R-:W-:-:S02]  /*12410*/  SHF.L.U64.HI R176, R168, 0x2, R174 ;  /* 0x00000002a8b07819 */ /* 0x000fc400000102ae */
[----:B------:R-:W-:Y:S01]  /*12420*/  STL [R1+0x288], R178 ;  /* 0x000288b201007387 */ /* 0x000fe20000100800 */
[----:B------:R-:W-:-:S03]  /*12430*/  SHF.L.U32 R174, R168, 0x2, RZ ;  /* 0x00000002a8ae7819 */ /* 0x000fc600000006ff */
[----:B------:R1:W-:Y:S01]  /*12440*/  STL [R1+0x284], R140 ;  /* 0x0002848c01007387 */ /* 0x0003e20000100800 */
[----:B------:R-:W-:-:S03]  /*12450*/  IMAD.SHL.U32 R168, R164, 0x4, RZ ;  /* 0x00000004a4a87824 */ /* 0x000fc600078e00ff */
[----:B------:R-:W-:Y:S01]  /*12460*/  STL [R1+0x280], R176 ;  /* 0x000280b001007387 */ /* 0x000fe20000100800 */
[----:B-1----:R-:W-:-:S03]  /*12470*/  SHF.L.U64.HI R140, R164, 0x2, R172 ;  /* 0x00000002a48c7819 */ /* 0x002fc600000102ac */
[----:B------:R-:W-:Y:S01]  /*12480*/  STL [R1+0x27c], R174 ;  /* 0x00027cae01007387 */ /* 0x000fe20000100800 */
[----:B------:R-:W-:-:S03]  /*12490*/  SHF.L.U64.HI R164, R162, 0x2, R166 ;  /* 0x00000002a2a47819 */ /* 0x000fc600000102a6 */
[----:B------:R1:W-:Y:S04]  /*124a0*/  STL [R1+0x278], R140 ;  /* 0x0002788c01007387 */ /* 0x0003e80000100800 */
[----:B------:R-:W-:Y:S01]  /*124b0*/  STL [R1+0x274], R168 ;  /* 0x000274a801007387 */ /* 0x000fe20000100800 */
[----:B-1----:R-:W-:-:S03]  /*124c0*/  IMAD.SHL.U32 R140, R162, 0x4, RZ ;  /* 0x00000004a28c7824 */ /* 0x002fc600078e00ff */
[----:B------:R-:W-:Y:S01]  /*124d0*/  STL [R1+0x270], R164 ;  /* 0x000270a401007387 */ /* 0x000fe20000100800 */
[----:B------:R-:W-:-:S03]  /*124e0*/  SHF.L.U64.HI R162, R160, 0x2, R163 ;  /* 0x00000002a0a27819 */ /* 0x000fc600000102a3 */
[----:B------:R1:W-:Y:S04]  /*124f0*/  STL [R1+0x26c], R140 ;  /* 0x00026c8c01007387 */ /* 0x0003e80000100800 */
[----:B------:R-:W-:Y:S01]  /*12500*/  STL [R1+0x268], R162 ;  /* 0x000268a201007387 */ /* 0x000fe20000100800 */
[----:B-1----:R-:W-:Y:S02]  /*12510*/  SHF.L.U32 R140, R160, 0x2, RZ ;  /* 0x00000002a08c7819 */ /* 0x002fe400000006ff */
[----:B------:R-:W-:-:S03]  /*12520*/  SHF.L.U64.HI R160, R207, 0x2, R161 ;  /* 0x00000002cfa07819 */ /* 0x000fc600000102a1 */
[----:B------:R1:W-:Y:S04]  /*12530*/  STL [R1+0x264], R140 ;  /* 0x0002648c01007387 */ /* 0x0003e80000100800 */
[----:B------:R-:W-:Y:S01]  /*12540*/  STL [R1+0x260], R160 ;  /* 0x000260a001007387 */ /* 0x000fe20000100800 */
[----:B-1----:R-:W-:-:S05]  /*12550*/  IMAD.SHL.U32 R140, R207, 0x4, RZ ;  /* 0x00000004cf8c7824 */ /* 0x002fca00078e00ff */
[----:B------:R1:W-:Y:S04]  /*12560*/  STL [R1+0x25c], R140 ;  /* 0x00025c8c01007387 */ /* 0x0003e80000100800 */
[----:B------:R-:W-:Y:S01]  /*12570*/  STL [R1+0x258], R159 ;  /* 0x0002589f01007387 */ /* 0x000fe20000100800 */
[----:B-1----:R-:W-:-:S05]  /*12580*/  IMAD.SHL.U32 R140, R158, 0x4, RZ ;  /* 0x000000049e8c7824 */ /* 0x002fca00078e00ff */
[----:B------:R1:W-:Y:S04]  /*12590*/  STL [R1+0x254], R140 ;  /* 0x0002548c01007387 */ /* 0x0003e80000100800 */
[----:B------:R-:W-:Y:S01]  /*125a0*/  STL [R1+0x250], R157 ;  /* 0x0002509d01007387 */ /* 0x000fe20000100800 */
[C---:B-1----:R-:W-:Y:S01]  /*125b0*/  SHF.L.U64.HI R140, R154.reuse, 0x2, R155 ;  /* 0x000000029a8c7819 */ /* 0x042fe2000001029b */
[----:B------:R-:W-:Y:S02]  /*125c0*/  IMAD.SHL.U32 R154, R154, 0x4, RZ ;  /* 0x000000049a9a7824 */ /* 0x000fe400078e00ff */
        /* <DEDUP_REMOVED lines=14> */
[----:B------:R-:W-:Y:S01]  /*126b0*/  SHF.L.U32 R130, R129, 0x2, RZ ;  /* 0x0000000281827819 */ /* 0x000fe200000006ff */
[----:B------:R-:W-:Y:S01]  /*126c0*/  STL [R1+0x228], R142 ;  /* 0x0002288e01007387 */ /* 0x000fe20000100800 */
[C---:B------:R-:W-:Y:S01]  /*126d0*/  SHF.L.U64.HI R129, R127.reuse, 0x2, R128 ;  /* 0x000000027f817819 */ /* 0x040fe20000010280 */
[----:B------:R-:W-:Y:S01]  /*126e0*/  IMAD.SHL.U32 R128, R127, 0x4, RZ ;  /* 0x000000047f807824 */ /* 0x000fe200078e00ff */
[C---:B------:R-:W-:Y:S01]  /*126f0*/  SHF.L.U64.HI R127, R125.reuse, 0x2, R126 ;  /* 0x000000027d7f7819 */ /* 0x040fe2000001027e */
[----:B------:R-:W-:Y:S01]  /*12700*/  STL [R1+0x224], R140 ;  /* 0x0002248c01007387 */ /* 0x000fe20000100800 */
[----:B------:R-:W-:Y:S01]  /*12710*/  IMAD.SHL.U32 R126, R125, 0x4, RZ ;  /* 0x000000047d7e7824 */ /* 0x000fe200078e00ff */
[C---:B------:R-:W-:Y:S02]  /*12720*/  SHF.L.U64.HI R125, R123.reuse, 0x2, R124 ;  /* 0x000000027b7d7819 */ /* 0x040fe4000001027c */
[----:B------:R-:W-:Y:S01]  /*12730*/  STL [R1+0x220], R131 ;  /* 0x0002208301007387 */ /* 0x000fe20000100800 */
[----:B------:R-:W-:-:S03]  /*12740*/  SHF.L.U32 R124, R123, 0x2, RZ ;  /* 0x000000027b7c7819 */ /* 0x000fc600000006ff */
[----:B------:R-:W-:Y:S01]  /*12750*/  STL [R1+0x21c], R130 ;  /* 0x00021c8201007387 */ /* 0x000fe20000100800 */
[C---:B------:R-:W-:Y:S01]  /*12760*/  SHF.L.U64.HI R123, R121.reuse, 0x2, R122 ;  /* 0x00000002797b7819 */ /* 0x040fe2000001027a */
[----:B------:R-:W-:Y:S02]  /*12770*/  IMAD.SHL.U32 R122, R121, 0x4, RZ ;  /* 0x00000004797a7824 */ /* 0x000fe400078e00ff */
[----:B------:R-:W-:Y:S01]  /*12780*/  STL [R1+0x218], R129 ;  /* 0x0002188101007387 */ /* 0x000fe20000100800 */
[----:B------:R-:W-:-:S03]  /*12790*/  SHF.L.U64.HI R121, R119, 0x2, R120 ;  /* 0x0000000277797819 */ /* 0x000fc60000010278 */
[----:B------:R-:W-:Y:S01]  /*127a0*/  STL [R1+0x214], R128 ;  /* 0x0002148001007387 */ /* 0x000fe20000100800 */
[----:B------:R-:W-:-:S03]  /*127b0*/  IMAD.SHL.U32 R120, R119, 0x4, RZ ;  /* 0x0000000477787824 */ /* 0x000fc600078e00ff */
[----:B------:R-:W-:Y:S01]  /*127c0*/  STL [R1+0x210], R127 ;  /* 0x0002107f01007387 */ /* 0x000fe20000100800 */
[----:B------:R-:W-:-:S03]  /*127d0*/  SHF.L.U64.HI R119, R117, 0x2, R118 ;  /* 0x0000000275777819 */ /* 0x000fc60000010276 */
[----:B------:R-:W-:Y:S01]  /*127e0*/  STL [R1+0x20c], R126 ;  /* 0x00020c7e01007387 */ /* 0x000fe20000100800 */
[----:B------:R-:W-:-:S03]  /*127f0*/  SHF.L.U32 R118, R117, 0x2, RZ ;  /* 0x0000000275767819 */ /* 0x000fc600000006ff */
[----:B------:R-:W-:Y:S01]  /*12800*/  STL [R1+0x208], R125 ;  /* 0x0002087d01007387 */ /* 0x000fe20000100800 */
[----:B------:R-:W-:-:S03]  /*12810*/  SHF.L.U64.HI R117, R115, 0x2, R116 ;  /* 0x0000000273757819 */ /* 0x000fc60000010274 */
[----:B------:R-:W-:Y:S01]  /*12820*/  STL [R1+0x204], R124 ;  /* 0x0002047c01007387 */ /* 0x000fe20000100800 */
[----:B------:R-:W-:-:S03]  /*12830*/  IMAD.SHL.U32 R116, R115, 0x4, RZ ;  /* 0x0000000473747824 */ /* 0x000fc600078e00ff */
        /* <DEDUP_REMOVED lines=183> */
[----:B------:R-:W-:Y:S01]  /*133b0*/  IADD3 R167, P5, PT, R139, UR7, RZ ;  /* 0x000000078ba77c10 */ /* 0x000fe2000ffbe0ff */
[----:B------:R-:W-:Y:S02]  /*133c0*/  IMAD.SHL.U32 R24, R23, 0x4, RZ ;  /* 0x0000000417187824 */ /* 0x000fe400078e00ff */
[----:B------:R-:W-:Y:S01]  /*133d0*/  STL [R1+0x90], R31 ;  /* 0x0000901f01007387 */ /* 0x000fe20000100800 */
[----:B------:R-:W-:Y:S01]  /*133e0*/  IMAD.MOV.U32 R139, RZ, RZ, R3 ;  /* 0x000000ffff8b7224 */ /* 0x000fe200078e0003 */
[----:B------:R-:W-:Y:S02]  /*133f0*/  SHF.L.U64.HI R23, R21, 0x2, R22 ;  /* 0x0000000215177819 */ /* 0x000fe40000010216 */
[----:B------:R-:W-:Y:S01]  /*13400*/  STL [R1+0x8c], R30 ;  /* 0x00008c1e01007387 */ /* 0x000fe20000100800 */
[----:B------:R-:W-:Y:S01]  /*13410*/  IMAD.X R3, R227, 0x1, R170, P4 ;  /* 0x00000001e3037824 */ /* 0x000fe200020e06aa */
[----:B------:R-:W-:-:S02]  /*13420*/  SHF.L.U32 R22, R21, 0x2, RZ ;  /* 0x0000000215167819 */ /* 0x000fc400000006ff */
[----:B------:R-:W-:Y:S01]  /*13430*/  STL [R1+0x88], R29 ;  /* 0x0000881d01007387 */ /* 0x000fe20000100800 */
[----:B------:R-:W-:Y:S01]  /*13440*/  IMAD.MOV.U32 R227, RZ, RZ, R0 ;  /* 0x000000ffffe37224 */ /* 0x000fe200078e0000 */
[----:B------:R-:W-:Y:S02]  /*13450*/  SHF.L.U64.HI R21, R19, 0x2, R20 ;  /* 0x0000000213157819 */ /* 0x000fe40000010214 */
[----:B------:R-:W-:Y:S01]  /*13460*/  STL [R1+0x84], R28 ;  /* 0x0000841c01007387 */ /* 0x000fe20000100800 */
[----:B------:R-:W-:Y:S01]  /*13470*/  IADD3.X R0, PT, PT, R229, R170, RZ, P5, !PT ;  /* 0x000000aae5007210 */ /* 0x000fe20002ffe4ff */
[----:B------:R-:W-:Y:S02]  /*13480*/  IMAD.SHL.U32 R20, R19, 0x4, RZ ;  /* 0x0000000413147824 */ /* 0x000fe400078e00ff */
[----:B------:R-:W-:Y:S01]  /*13490*/  STL [R1+0x80], R27 ;  /* 0x0000801b01007387 */ /* 0x000fe20000100800 */
[----:B------:R-:W-:Y:S01]  /*134a0*/  IMAD.MOV.U32 R229, RZ, RZ, R2 ;  /* 0x000000ffffe57224 */ /* 0x000fe200078e0002 */
[----:B------:R-:W-:-:S02]  /*134b0*/  SHF.L.U64.HI R19, R17, 0x2, R18 ;  /* 0x0000000211137819 */ /* 0x000fc40000010212 */
[----:B------:R-:W-:Y:S01]  /*134c0*/  STL [R1+0x7c], R26 ;  /* 0x00007c1a01007387 */ /* 0x000fe20000100800 */
[----:B------:R-:W-:Y:S02]  /*134d0*/  IMAD.X R2, R231, 0x1, R170, P3 ;  /* 0x00000001e7027824 */ /* 0x000fe400018e06aa */
[----:B------:R-:W-:Y:S01]  /*134e0*/  IMAD.SHL.U32 R18, R17, 0x4, RZ ;  /* 0x0000000411127824 */ /* 0x000fe200078e00ff */
[----:B------:R-:W-:Y:S01]  /*134f0*/  STL [R1+0x78], R25 ;  /* 0x0000781901007387 */ /* 0x000fe20000100800 */
[----:B------:R-:W1:Y:S01]  /*13500*/  LDC R231, c[0x0][0x3a0] ;  /* 0x0000e800ffe77b82 */ /* 0x000e620000000800 */
[C---:B------:R-:W-:Y:S02]  /*13510*/  SHF.L.U64.HI R17, R15.reuse, 0x2, R16 ;  /* 0x000000020f117819 */ /* 0x040fe40000010210 */
[----:B------:R-:W-:Y:S01]  /*13520*/  STL [R1+0x74], R24 ;  /* 0x0000741801007387 */ /* 0x000fe20000100800 */
[----:B------:R-:W-:-:S03]  /*13530*/  SHF.L.U32 R16, R15, 0x2, RZ ;  /* 0x000000020f107819 */ /* 0x000fc600000006ff */
[----:B------:R-:W-:Y:S01]  /*13540*/  STL [R1+0x70], R23 ;  /* 0x0000701701007387 */ /* 0x000fe20000100800 */
[----:B------:R-:W-:-:S03]  /*13550*/  SHF.L.U64.HI R15, R14, 0x2, R233 ;  /* 0x000000020e0f7819 */ /* 0x000fc600000102e9 */
[----:B------:R-:W-:Y:S01]  /*13560*/  STL [R1+0x6c], R22 ;  /* 0x00006c1601007387 */ /* 0x000fe20000100800 */
[----:B------:R-:W-:-:S03]  /*13570*/  IMAD.SHL.U32 R14, R14, 0x4, RZ ;  /* 0x000000040e0e7824 */ /* 0x000fc600078e00ff */
[----:B------:R-:W-:Y:S04]  /*13580*/  STL [R1+0x68], R21 ;  /* 0x0000681501007387 */ /* 0x000fe80000100800 */
[----:B------:R-:W-:Y:S04]  /*13590*/  STL [R1+0x64], R20 ;  /* 0x0000641401007387 */ /* 0x000fe80000100800 */
[----:B------:R-:W-:Y:S04]  /*135a0*/  STL [R1+0x60], R19 ;  /* 0x0000601301007387 */ /* 0x000fe80000100800 */
[----:B------:R-:W-:Y:S04]  /*135b0*/  STL [R1+0x5c], R18 ;  /* 0x00005c1201007387 */ /* 0x000fe80000100800 */
[----:B------:R-:W-:Y:S04]  /*135c0*/  STL [R1+0x58], R17 ;  /* 0x0000581101007387 */ /* 0x000fe80000100800 */
[----:B------:R-:W-:Y:S04]  /*135d0*/  STL [R1+0x54], R16 ;  /* 0x0000541001007387 */ /* 0x000fe80000100800 */
[----:B------:R2:W-:Y:S04]  /*135e0*/  STL [R1+0x50], R15 ;  /* 0x0000500f01007387 */ /* 0x0005e80000100800 */
[----:B------:R3:W-:Y:S01]  /*135f0*/  STL [R1+0x4c], R14 ;  /* 0x00004c0e01007387 */ /* 0x0007e20000100800 */
[C---:B--2---:R-:W-:Y:S01]  /*13600*/  SHF.L.U64.HI R15, R13.reuse, 0x2, R235 ;  /* 0x000000020d0f7819 */ /* 0x044fe200000102eb */
[----:B---3--:R-:W-:Y:S01]  /*13610*/  IMAD.SHL.U32 R14, R13, 0x4, RZ ;  /* 0x000000040d0e7824 */ /* 0x008fe200078e00ff */
[----:B------:R-:W-:-:S03]  /*13620*/  SHF.L.U64.HI R13, R12, 0x2, R237 ;  /* 0x000000020c0d7819 */ /* 0x000fc600000102ed */
[----:B------:R-:W-:Y:S01]  /*13630*/  STL [R1+0x48], R15 ;  /* 0x0000480f01007387 */ /* 0x000fe20000100800 */
[----:B------:R-:W-:-:S03]  /*13640*/  SHF.L.U32 R12, R12, 0x2, RZ ;  /* 0x000000020c0c7819 */ /* 0x000fc600000006ff */
[----:B------:R-:W-:Y:S04]  /*13650*/  STL [R1+0x44], R14 ;  /* 0x0000440e01007387 */ /* 0x000fe80000100800 */
[----:B------:R2:W-:Y:S04]  /*13660*/  STL [R1+0x40], R13 ;  /* 0x0000400d01007387 */ /* 0x0005e80000100800 */
[----:B------:R3:W-:Y:S04]  /*13670*/  STL [R1+0x3c], R12 ;  /* 0x00003c0c01007387 */ /* 0x0007e80000100800 */
[----:B------:R-:W4:Y:S01]  /*13680*/  LDL.LU R223, [R1+0x300] ;  /* 0x0003000001df7983 */ /* 0x000f220000300800 */
[C---:B--2---:R-:W-:Y:S01]  /*13690*/  SHF.L.U64.HI R13, R11.reuse, 0x2, R239 ;  /* 0x000000020b0d7819 */ /* 0x044fe200000102ef */
[----:B---3--:R-:W-:Y:S01]  /*136a0*/  IMAD.SHL.U32 R12, R11, 0x4, RZ ;  /* 0x000000040b0c7824 */ /* 0x008fe200078e00ff */
[----:B------:R-:W-:-:S03]  /*136b0*/  SHF.L.U64.HI R11, R10, 0x2, R241 ;  /* 0x000000020a0b7819 */ /* 0x000fc600000102f1 */
[----:B------:R-:W-:Y:S01]  /*136c0*/  STL [R1+0x38], R13 ;  /* 0x0000380d01007387 */ /* 0x000fe20000100800 */
[----:B------:R-:W-:-:S03]  /*136d0*/  SHF.L.U32 R10, R10, 0x2, RZ ;  /* 0x000000020a0a7819 */ /* 0x000fc600000006ff */
[----:B------:R-:W2:Y:S01]  /*136e0*/  LDL.LU R140, [R1+0x304] ;  /* 0x00030400018c7983 */ /* 0x000ea20000300800 */
[----:B-1----:R-:W-:-:S03]  /*136f0*/  IADD3 R231, PT, PT, R231, 0x1f, RZ ;  /* 0x0000001fe7e77810 */ /* 0x002fc60007ffe0ff */
[----:B------:R-:W-:Y:S04]  /*13700*/  STL [R1+0x34], R12 ;  /* 0x0000340c01007387 */ /* 0x000fe80000100800 */
[----:B------:R1:W-:Y:S01]  /*13710*/  STL [R1+0x30], R11 ;  /* 0x0000300b01007387 */ /* 0x0003e20000100800 */
[----:B------:R-:W-:-:S03]  /*13720*/  SHF.R.S32.HI R170, RZ, 0x1f, R231 ;  /* 0x0000001fffaa7819 */ /* 0x000fc600000114e7 */
[----:B------:R-:W3:Y:S04]  /*13730*/  LDL.LU R219, [R1+0x308] ;  /* 0x0003080001db7983 */ /* 0x000ee80000300800 */
[----:B------:R1:W-:Y:S02]  /*13740*/  STL [R1+0x2c], R10 ;  /* 0x00002c0a01007387 */ /* 0x0003e40000100800 */
[----:B-1----:R-:W-:Y:S02]  /*13750*/  SHF.L.U64.HI R11, R9, 0x2, R243 ;  /* 0x00000002090b7819 */ /* 0x002fe400000102f3 */
[----:B------:R-:W-:-:S03]  /*13760*/  LEA.HI R170, R170, R231, RZ, 0x5 ;  /* 0x000000e7aaaa7211 */ /* 0x000fc600078f28ff */
[----:B------:R-:W-:Y:S01]  /*13770*/  STL [R1+0x28], R11 ;  /* 0x0000280b01007387 */ /* 0x000fe20000100800 */
[----:B------:R-:W-:Y:S01]  /*13780*/  IMAD.SHL.U32 R10, R9, 0x4, RZ ;  /* 0x00000004090a7824 */ /* 0x000fe200078e00ff */
[C---:B------:R-:W-:Y:S02]  /*13790*/  SHF.L.U64.HI R9, R8.reuse, 0x2, R245 ;  /* 0x0000000208097819 */ /* 0x040fe400000102f5 */
[----:B------:R-:W3:Y:S01]  /*137a0*/  LDL.LU R221, [R1+0x30c] ;  /* 0x00030c0001dd7983 */ /* 0x000ee20000300800 */
[----:B------:R-:W-:-:S03]  /*137b0*/  IMAD.SHL.U32 R8, R8, 0x4, RZ ;  /* 0x0000000408087824 */ /* 0x000fc600078e00ff */
[----:B------:R-:W-:Y:S01]  /*137c0*/  STL [R1+0x24], R10 ;  /* 0x0000240a01007387 */ /* 0x000fe20000100800 */
[----:B------:R-:W-:-:S03]  /*137d0*/  IMAD.MOV.U32 R225, RZ, RZ, R139 ;  /* 0x000000ffffe17224 */ /* 0x000fc600078e008b */
[----:B------:R-:W3:Y:S04]  /*137e0*/  LDL.LU R231, [R1+0x310] ;  /* 0x0003100001e77983 */ /* 0x000ee80000300800 */
[----:B------:R1:W-:Y:S04]  /*137f0*/  STL [R1+0x20], R9 ;  /* 0x0000200901007387 */ /* 0x0003e80000100800 */
[----:B------:R-:W3:Y:S01]  /*13800*/  LDL.LU R139, [R1+0x314] ;  /* 0x00031400018b7983 */ /* 0x000ee20000300800 */
[----:B------:R-:W-:-:S03]  /*13810*/  IMAD.MOV.U32 R217, RZ, RZ, R138 ;  /* 0x000000ffffd97224 */ /* 0x000fc600078e008a */
[----:B------:R1:W-:Y:S02]  /*13820*/  STL [R1+0x1c], R8 ;  /* 0x00001c0801007387 */ /* 0x0003e40000100800 */
[C---:B-1----:R-:W-:Y:S02]  /*13830*/  SHF.L.U64.HI R9, R7.reuse, 0x2, R247 ;  /* 0x0000000207097819 */ /* 0x042fe400000102f7 */
[----:B------:R-:W3:Y:S01]  /*13840*/  LDL.LU R138, [R1+0x318] ;  /* 0x00031800018a7983 */ /* 0x000ee20000300800 */
[----:B------:R-:W-:Y:S01]  /*13850*/  IMAD.MOV.U32 R213, RZ, RZ, R229 ;  /* 0x000000ffffd57224 */ /* 0x000fe200078e00e5 */
[----:B------:R-:W-:Y:S02]  /*13860*/  SHF.L.U32 R8, R7, 0x2, RZ ;  /* 0x0000000207087819 */ /* 0x000fe400000006ff */
[C---:B------:R-:W-:Y:S01]  /*13870*/  SHF.L.U64.HI R7, R6.reuse, 0x2, R249 ;  /* 0x0000000206077819 */ /* 0x040fe200000102f9 */
[----:B------:R-:W-:Y:S01]  /*13880*/  IMAD.SHL.U32 R6, R6, 0x4, RZ ;  /* 0x0000000406067824 */ /* 0x000fe200078e00ff */
[----:B------:R-:W-:Y:S01]  /*13890*/  STL [R1+0x18], R9 ;  /* 0x0000180901007387 */ /* 0x000fe20000100800 */
[----:B------:R-:W-:-:S03]  /*138a0*/  MOV R215, R227 ;  /* 0x000000e300d77202 */ /* 0x000fc60000000f00 */
[----:B------:R-:W-:Y:S04]  /*138b0*/  STL [R1+0x14], R8 ;  /* 0x0000140801007387 */ /* 0x000fe80000100800 */
[----:B------:R-:W3:Y:S04]  /*138c0*/  LDL.LU R229, [R1+0x31c] ;  /* 0x00031c0001e57983 */ /* 0x000ee80000300800 */
[----:B------:R1:W-:Y:S04]  /*138d0*/  STL [R1+0x10], R7 ;  /* 0x0000100701007387 */ /* 0x0003e80000100800 */
[----:B------:R1:W-:Y:S04]  /*138e0*/  STL [R1+0xc], R6 ;  /* 0x00000c0601007387 */ /* 0x0003e80000100800 */
[----:B------:R-:W3:Y:S01]  /*138f0*/  LDL.LU R227, [R1+0x320] ;  /* 0x0003200001e37983 */ /* 0x000ee20000300800 */
[C---:B-1----:R-:W-:Y:S01]  /*13900*/  SHF.L.U64.HI R7, R5.reuse, 0x2, R251 ;  /* 0x0000000205077819 */ /* 0x042fe200000102fb */
[----:B------:R-:W-:Y:S01]  /*13910*/  IMAD.SHL.U32 R6, R5, 0x4, RZ ;  /* 0x0000000405067824 */ /* 0x000fe200078e00ff */
[----:B------:R-:W-:-:S03]  /*13920*/  SHF.L.U64.HI R5, R252, 0x2, R213 ;  /* 0x00000002fc057819 */ /* 0x000fc600000102d5 */
[----:B------:R-:W-:Y:S01]  /*13930*/  STL [R1+0x8], R7 ;  /* 0x0000080701007387 */ /* 0x000fe20000100800 */
[----:B------:R-:W-:-:S03]  /*13940*/  SHF.L.U64.HI R249, R248, 0x2, R225 ;  /* 0x00000002f8f97819 */ /* 0x000fc600000102e1 */
[----:B------:R-:W-:Y:S04]  /*13950*/  STL [R1+0x4], R6 ;  /* 0x0000040601007387 */ /* 0x000fe80000100800 */
[----:B------:R1:W-:Y:S04]  /*13960*/  STL [R1], R5 ;  /* 0x0000000501007387 */ /* 0x0003e80000100800 */
[----:B------:R-:W3:Y:S01]  /*13970*/  LDL.LU R225, [R1+0x328] ;  /* 0x0003280001e17983 */ /* 0x000ee20000300800 */
[----:B----4-:R-:W-:-:S03]  /*13980*/  SHF.L.U64.HI R245, R244, 0x2, R223 ;  /* 0x00000002f4f57819 */ /* 0x010fc600000102df */
[----:B------:R-:W4:Y:S01]  /*13990*/  LDL.LU R223, [R1+0x32c] ;  /* 0x00032c0001df7983 */ /* 0x000f220000300800 */
[----:B--2---:R-:W-:-:S03]  /*139a0*/  SHF.L.U64.HI R243, R242, 0x2, R140 ;  /* 0x00000002f2f37819 */ /* 0x004fc6000001028c */
[----:B------:R-:W2:Y:S01]  /*139b0*/  LDL.LU R140, [R1+0x330] ;  /* 0x00033000018c7983 */ /* 0x000ea20000300800 */
[----:B---3--:R-:W-:Y:S02]  /*139c0*/  SHF.L.U64.HI R237, R236, 0x2, R231 ;  /* 0x00000002eced7819 */ /* 0x008fe400000102e7 */
[----:B------:R-:W-:Y:S02]  /*139d0*/  SHF.L.U64.HI R235, R234, 0x2, R139 ;  /* 0x00000002eaeb7819 */ /* 0x000fe4000001028b */
[----:B------:R-:W3:Y:S01]  /*139e0*/  LDL.LU R139, [R1+0x338] ;  /* 0x00033800018b7983 */ /* 0x000ee20000300800 */
[----:B------:R-:W-:-:S03]  /*139f0*/  SHF.L.U64.HI R233, R232, 0x2, R138 ;  /* 0x00000002e8e97819 */ /* 0x000fc6000001028a */
[----:B------:R-:W2:Y:S04]  /*13a00*/  LDL.LU R138, [R1+0x33c] ;  /* 0x00033c00018a7983 */ /* 0x000ea80000300800 */
[----:B------:R-:W4:Y:S04]  /*13a10*/  LDL.LU R213, [R1+0x340] ;  /* 0x0003400001d57983 */ /* 0x000f280000300800 */
[----:B------:R-:W4:Y:S01]  /*13a20*/  LDL.LU R211, [R1+0x344] ;  /* 0x0003440001d37983 */ /* 0x000f220000300800 */
[----:B------:R-:W-:Y:S02]  /*13a30*/  SHF.L.U64.HI R231, R230, 0x2, R229 ;  /* 0x00000002e6e77819 */ /* 0x000fe400000102e5 */
[----:B------:R-:W-:-:S02]  /*13a40*/  SHF.L.U64.HI R229, R228, 0x2, R227 ;  /* 0x00000002e4e57819 */ /* 0x000fc400000102e3 */
[----:B------:R-:W-:Y:S02]  /*13a50*/  SHF.L.U64.HI R227, R226, 0x2, R220 ;  /* 0x00000002e2e37819 */ /* 0x000fe400000102dc */
[----:B------:R-:W4:Y:S04]  /*13a60*/  LDL.LU R220, [R1+0x600] ;  /* 0x0006000001dc7983 */ /* 0x000f280000300800 */
[----:B------:R-:W4:Y:S04]  /*13a70*/  LDL.LU R209, [R1+0x348] ;  /* 0x0003480001d17983 */ /* 0x000f280000300800 */
[----:B------:R-:W4:Y:S04]  /*13a80*/  LDL.LU R182, [R1+0x34c] ;  /* 0x00034c0001b67983 */ /* 0x000f280000300800 */
[----:B------:R-:W4:Y:S01]  /*13a90*/  LDL.LU R200, [R1+0x350] ;  /* 0x0003500001c87983 */ /* 0x000f220000300800 */
[----:B------:R-:W-:-:S03]  /*13aa0*/  SHF.L.U64.HI R241, R240, 0x2, R219 ;  /* 0x00000002f0f17819 */ /* 0x000fc600000102db */
[----:B------:R-:W4:Y:S01]  /*13ab0*/  LDL.LU R198, [R1+0x354] ;  /* 0x0003540001c67983 */ /* 0x000f220000300800 */
[----:B------:R-:W-:-:S03]  /*13ac0*/  SHF.L.U64.HI R219, R218, 0x2, R212 ;  /* 0x00000002dadb7819 */ /* 0x000fc600000102d4 */
[----:B------:R-:W4:Y:S04]  /*13ad0*/  LDL.LU R196, [R1+0x358] ;  /* 0x0003580001c47983 */ /* 0x000f280000300800 */
[----:B------:R-:W4:Y:S04]  /*13ae0*/  LDL.LU R194, [R1+0x35c] ;  /* 0x00035c0001c27983 */ /* 0x000f280000300800 */
[----:B------:R-:W4:Y:S01]  /*13af0*/  LDL.LU R192, [R1+0x360] ;  /* 0x0003600001c07983 */ /* 0x000f220000300800 */
[----:B------:R-:W-:-:S03]  /*13b00*/  SHF.L.U64.HI R239, R238, 0x2, R221 ;  /* 0x00000002eeef7819 */ /* 0x000fc600000102dd */
[----:B------:R-:W4:Y:S01]  /*13b10*/  LDL.LU R190, [R1+0x364] ;  /* 0x0003640001be7983 */ /* 0x000f220000300800 */
[----:B------:R-:W-:-:S03]  /*13b20*/  SHF.L.U64.HI R247, R246, 0x2, R217 ;  /* 0x00000002f6f77819 */ /* 0x000fc600000102d9 */
[----:B------:R-:W4:Y:S01]  /*13b30*/  LDL.LU R212, [R1+0x5fc] ;  /* 0x0005fc0001d47983 */ /* 0x000f220000300800 */
[----:B------:R-:W-:-:S03]  /*13b40*/  SHF.L.U64.HI R251, R250, 0x2, R215 ;  /* 0x00000002fafb7819 */ /* 0x000fc600000102d7 */
[----:B------:R-:W4:Y:S04]  /*13b50*/  LDL.LU R188, [R1+0x368] ;  /* 0x0003680001bc7983 */ /* 0x000f280000300800 */
[----:B------:R-:W4:Y:S04]  /*13b60*/  LDL.LU R186, [R1+0x36c] ;  /* 0x00036c0001ba7983 */ /* 0x000f280000300800 */
[----:B------:R-:W4:Y:S01]  /*13b70*/  LDL.LU R184, [R1+0x370] ;  /* 0x0003700001b87983 */ /* 0x000f220000300800 */
[----:B---3--:R-:W-:Y:S02]  /*13b80*/  SHF.L.U64.HI R217, R216, 0x2, R139 ;  /* 0x00000002d8d97819 */ /* 0x008fe4000001028b */
[----:B--2---:R-:W-:-:S02]  /*13b90*/  SHF.L.U64.HI R215, R214, 0x2, R138 ;  /* 0x00000002d6d77819 */ /* 0x004fc4000001028a */
[----:B----4-:R-:W-:Y:S02]  /*13ba0*/  SHF.L.U64.HI R221, R220, 0x2, R140 ;  /* 0x00000002dcdd7819 */ /* 0x010fe4000001028c */
[----:B------:R-:W2:Y:S04]  /*13bb0*/  LDL.LU R140, [R1+0x374] ;  /* 0x00037400018c7983 */ /* 0x000ea80000300800 */
[----:B------:R-:W3:Y:S04]  /*13bc0*/  LDL.LU R139, [R1+0x378] ;  /* 0x00037800018b7983 */ /* 0x000ee80000300800 */
[----:B------:R-:W4:Y:S01]  /*13bd0*/  LDL.LU R138, [R1+0x37c] ;  /* 0x00037c00018a7983 */ /* 0x000f220000300800 */
[----:B------:R-:W-:-:S02]  /*13be0*/  SHF.L.U64.HI R168, R169, 0x2, R2 ;  /* 0x00000002a9a87819 */ /* 0x000fc40000010202 */
[----:B------:R-:W1:Y:S01]  /*13bf0*/  S2R R2, SR_TID.X ;  /* 0x0000000000027919 */ /* 0x000e620000002100 */
[----:B------:R-:W-:Y:S02]  /*13c00*/  SHF.L.U64.HI R176, R175, 0x2, R136 ;  /* 0x00000002afb07819 */ /* 0x000fe40000010288 */
[----:B------:R-:W-:Y:S01]  /*13c10*/  SHF.R.S32.HI R170, RZ, 0x5, R170 ;  /* 0x00000005ffaa7819 */ /* 0x000fe200000114aa */
[----:B------:R1:W5:Y:S01]  /*13c20*/  LDL.LU R136, [R1+0x5f8] ;  /* 0x0005f80001887983 */ /* 0x0003620000300800 */
[----:B------:R-:W-:Y:S02]  /*13c30*/  SHF.L.U64.HI R174, R173, 0x2, R135 ;  /* 0x00000002adae7819 */ /* 0x000fe40000010287 */
[----:B------:R-:W-:Y:S01]  /*13c40*/  SHF.L.U64.HI R207, R201, 0x2, R182 ;  /* 0x00000002c9cf7819 */ /* 0x000fe200000102b6 */
[----:B------:R1:W5:Y:S01]  /*13c50*/  LDL.LU R135, [R1+0x5f4] ;  /* 0x0005f40001877983 */ /* 0x0003620000300800 */
[----:B------:R-:W-:-:S03]  /*13c60*/  SHF.L.U64.HI R172, R171, 0x2, R134 ;  /* 0x00000002abac7819 */ /* 0x000fc60000010286 */
[----:B------:R1:W5:Y:S01]  /*13c70*/  LDL.LU R134, [R1+0x5f0] ;  /* 0x0005f00001867983 */ /* 0x0003620000300800 */
[----:B------:R-:W-:Y:S02]  /*13c80*/  SHF.L.U64.HI R142, R143, 0x2, R205 ;  /* 0x000000028f8e7819 */ /* 0x000fe400000102cd */
[----:B------:R-:W-:Y:S02]  /*13c90*/  SHF.L.U64.HI R144, R145, 0x2, R204 ;  /* 0x0000000291907819 */ /* 0x000fe400000102cc */
[----:B------:R-:W-:Y:S02]  /*13ca0*/  SHF.L.U64.HI R146, R147, 0x2, R203 ;  /* 0x0000000293927819 */ /* 0x000fe400000102cb */
[----:B------:R-:W-:Y:S02]  /*13cb0*/  SHF.L.U64.HI R148, R149, 0x2, R202 ;  /* 0x0000000295947819 */ /* 0x000fe400000102ca */
[----:B------:R-:W-:Y:S02]  /*13cc0*/  SHF.L.U64.HI R150, R151, 0x2, R132 ;  /* 0x0000000297967819 */ /* 0x000fe40000010284 */
[----:B------:R-:W-:-:S02]  /*13cd0*/  SHF.L.U64.HI R164, R165, 0x2, R3 ;  /* 0x00000002a5a47819 */ /* 0x000fc40000010203 */
[----:B------:R-:W-:Y:S01]  /*13ce0*/  SHF.L.U64.HI R166, R167, 0x2, R0 ;  /* 0x00000002a7a67819 */ /* 0x000fe20000010200 */
[----:B------:R-:W-:Y:S01]  /*13cf0*/  IMAD.SHL.U32 R250, R250, 0x4, RZ ;  /* 0x00000004fafa7824 */ /* 0x000fe200078e00ff */
[----:B------:R-:W-:Y:S01]  /*13d00*/  SHF.L.U64.HI R225, R224, 0x2, R225 ;  /* 0x00000002e0e17819 */ /* 0x000fe200000102e1 */
[----:B------:R-:W-:Y:S01]  /*13d10*/  IMAD.SHL.U32 R248, R248, 0x4, RZ ;  /* 0x00000004f8f87824 */ /* 0x000fe200078e00ff */
[----:B------:R-:W-:Y:S02]  /*13d20*/  SHF.L.U64.HI R223, R222, 0x2, R223 ;  /* 0x00000002dedf7819 */ /* 0x000fe400000102df */
[----:B-1----:R-:W-:Y:S01]  /*13d30*/  LOP3.LUT R2, R2, 0x7f, RZ, 0xc0, !PT ;  /* 0x0000007f02027812 */ /* 0x002fe200078ec0ff */
[----:B------:R-:W-:Y:S01]  /*13d40*/  IMAD.SHL.U32 R244, R244, 0x4, RZ ;  /* 0x00000004f4f47824 */ /* 0x000fe200078e00ff */
[----:B------:R-:W-:Y:S01]  /*13d50*/  SHF.L.U64.HI R213, R212, 0x2, R213 ;  /* 0x00000002d4d57819 */ /* 0x000fe200000102d5 */
        /* <DEDUP_REMOVED lines=23> */
[----:B------:R-:W-:Y:S01]  /*13ed0*/  SHF.L.U32 R252, R252, 0x2, RZ ;  /* 0x00000002fcfc7819 */ /* 0x000fe200000006ff */
        /* <DEDUP_REMOVED lines=29> */
[----:B------:R-:W-:Y:S01]  /*140b0*/  UMOV UR14, 0x1 ;  /* 0x00000001000e7882 */ /* 0x000fe20000000000 */
[----:B------:R-:W-:Y:S01]  /*140c0*/  UMOV UR15, 0x5 ;  /* 0x00000005000f7882 */ /* 0x000fe20000000000 */
[----:B------:R-:W-:Y:S01]  /*140d0*/  UMOV UR7, URZ ;  /* 0x000000ff00077c82 */ /* 0x000fe20008000000 */
[----:B------:R-:W-:Y:S01]  /*140e0*/  UMOV UR8, URZ ;  /* 0x000000ff00087c82 */ /* 0x000fe20008000000 */
[----:B------:R-:W-:Y:S01]  /*140f0*/  UMOV UR5, URZ ;  /* 0x000000ff00057c82 */ /* 0x000fe20008000000 */
[----:B------:R-:W-:Y:S01]  /*14100*/  UMOV UR9, URZ ;  /* 0x000000ff00097c82 */ /* 0x000fe20008000000 */
[----:B------:R-:W-:Y:S01]  /*14110*/  UMOV UR16, UR22 ;  /* 0x0000001600107c82 */ /* 0x000fe20008000000 */
[----:B--2---:R-:W-:-:S02]  /*14120*/  SHF.L.U64.HI R182, R181, 0x2, R140 ;  /* 0x00000002b5b67819 */ /* 0x004fc4000001028c */
[----:B------:R-:W-:Y:S02]  /*14130*/  SHF.L.U64.HI R140, R141, 0x2, R206 ;  /* 0x000000028d8c7819 */ /* 0x000fe400000102ce */
[----:B---3--:R-:W-:Y:S02]  /*14140*/  SHF.L.U64.HI R180, R179, 0x2, R139 ;  /* 0x00000002b3b47819 */ /* 0x008fe4000001028b */
[C---:B------:R-:W-:Y:S02]  /*14150*/  SHF.L.U32 R139, R4.reuse, 0x2, RZ ;  /* 0x00000002048b7819 */ /* 0x040fe400000006ff */
[----:B----4-:R-:W-:Y:S02]  /*14160*/  SHF.L.U64.HI R178, R177, 0x2, R138 ;  /* 0x00000002b1b27819 */ /* 0x010fe4000001028a */
[----:B------:R-:W-:Y:S02]  /*14170*/  SHF.L.U64.HI R138, R4, 0x2, R133 ;  /* 0x00000002048a7819 */ /* 0x000fe40000010285 */
[----:B------:R1:W5:Y:S01]  /*14180*/  LDL.LU R133, [R1+0x5ec] ;  /* 0x0005ec0001857983 */ /* 0x0003620000300800 */
[----:B------:R-:W-:-:S03]  /*14190*/  VIMNMX R4, PT, PT, R170, 0x2, !PT ;  /* 0x00000002aa047848 */ /* 0x000fc60007fe0100 */
[----:B------:R1:W5:Y:S01]  /*141a0*/  LDL.LU R206, [R1+0x5e8] ;  /* 0x0005e80001ce7983 */ /* 0x0003620000300800 */
[----:B------:R-:W-:-:S03]  /*141b0*/  IADD3 R5, PT, PT, R4, -0x1, RZ ;  /* 0xffffffff04057810 */ /* 0x000fc60007ffe0ff */
[----:B------:R1:W5:Y:S04]  /*141c0*/  LDL.LU R205, [R1+0x5e4] ;  /* 0x0005e40001cd7983 */ /* 0x0003680000300800 */
[----:B------:R1:W5:Y:S04]  /*141d0*/  LDL.LU R204, [R1+0x5e0] ;  /* 0x0005e00001cc7983 */ /* 0x0003680000300800 */
[----:B------:R1:W5:Y:S04]  /*141e0*/  LDL.LU R203, [R1+0x5dc] ;  /* 0x0005dc0001cb7983 */ /* 0x0003680000300800 */
[----:B------:R1:W5:Y:S04]  /*141f0*/  LDL.LU R202, [R1+0x5d8] ;  /* 0x0005d80001ca7983 */ /* 0x0003680000300800 */
[----:B------:R1:W5:Y:S04]  /*14200*/  LDL.LU R132, [R1+0x5d4] ;  /* 0x0005d40001847983 */ /* 0x0003680000300800 */
[----:B------:R1:W5:Y:S04]  /*14210*/  LDL.LU R3, [R1+0x5d0] ;  /* 0x0005d00001037983 */ /* 0x0003680000300800 */
[----:B------:R1:W5:Y:S04]  /*14220*/  LDL.LU R0, [R1+0x5cc] ;  /* 0x0005cc0001007983 */ /* 0x0003680000300800 */
[----:B------:R1:W-:Y:S01]  /*14230*/  STL [R1+0x2dc], R5 ;  /* 0x0002dc0501007387 */ /* 0x0003e20000100800 */
[----:B------:R-:W-:Y:S01]  /*14240*/  SHF.L.U32 R181, R181, 0x2, RZ ;  /* 0x00000002b5b57819 */ /* 0x000fe200000006ff */
[----:B------:R-:W-:-:S02]  /*14250*/  IMAD.SHL.U32 R179, R179, 0x4, RZ ;  /* 0x00000004b3b37824 */ /* 0x000fc400078e00ff */
[----:B------:R-:W-:Y:S02]  /*14260*/  IMAD.SHL.U32 R177, R177, 0x4, RZ ;  /* 0x00000004b1b17824 */ /* 0x000fe400078e00ff */
[----:B------:R-:W-:Y:S02]  /*14270*/  IMAD.SHL.U32 R141, R141, 0x4, RZ ;  /* 0x000000048d8d7824 */ /* 0x000fe400078e00ff */
[----:B------:R-:W-:Y:S02]  /*14280*/  VIADD R170, R170, 0xfffffffa ;  /* 0xfffffffaaaaa7836 */ /* 0x000fe40000000000 */
[----:B-1----:R-:W-:-:S07]  /*14290*/  IMAD.MOV.U32 R4, RZ, RZ, RZ ;  /* 0x000000ffff047224 */ /* 0x002fce00078e00ff */
.L_x_11:
[----:B------:R-:W-:Y:S01]  /*142a0*/  IMAD.U32 R4, R4, -0x80000000, RZ ;  /* 0x8000000004047824 */ /* 0x000fe200078e00ff */
[----:B------:R-:W-:-:S03]  /*142b0*/  UIADD3 UR8, UPT, UPT, UR8, 0x1, URZ ;  /* 0x0000000108087890 */ /* 0x000fc6000fffe0ff */
[----:B------:R-:W1:Y:S01]  /*142c0*/  SYNCS.PHASECHK.TRANS64.TRYWAIT P3, [UR4], R4 ;  /* 0x00000004ff0075a7 */ /* 0x000e620008061104 */
[----:B------:R-:W-:-:S04]  /*142d0*/  UISETP.GT.AND UP1, UPT, UR8, 0x4, UPT ;  /* 0x000000040800788c */ /* 0x000fc8000bf24270 */
[----:B------:R-:W-:-:S04]  /*142e0*/  USEL UR8, UR8, URZ, !UP1 ;  /* 0x000000ff08087287 */ /* 0x000fc8000c800000 */
[----:B------:R-:W-:Y:S01]  /*142f0*/  ULEA UR17, UR8, UR10, 0x10 ;  /* 0x0000000a08117291 */ /* 0x000fe2000f8e80ff */
[----:B-1----:R-:W-:Y:S11]  /*14300*/  @!P3 BRA `(.L_x_9) ;  /* 0x000000980098b947 */ /* 0x002ff60003800000 */
.L_x_17:
[----:B------:R-:W-:-:S04]  /*14310*/  DEPBAR.LE SB0, 0x8 ;  /* 0x000082000000791a */ /* 0x000fc80000000000 */
[----:B------:R-:W-:Y:S01]  /*14320*/  BAR.SYNC.DEFER_BLOCKING 0x0 ;  /* 0x0000000000007b1d */ /* 0x000fe20000010000 */
[----:B------:R-:W-:Y:S02]  /*14330*/  UIADD3 UR7, UPT, UPT, UR7, 0x1, URZ ;  /* 0x0000000107077890 */ /* 0x000fe4000fffe0ff */
[----:B------:R-:W-:Y:S02]  /*14340*/  ULEA UR4, UR14, UR10, 0x3 ;  /* 0x0000000a0e047291 */ /* 0x000fe4000f8e18ff */
[----:B------:R-:W-:Y:S02]  /*14350*/  UISETP.GT.AND UP1, UPT, UR7, 0x5, UPT ;  /* 0x000000050700788c */ /* 0x000fe4000bf24270 */
[----:B------:R-:W-:Y:S02]  /*14360*/  UIADD3 UR4, UPT, UPT, UR4, 0x5c000, URZ ;  /* 0x0005c00004047890 */ /* 0x000fe4000fffe0ff */
[----:B------:R-:W-:Y:S01]  /*14370*/  USEL UR7, UR7, URZ, !UP1 ;  /* 0x000000ff07077287 */ /* 0x000fe2000c800000 */
[----:B------:R-:W-:Y:S01]  /*14380*/  UMOV UR6, UR5 ;  /* 0x0000000500067c82 */ /* 0x000fe20008000000 */
[----:B-----5:R-:W1:Y:S04]  /*14390*/  LDSM.16.M88.4 R4, [R0+UR17] ;  /* 0x000000110004783b */ /* 0x020e680008000200 */
[----:B------:R-:W2:Y:S04]  /*143a0*/  LDSM.16.M88.4 R8, [R0+UR17+0x800] ;  /* 0x000800110008783b */ /* 0x000ea80008000200 */
[----:B------:R-:W3:Y:S04]  /*143b0*/  LDSM.16.M88.4 R72, [R0+UR17+0x1800] ;  /* 0x001800110048783b */ /* 0x000ee80008000200 */
[----:B------:R-:W4:Y:S04]  /*143c0*/  LDSM.16.M88.4 R104, [R0+UR17+0x2000] ;  /* 0x002000110068783b */ /* 0x000f280008000200 */
[----:B------:R-:W4:Y:S04]  /*143d0*/  LDSM.16.M88.4 R12, [R0+UR17+0x2800] ;  /* 0x00280011000c783b */ /* 0x000f280008000200 */
[----:B------:R-:W4:Y:S04]  /*143e0*/  LDSM.16.M88.4 R44, [R0+UR17+0x3000] ;  /* 0x00300011002c783b */ /* 0x000f280008000200 */
[----:B------:R-:W4:Y:S04]  /*143f0*/  LDSM.16.M88.4 R76, [R0+UR17+0x3800] ;  /* 0x00380011004c783b */ /* 0x000f280008000200 */
[----:B------:R-:W4:Y:S04]  /*14400*/  LDSM.16.M88.4 R108, [R0+UR17+0x4000] ;  /* 0x00400011006c783b */ /* 0x000f280008000200 */
[----:B------:R-:W4:Y:S04]  /*14410*/  LDSM.16.M88.4 R48, [R0+UR17+0x5000] ;  /* 0x005000110030783b */ /* 0x000f280008000200 */
[----:B------:R-:W4:Y:S04]  /*14420*/  LDSM.16.M88.4 R80, [R0+UR17+0x5800] ;  /* 0x005800110050783b */ /* 0x000f280008000200 */
[----:B------:R-:W4:Y:S01]  /*14430*/  LDSM.16.M88.4 R20, [R0+UR17+0x6800] ;  /* 0x006800110014783b */ /* 0x000f220008000200 */
[----:B-1----:R-:W-:Y:S01]  /*14440*/  MOV R36, R5 ;  /* 0x0000000500247202 */ /* 0x002fe20000000f00 */
[----:B------:R-:W-:-:S02]  /*14450*/  IMAD.MOV.U32 R100, RZ, RZ, R7 ;  /* 0x000000ffff647224 */ /* 0x000fc400078e0007 */
[----:B------:R-:W1:Y:S01]  /*14460*/  LDSM.16.M88.4 R40, [R0+UR17+0x1000] ;  /* 0x001000110028783b */ /* 0x000e620008000200 */
[----:B--2---:R-:W-:Y:S01]  /*14470*/  MOV R5, R8 ;  /* 0x0000000800057202 */ /* 0x004fe20000000f00 */
[----:B------:R-:W-:Y:S01]  /*14480*/  IMAD.MOV.U32 R37, RZ, RZ, R9 ;  /* 0x000000ffff257224 */ /* 0x000fe200078e0009 */
[----:B------:R-:W-:Y:S01]  /*14490*/  MOV R101, R11 ;  /* 0x0000000b00657202 */ /* 0x000fe20000000f00 */
[----:B------:R-:W2:Y:S01]  /*144a0*/  LDSM.16.M88.4 R24, [R0+UR17+0x8800] ;  /* 0x008800110018783b */ /* 0x000ea20008000200 */
[----:B---3--:R-:W-:Y:S01]  /*144b0*/  IMAD.MOV.U32 R7, RZ, RZ, R72 ;  /* 0x000000ffff077224 */ /* 0x008fe200078e0048 */
[----:B------:R-:W-:Y:S01]  /*144c0*/  MOV R39, R73 ;  /* 0x0000004900277202 */ /* 0x000fe20000000f00 */
[----:B------:R-:W-:Y:S01]  /*144d0*/  IMAD.MOV.U32 R71, RZ, RZ, R74 ;  /* 0x000000ffff477224 */ /* 0x000fe200078e004a */
[----:B------:R-:W3:Y:S01]  /*144e0*/  LDSM.16.M88.4 R52, [R0+UR17+0x7000] ;  /* 0x007000110034783b */ /* 0x000ee20008000200 */
[----:B----4-:R-:W-:Y:S01]  /*144f0*/  MOV R8, R104 ;  /* 0x0000006800087202 */ /* 0x010fe20000000f00 */
[----:B------:R-:W-:Y:S01]  /*14500*/  IMAD.MOV.U32 R72, RZ, RZ, R106 ;  /* 0x000000ffff487224 */ /* 0x000fe200078e006a */
[----:B------:R-:W-:Y:S01]  /*14510*/  MOV R104, R107 ;  /* 0x0000006b00687202 */ /* 0x000fe20000000f00 */
[----:B------:R-:W4:Y:S01]  /*14520*/  LDSM.16.M88.4 R84, [R0+UR17+0x7800] ;  /* 0x007800110054783b */ /* 0x000f220008000200 */
[----:B------:R-:W-:Y:S01]  /*14530*/  IMAD.MOV.U32 R9, RZ, RZ, R12 ;  /* 0x000000ffff097224 */ /* 0x000fe200078e000c */
[----:B------:R-:W-:Y:S01]  /*14540*/  MOV R73, R14 ;  /* 0x0000000e00497202 */ /* 0x000fe20000000f00 */
[----:B------:R-:W-:Y:S01]  /*14550*/  IMAD.MOV.U32 R103, RZ, RZ, R75 ;  /* 0x000000ffff677224 */ /* 0x000fe200078e004b */
[----:B------:R-:W4:Y:S01]  /*14560*/  LDSM.16.M88.4 R56, [R0+UR17+0x9000] ;  /* 0x009000110038783b */ /* 0x000f220008000200 */
[----:B------:R-:W-:-:S02]  /*14570*/  IMAD.MOV.U32 R74, RZ, RZ, R46 ;  /* 0x000000ffff4a7224 */ /* 0x000fc400078e002e */
[----:B------:R-:W-:Y:S01]  /*14580*/  IMAD.MOV.U32 R106, RZ, RZ, R47 ;  /* 0x000000ffff6a7224 */ /* 0x000fe200078e002f */
[----:B------:R-:W4:Y:S01]  /*14590*/  LDSM.16.M88.4 R88, [R0+UR17+0xa000] ;  /* 0x00a000110058783b */ /* 0x000f220008000200 */
[----:B------:R-:W-:Y:S01]  /*145a0*/  MOV R11, R76 ;  /* 0x0000004c000b7202 */ /* 0x000fe20000000f00 */
[----:B------:R-:W-:Y:S01]  /*145b0*/  IMAD.MOV.U32 R68, RZ, RZ, R6 ;  /* 0x000000ffff447224 */ /* 0x000fe200078e0006 */
[----:B------:R-:W-:Y:S01]  /*145c0*/  MOV R107, R79 ;  /* 0x0000004f006b7202 */ /* 0x000fe20000000f00 */
[----:B------:R-:W4:Y:S01]  /*145d0*/  LDSM.16.M88.4 R16, [R0+UR17+0x4800] ;  /* 0x004800110010783b */ /* 0x000f220008000200 */
[----:B------:R-:W-:Y:S01]  /*145e0*/  IMAD.MOV.U32 R12, RZ, RZ, R108 ;  /* 0x000000ffff0c7224 */ /* 0x000fe200078e006c */
[----:B------:R-:W-:Y:S01]  /*145f0*/  MOV R76, R110 ;  /* 0x0000006e004c7202 */ /* 0x000fe20000000f00 */
[----:B------:R-:W-:Y:S01]  /*14600*/  IMAD.MOV.U32 R75, RZ, RZ, R78 ;  /* 0x000000ffff4b7224 */ /* 0x000fe200078e004e */
        /* <DEDUP_REMOVED lines=13> */
[----:B-1----:R-:W-:Y:S01]  /*146e0*/  IMAD.MOV.U32 R6, RZ, RZ, R40 ;  /* 0x000000ffff067224 */ /* 0x002fe200078e0028 */
[----:B------:R-:W-:Y:S01]  /*146f0*/  MOV R113, R23 ;  /* 0x0000001700717202 */ /* 0x000fe20000000f00 */
[----:B------:R-:W-:Y:S01]  /*14700*/  IMAD.MOV.U32 R81, RZ, RZ, R22 ;  /* 0x000000ffff517224 */ /* 0x000fe200078e0016 */
[----:B------:R-:W-:Y:S01]  /*14710*/  LDSM.16.M88.4 R28, [R0+UR17+0xb800] ;  /* 0x00b80011001c783b */ /* 0x000fe20008000200 */
[----:B--2---:R-:W-:Y:S01]  /*14720*/  IMAD.MOV.U32 R21, RZ, RZ, R24 ;  /* 0x000000ffff157224 */ /* 0x004fe200078e0018 */
[----:B------:R-:W-:Y:S01]  /*14730*/  MOV R70, R42 ;  /* 0x0000002a00467202 */ /* 0x000fe20000000f00 */
[----:B------:R-:W-:Y:S01]  /*14740*/  IMAD.MOV.U32 R38, RZ, RZ, R41 ;  /* 0x000000ffff267224 */ /* 0x000fe200078e0029 */
[----:B---3--:R-:W-:Y:S01]  /*14750*/  MOV R82, R54 ;  /* 0x0000003600527202 */ /* 0x008fe20000000f00 */
[----:B------:R-:W-:Y:S01]  /*14760*/  IMAD.MOV.U32 R40, RZ, RZ, R105 ;  /* 0x000000ffff287224 */ /* 0x000fe200078e0069 */
[----:B------:R-:W1:Y:S01]  /*14770*/  LDSM.16.M88.4 R92, [R0+UR17+0x8000] ;  /* 0x00800011005c783b */ /* 0x000e620008000200 */
[----:B------:R-:W-:Y:S01]  /*14780*/  IMAD.MOV.U32 R50, RZ, RZ, R53 ;  /* 0x000000ffff327224 */ /* 0x000fe200078e0035 */
[----:B----4-:R-:W-:Y:S01]  /*14790*/  MOV R51, R85 ;  /* 0x0000005500337202 */ /* 0x010fe20000000f00 */
[----:B------:R-:W-:Y:S01]  /*147a0*/  IMAD.MOV.U32 R83, RZ, RZ, R86 ;  /* 0x000000ffff537224 */ /* 0x000fe200078e0056 */
[----:B------:R-:W-:Y:S01]  /*147b0*/  MOV R85, R26 ;  /* 0x0000001a00557202 */ /* 0x000fe20000000f00 */
[----:B------:R-:W-:Y:S01]  /*147c0*/  IMAD.MOV.U32 R41, RZ, RZ, R13 ;  /* 0x000000ffff297224 */ /* 0x000fe200078e000d */
[----:B------:R-:W-:Y:S01]  /*147d0*/  MOV R54, R57 ;  /* 0x0000003900367202 */ /* 0x000fe20000000f00 */
[----:B------:R-:W-:Y:S01]  /*147e0*/  IMAD.MOV.U32 R22, RZ, RZ, R56 ;  /* 0x000000ffff167224 */ /* 0x000fe200078e0038 */
[----:B------:R-:W-:Y:S01]  /*147f0*/  LDSM.16.M88.4 R128, [R0+UR17+0xe000] ;  /* 0x00e000110080783b */ /* 0x000fe20008000200 */
        /* <DEDUP_REMOVED lines=25> */
[----:B------:R-:W2:Y:S01]  /*14990*/  LDSM.16.M88.4 R60, [R0+UR17+0xc000] ;  /* 0x00c00011003c783b */ /* 0x000ea20008000200 */
[----:B------:R-:W-:Y:S01]  /*149a0*/  IMAD.MOV.U32 R90, RZ, RZ, R34 ;  /* 0x000000ffff5a7224 */ /* 0x000fe200078e0022 */
[----:B------:R-:W-:Y:S01]  /*149b0*/  MOV R17, R20 ;  /* 0x0000001400117202 */ /* 0x000fe20000000f00 */
[----:B------:R-:W-:Y:S01]  /*149c0*/  IMAD.MOV.U32 R16, RZ, RZ, R96 ;  /* 0x000000ffff107224 */ /* 0x000fe200078e0060 */
[----:B------:R-:W3:Y:S01]  /*149d0*/  LDSM.16.M88.4 R32, [R0+UR17+0xc800] ;  /* 0x00c800110020783b */ /* 0x000ee20008000200 */
[----:B------:R-:W-:Y:S01]  /*149e0*/  IMAD.MOV.U32 R80, RZ, RZ, R98 ;  /* 0x000000ffff507224 */ /* 0x000fe200078e0062 */
[----:B-1----:R-:W-:Y:S01]  /*149f0*/  MOV R20, R92 ;  /* 0x0000005c00147202 */ /* 0x002fe20000000f00 */
[----:B------:R-:W-:Y:S01]  /*14a00*/  IMAD.MOV.U32 R112, RZ, RZ, R99 ;  /* 0x000000ffff707224 */ /* 0x000fe200078e0063 */
[----:B------:R-:W-:Y:S01]  /*14a10*/  MOV R116, R95 ;  /* 0x0000005f00747202 */ /* 0x000fe20000000f00 */
[----:B------:R-:W-:Y:S01]  /*14a20*/  IMAD.MOV.U32 R55, RZ, RZ, R65 ;  /* 0x000000ffff377224 */ /* 0x000fe200078e0041 */
[----:B------:R-:W1:Y:S01]  /*14a30*/  LDSM.16.M88.4 R96, [R0+UR17+0xd800] ;  /* 0x00d800110060783b */ /* 0x000e620008000200 */
[----:B------:R-:W-:-:S02]  /*14a40*/  IMAD.MOV.U32 R87, RZ, RZ, R66 ;  /* 0x000000ffff577224 */ /* 0x000fc400078e0042 */
[----:B------:R-:W-:Y:S01]  /*14a50*/  IMAD.MOV.U32 R69, RZ, RZ, R10 ;  /* 0x000000ffff457224 */ /* 0x000fe200078e000a */
[----:B------:R-:W4:Y:S01]  /*14a60*/  LDSM.16.M88.4 R64, [R0+UR17+0xd000] ;  /* 0x00d000110040783b */ /* 0x000f220008000200 */
        /* <DEDUP_REMOVED lines=8> */
[----:B------:R-:W-:Y:S01]  /*14af0*/  IMAD.MOV.U32 R120, RZ, RZ, R91 ;  /* 0x000000ffff787224 */ /* 0x000fe200078e005b */
[----:B------:R-:W-:Y:S01]  /*14b00*/  MOV R91, R30 ;  /* 0x0000001e005b7202 */ /* 0x000fe20000000f00 */
[----:B------:R-:W-:Y:S02]  /*14b10*/  IMAD.MOV.U32 R27, RZ, RZ, R28 ;  /* 0x000000ffff1b7224 */ /* 0x000fe400078e001c */
[----:B------:R-:W-:-:S02]  /*14b20*/  IMAD.MOV.U32 R59, RZ, RZ, R29 ;  /* 0x000000ffff3b7224 */ /* 0x000fc400078e001d */
[----:B------:R-:W-:Y:S02]  /*14b30*/  IMAD.MOV.U32 R18, RZ, RZ, R52 ;  /* 0x000000ffff127224 */ /* 0x000fe400078e0034 */
[----:B------:R-:W-:Y:S02]  /*14b40*/  IMAD.MOV.U32 R19, RZ, RZ, R84 ;  /* 0x000000ffff137224 */ /* 0x000fe400078e0054 */
[----:B------:R-:W-:Y:S02]  /*14b50*/  IMAD.MOV.U32 R123, RZ, RZ, R31 ;  /* 0x000000ffff7b7224 */ /* 0x000fe400078e001f */
[----:B--2---:R-:W-:Y:S01]  /*14b60*/  IMAD.MOV.U32 R28, RZ, RZ, R60 ;  /* 0x000000ffff1c7224 */ /* 0x004fe200078e003c */
[----:B---3--:R-:W-:Y:S01]  /*14b70*/  MOV R29, R32 ;  /* 0x00000020001d7202 */ /* 0x008fe20000000f00 */
[----:B------:R-:W-:Y:S01]  /*14b80*/  IMAD.MOV.U32 R52, RZ, RZ, R93 ;  /* 0x000000ffff347224 */ /* 0x000fe200078e005d */
[----:B------:R-:W-:Y:S01]  /*14b90*/  MOV R60, R61 ;  /* 0x0000003d003c7202 */ /* 0x000fe20000000f00 */
[----:B------:R-:W-:Y:S01]  /*14ba0*/  IMAD.MOV.U32 R84, RZ, RZ, R94 ;  /* 0x000000ffff547224 */ /* 0x000fe200078e005e */
[----:B------:R-:W-:Y:S01]  /*14bb0*/  MOV R32, R128 ;  /* 0x0000008000207202 */ /* 0x000fe20000000f00 */
[----:B------:R-:W-:Y:S01]  /*14bc0*/  IMAD.MOV.U32 R92, RZ, RZ, R62 ;  /* 0x000000ffff5c7224 */ /* 0x000fe200078e003e */
[----:B------:R-:W-:Y:S01]  /*14bd0*/  MOV R125, R35 ;  /* 0x00000023007d7202 */ /* 0x000fe20000000f00 */
[----:B------:R-:W-:Y:S01]  /*14be0*/  IMAD.MOV.U32 R124, RZ, RZ, R63 ;  /* 0x000000ffff7c7224 */ /* 0x000fe200078e003f */
[----:B-1----:R-:W-:Y:S01]  /*14bf0*/  MOV R63, R97 ;  /* 0x00000061003f7202 */ /* 0x002fe20000000f00 */
[----:B------:R-:W-:Y:S01]  /*14c00*/  IMAD.MOV.U32 R31, RZ, RZ, R96 ;  /* 0x000000ffff1f7224 */ /* 0x000fe200078e0060 */
[----:B----4-:R-:W-:Y:S01]  /*14c10*/  MOV R94, R66 ;  /* 0x00000042005e7202 */ /* 0x010fe20000000f00 */
        /* <DEDUP_REMOVED lines=21> */
[----:B------:R-:W-:-:S04]  /*14d70*/  IMAD.MOV.U32 R99, RZ, RZ, R162 ;  /* 0x000000ffff637224 */ /* 0x000fc800078e00a2 */
[----:B------:R1:W-:Y:S01]  /*14d80*/  STTM.x128 tmem[UR12+0x100], R4 ;  /* 0x00010004000079ed */ /* 0x0003e200083c000c */
[----:B------:R-:W2:Y:S02]  /*14d90*/  FENCE.VIEW.ASYNC.T ;  /* 0x00000000000073c6 */ /* 0x000ea40000000200 */
[----:B--2---:R-:W-:Y:S06]  /*14da0*/  BAR.SYNC.DEFER_BLOCKING 0x0 ;  /* 0x0000000000007b1d */ /* 0x004fec0000010000 */
[----:B------:R-:W-:Y:S05]  /*14db0*/  @P0 BRA `(.L_x_10) ;  /* 0x0000000400740947 */ /* 0x000fea0003800000 */
[----:B------:R-:W-:Y:S01]  /*14dc0*/  ULEA UR34, UR7, UR10, 0xd ;  /* 0x0000000a07227291 */ /* 0x000fe2000f8e68ff */
[----:B-1----:R-:W-:Y:S01]  /*14dd0*/  MOV.SPILL R4, UR9 ;  /* 0x0000000900047c02 */ /* 0x002fe20009000f00 */
[----:B------:R-:W-:Y:S01]  /*14de0*/  UMOV UR39, URZ ;  /* 0x000000ff00277c82 */ /* 0x000fe20008000000 */
[----:B------:R-:W-:Y:S01]  /*14df0*/  UIADD3 UR51, UPT, UPT, UR11, 0x108, URZ ;  /* 0x000001080b337890 */ /* 0x000fe2000fffe0ff */
[----:B------:R-:W-:Y:S01]  /*14e00*/  MOV.SPILL R5, UR8 ;  /* 0x0000000800057c02 */ /* 0x000fe20009000f00 */
[----:B------:R-:W-:Y:S01]  /*14e10*/  UIADD3 UR36, UPT, UPT, UR34, 0x50000, URZ ;  /* 0x0005000022247890 */ /* 0x000fe2000fffe0ff */
[----:B------:R-:W-:Y:S01]  /*14e20*/  UMOV UR60, 0x0 ;  /* 0x00000000003c7882 */ /* 0x000fe20000000000 */
[----:B------:R-:W-:Y:S02]  /*14e30*/  UMOV UR61, 0x8100910 ;  /* 0x08100910003d7882 */ /* 0x000fe40000000000 */
[----:B------:R-:W-:Y:S01]  /*14e40*/  USHF.R.U32.HI UR38, URZ, 0x4, UR36 ;  /* 0x00000004ff267899 */ /* 0x000fe20008011624 */
[----:B------:R-:W-:Y:S01]  /*14e50*/  UMOV UR58, 0x0 ;  /* 0x00000000003a7882 */ /* 0x000fe20000000000 */
[----:B------:R-:W-:-:S02]  /*14e60*/  UMOV UR59, 0x8100910 ;  /* 0x08100910003b7882 */ /* 0x000fc40000000000 */
[----:B------:R-:W-:Y:S02]  /*14e70*/  USGXT.U32 UR38, UR38, 0xe ;  /* 0x0000000e2626789a */ /* 0x000fe40008000000 */
[----:B------:R-:W-:Y:S02]  /*14e80*/  UIADD3 UR62, UPT, UPT, UR11, 0x110, URZ ;  /* 0x000001100b3e7890 */ /* 0x000fe4000fffe0ff */
[----:B------:R-:W-:Y:S02]  /*14e90*/  UIADD3 UR42, UP1, UPT, UR38, 0x2, URZ ;  /* 0x00000002262a7890 */ /* 0x000fe4000ff3e0ff */
[----:B------:R-:W-:Y:S02]  /*14ea0*/  UIADD3 UR5, UPT, UPT, UR11, 0x118, URZ ;  /* 0x000001180b057890 */ /* 0x000fe4000fffe0ff */
[----:B------:R-:W-:Y:S02]  /*14eb0*/  UIADD3.X UR43, UPT, UPT, UR39, 0x40004040, URZ, UP1, !UPT ;  /* 0x40004040272b7890 */ /* 0x000fe40008ffe4ff */
[----:B------:R-:W-:-:S02]  /*14ec0*/  UIADD3 UR48, UP1, UPT, UR42, 0x2, URZ ;  /* 0x000000022a307890 */ /* 0x000fc4000ff3e0ff */
[----:B------:R-:W-:Y:S01]  /*14ed0*/  UIADD3 UR50, UP2, UPT, UR42, 0x4, URZ ;  /* 0x000000042a327890 */ /* 0x000fe2000ff5e0ff */
[----:B------:R-:W-:Y:S01]  /*14ee0*/  UMOV UR39, 0x40004040 ;  /* 0x4000404000277882 */ /* 0x000fe20000000000 */
[----:B------:R-:W-:Y:S01]  /*14ef0*/  UIADD3.X UR49, UPT, UPT, UR43, URZ, URZ, UP1, !UPT ;  /* 0x000000ff2b317290 */ /* 0x000fe20008ffe4ff */
[----:B------:R-:W-:Y:S02]  /*14f00*/  UTCHMMA tmem[UR13], gdesc[UR38], tmem[UR11], tmem[UR60], idesc[UR61], UPT ;  /* 0x00ff3c260d0079ea */ /* 0x000fe4000b80000b */
[----:B------:R1:W-:Y:S01]  /*14f10*/  UTCHMMA tmem[UR51], gdesc[UR42], tmem[UR11], tmem[UR58], idesc[UR59], UPT ;  /* 0x00ff3a2a330079ea */ /* 0x0003e2000b80000b */
[----:B------:R-:W-:Y:S02]  /*14f20*/  UIADD3 UR18, UPT, UPT, UR11, 0x40, URZ ;  /* 0x000000400b127890 */ /* 0x000fe4000fffe0ff */
[----:B------:R-:W-:Y:S02]  /*14f30*/  UIADD3 UR19, UPT, UPT, UR11, 0x120, URZ ;  /* 0x000001200b137890 */ /* 0x000fe4000fffe0ff */
[----:B------:R-:W-:-:S02]  /*14f40*/  UIADD3 UR20, UPT, UPT, UR11, 0x40, URZ ;  /* 0x000000400b147890 */ /* 0x000fc4000fffe0ff */
[----:B------:R-:W-:Y:S02]  /*14f50*/  UIADD3 UR21, UPT, UPT, UR11, 0x128, URZ ;  /* 0x000001280b157890 */ /* 0x000fe4000fffe0ff */
[----:B------:R-:W-:Y:S02]  /*14f60*/  UIADD3 UR22, UPT, UPT, UR11, 0x40, URZ ;  /* 0x000000400b167890 */ /* 0x000fe4000fffe0ff */
[----:B-1----:R-:W-:Y:S02]  /*14f70*/  UIADD3.X UR51, UPT, UPT, UR43, URZ, URZ, UP2, !UPT ;  /* 0x000000ff2b337290 */ /* 0x002fe400097fe4ff */
[----:B------:R-:W-:Y:S02]  /*14f80*/  UIADD3 UR23, UPT, UPT, UR11, 0x130, URZ ;  /* 0x000001300b177890 */ /* 0x000fe4000fffe0ff */
[----:B------:R-:W-:Y:S02]  /*14f90*/  UIADD3 UR24, UPT, UPT, UR11, 0x40, URZ ;  /* 0x000000400b187890 */ /* 0x000fe4000fffe0ff */
[----:B------:R-:W-:-:S02]  /*14fa0*/  UIADD3 UR25, UPT, UPT, UR11, 0x138, URZ ;  /* 0x000001380b197890 */ /* 0x000fc4000fffe0ff */
[----:B------:R-:W-:Y:S02]  /*14fb0*/  UIADD3 UR64, UPT, UPT, UR11, 0x80, URZ ;  /* 0x000000800b407890 */ /* 0x000fe4000fffe0ff */
[----:B------:R-:W-:Y:S01]  /*14fc0*/  UIADD3 UR65, UPT, UPT, UR11, 0x140, URZ ;  /* 0x000001400b417890 */ /* 0x000fe2000fffe0ff */
[----:B------:R-:W-:Y:S01]  /*14fd0*/  UMOV UR54, 0x0 ;  /* 0x0000000000367882 */ /* 0x000fe20000000000 */
[----:B------:R-:W-:Y:S01]  /*14fe0*/  UMOV UR55, 0x8100910 ;  /* 0x0810091000377882 */ /* 0x000fe20000000000 */
[----:B------:R-:W-:Y:S02]  /*14ff0*/  UIADD3 UR66, UPT, UPT, UR11, 0x80, URZ ;  /* 0x000000800b427890 */ /* 0x000fe4000fffe0ff */
[----:B------:R-:W-:Y:S01]  /*15000*/  UTCHMMA tmem[UR62], gdesc[UR48], tmem[UR11], tmem[UR54], idesc[UR55], UPT ;  /* 0x00ff36303e0079ea */ /* 0x000fe2000b80000b */
[----:B------:R-:W-:Y:S01]  /*15010*/  UIADD3 UR67, UPT, UPT, UR11, 0x148, URZ ;  /* 0x000001480b437890 */ /* 0x000fe2000fffe0ff */
[----:B------:R-:W-:Y:S01]  /*15020*/  UMOV UR56, 0x0 ;  /* 0x0000000000387882 */ /* 0x000fe20000000000 */
[----:B------:R-:W-:Y:S01]  /*15030*/  UMOV UR57, 0x8100910 ;  /* 0x0810091000397882 */ /* 0x000fe20000000000 */
[----:B------:R-:W-:-:S02]  /*15040*/  UIADD3 UR68, UPT, UPT, UR11, 0x80, URZ ;  /* 0x000000800b447890 */ /* 0x000fc4000fffe0ff */
[----:B------:R-:W-:Y:S01]  /*15050*/  UTCHMMA tmem[UR5], gdesc[UR50], tmem[UR11], tmem[UR56], idesc[UR57], UPT ;  /* 0x00ff3832050079ea */ /* 0x000fe2000b80000b */
[----:B------:R-:W-:Y:S01]  /*15060*/  UIADD3 UR69, UPT, UPT, UR11, 0x150, URZ ;  /* 0x000001500b457890 */ /* 0x000fe2000fffe0ff */
[----:B------:R-:W-:Y:S01]  /*15070*/  UMOV UR8, 0x0 ;  /* 0x0000000000087882 */ /* 0x000fe20000000000 */
[----:B------:R-:W-:Y:S01]  /*15080*/  UMOV UR9, 0x8100910 ;  /* 0x0810091000097882 */ /* 0x000fe20000000000 */
[----:B------:R-:W-:Y:S01]  /*15090*/  UIADD3 UR70, UPT, UPT, UR11, 0x80, URZ ;  /* 0x000000800b467890 */ /* 0x000fe2000fffe0ff */
[----:B------:R1:W-:Y:S01]  /*150a0*/  UTCHMMA tmem[UR19], gdesc[UR38], tmem[UR18], tmem[UR8], idesc[UR9], UPT ;  /* 0x00ff0826130079ea */ /* 0x0003e2000b800012 */
[----:B------:R-:W-:Y:S01]  /*150b0*/  UIADD3 UR71, UPT, UPT, UR11, 0x158, URZ ;  /* 0x000001580b477890 */ /* 0x000fe2000fffe0ff */
[----:B------:R2:W-:Y:S01]  /*150c0*/  UTCHMMA tmem[UR21], gdesc[UR42], tmem[UR20], tmem[UR56], idesc[UR57], UPT ;  /* 0x00ff382a150079ea */ /* 0x0005e2000b800014 */
[----:B------:R-:W-:Y:S02]  /*150d0*/  UIADD3 UR72, UPT, UPT, UR11, 0xc0, URZ ;  /* 0x000000c00b487890 */ /* 0x000fe4000fffe0ff */
[----:B------:R-:W-:Y:S01]  /*150e0*/  UIADD3 UR73, UPT, UPT, UR11, 0x160, URZ ;  /* 0x000001600b497890 */ /* 0x000fe2000fffe0ff */
[----:B------:R-:W-:Y:S01]  /*150f0*/  UMOV UR28, 0x0 ;  /* 0x00000000001c7882 */ /* 0x000fe20000000000 */
[----:B------:R-:W-:Y:S01]  /*15100*/  UMOV UR29, 0x8100910 ;  /* 0x08100910001d7882 */ /* 0x000fe20000000000 */
[----:B------:R-:W-:Y:S01]  /*15110*/  UIADD3 UR74, UPT, UPT, UR11, 0xc0, URZ ;  /* 0x000000c00b4a7890 */ /* 0x000fe2000fffe0ff */
[----:B------:R2:W-:Y:S01]  /*15120*/  UTCHMMA tmem[UR23], gdesc[UR48], tmem[UR22], tmem[UR28], idesc[UR29], UPT ;  /* 0x00ff1c30170079ea */ /* 0x0005e2000b800016 */
[----:B------:R-:W-:Y:S01]  /*15130*/  UIADD3 UR75, UPT, UPT, UR11, 0x168, URZ ;  /* 0x000001680b4b7890 */ /* 0x000fe2000fffe0ff */
[----:B-1----:R-:W-:Y:S01]  /*15140*/  R2UR.FILL UR9, R4 ;  /* 0x00000000040972ca */ /* 0x002fe200004e0000 */
[----:B------:R-:W-:Y:S01]  /*15150*/  UMOV UR30, 0x0 ;  /* 0x00000000001e7882 */ /* 0x000fe20000000000 */
[----:B------:R-:W-:Y:S01]  /*15160*/  UMOV UR31, 0x8100910 ;  /* 0x08100910001f7882 */ /* 0x000fe20000000000 */
[----:B------:R-:W-:Y:S01]  /*15170*/  UIADD3 UR76, UPT, UPT, UR11, 0xc0, URZ ;  /* 0x000000c00b4c7890 */ /* 0x000fe2000fffe0ff */
[----:B------:R2:W-:Y:S01]  /*15180*/  UTCHMMA tmem[UR25], gdesc[UR50], tmem[UR24], tmem[UR30], idesc[UR31], UPT ;  /* 0x00ff1e32190079ea */ /* 0x0005e2000b800018 */
[----:B------:R-:W-:Y:S01]  /*15190*/  UIADD3 UR77, UPT, UPT, UR11, 0x170, URZ ;  /* 0x000001700b4d7890 */ /* 0x000fe2000fffe0ff */
[----:B------:R-:W-:Y:S01]  /*151a0*/  R2UR.FILL UR8, R5 ;  /* 0x00000000050872ca */ /* 0x000fe200004e0000 */
[----:B------:R-:W-:Y:S01]  /*151b0*/  UMOV UR32, 0x0 ;  /* 0x0000000000207882 */ /* 0x000fe20000000000 */
[----:B------:R-:W-:Y:S01]  /*151c0*/  UMOV UR33, 0x8100910 ;  /* 0x0810091000217882 */ /* 0x000fe20000000000 */
[----:B------:R-:W-:Y:S01]  /*151d0*/  UIADD3 UR58, UPT, UPT, UR11, 0xc0, URZ ;  /* 0x000000c00b3a7890 */ /* 0x000fe2000fffe0ff */
[----:B------:R2:W-:Y:S01]  /*151e0*/  UTCHMMA tmem[UR65], gdesc[UR38], tmem[UR64], tmem[UR32], idesc[UR33], UPT ;  /* 0x00ff2026410079ea */ /* 0x0005e2000b800040 */
        /* <DEDUP_REMOVED lines=16> */
[----:B------:R-:W-:Y:S01]  /*152f0*/  UMOV UR5, URZ ;  /* 0x000000ff00057c82 */ /* 0x000fe20008000000 */
[----:B------:R2:W-:Y:S01]  /*15300*/  UTCHMMA tmem[UR73], gdesc[UR38], tmem[UR72], tmem[UR44], idesc[UR45], UPT ;  /* 0x00ff2c26490079ea */ /* 0x0005e2000b800048 */
[----:B------:R-:W-:Y:S01]  /*15310*/  UMOV UR62, 0x0 ;  /* 0x00000000003e7882 */ /* 0x000fe20000000000 */
[----:B------:R-:W-:Y:S01]  /*15320*/  UMOV UR63, 0x8100910 ;  /* 0x08100910003f7882 */ /* 0x000fe20000000000 */
[----:B------:R2:W-:Y:S01]  /*15330*/  UTCHMMA tmem[UR75], gdesc[UR42], tmem[UR74], tmem[UR46], idesc[UR47], UPT ;  /* 0x00ff2e2a4b0079ea */ /* 0x0005e2000b80004a */
[----:B------:R-:W-:Y:S01]  /*15340*/  UMOV UR60, UR4 ;  /* 0x00000004003c7c82 */ /* 0x000fe20008000000 */
[----:B------:R2:W-:Y:S01]  /*15350*/  UTCHMMA tmem[UR77], gdesc[UR48], tmem[UR76], tmem[UR52], idesc[UR53], UPT ;  /* 0x00ff34304d0079ea */ /* 0x0005e2000b80004c */
[----:B------:R2:W-:Y:S01]  /*15360*/  UTCHMMA tmem[UR54], gdesc[UR50], tmem[UR58], tmem[UR62], idesc[UR63], UPT ;  /* 0x00ff3e32360079ea */ /* 0x0005e2000b80003a */
[----:B------:R2:W-:Y:S01]  /*15370*/  UTCBAR [UR60], URZ ;  /* 0x000000ff3c0073e9 */ /* 0x0005e200080000ff */
[----:B------:R-:W-:Y:S01]  /*15380*/  NOP ;  /* 0x0000000000007918 */ /* 0x000fe20000000000 */
.L_x_10:
[----:B-1----:R-:W3:Y:S04]  /*15390*/  LDL R4, [R1+0x50c] ;  /* 0x00050c0001047983 */ /* 0x002ee80000100800 */
[----:B------:R-:W4:Y:S04]  /*153a0*/  LDL R12, [R1+0x508] ;  /* 0x00050800010c7983 */ /* 0x000f280000100800 */
[----:B------:R-:W5:Y:S04]  /*153b0*/  LDL R11, [R1+0x2e0] ;  /* 0x0002e000010b7983 */ /* 0x000f680000100800 */
[----:B--2---:R-:W2:Y:S04]  /*153c0*/  LDL R10, [R1+0x504] ;  /* 0x00050400010a7983 */ /* 0x004ea80000100800 */
[----:B------:R-:W2:Y:S04]  /*153d0*/  LDL R9, [R1+0x2e4] ;  /* 0x0002e40001097983 */ /* 0x000ea80000100800 */
[----:B------:R-:W2:Y:S04]  /*153e0*/  LDL R8, [R1+0x500] ;  /* 0x0005000001087983 */ /* 0x000ea80000100800 */
[----:B------:R-:W2:Y:S01]  /*153f0*/  LDL R5, [R1+0x2e8] ;  /* 0x0002e80001057983 */ /* 0x000ea20000100800 */
[----:B------:R-:W-:Y:S01]  /*15400*/  R2UR UR18, R170 ;  /* 0x00000000aa1272ca */ /* 0x000fe200000e0000 */
[----:B------:R-:W-:-:S02]  /*15410*/  UISETP.GT.AND UP1, UPT, UR16, URZ, UPT ;  /* 0x000000ff1000728c */ /* 0x000fc4000bf24270 */
[----:B------:R-:W-:Y:S01]  /*15420*/  UISETP.GT.AND UP2, UPT, UR16, 0x1, UPT ;  /* 0x000000011000788c */ /* 0x000fe2000bf44270 */
[----:B------:R-:W2:Y:S01]  /*15430*/  LDL R19, [R1+0x8] ;  /* 0x0000080001137983 */ /* 0x000ea20000100800 */
[----:B------:R-:W-:-:S03]  /*15440*/  USEL UR5, URZ, 0x4, !UP1 ;  /* 0x00000004ff057887 */ /* 0x000fc6000c800000 */
[----:B------:R-:W2:Y:S04]  /*15450*/  LDL R18, [R1+0xc] ;  /* 0x00000c0001127983 */ /* 0x000ea80000100800 */
[----:B------:R-:W2:Y:S01]  /*15460*/  LDL R15, [R1+0x10] ;  /* 0x00001000010f7983 */ /* 0x000ea20000100800 */
[----:B------:R-:W-:-:S03]  /*15470*/  UISETP.GE.AND UP1, UPT, UR9, UR18, UPT ;  /* 0x000000120900728c */ /* 0x000fc6000bf26270 */
[----:B------:R-:W2:Y:S01]  /*15480*/  LDL R14, [R1+0x1c] ;  /* 0x00001c00010e7983 */ /* 0x000ea20000100800 */
[----:B------:R-:W-:-:S03]  /*15490*/  USEL UR5, UR5, URZ, !UP1 ;  /* 0x000000ff05057287 */ /* 0x000fc6000c800000 */
[----:B------:R-:W2:Y:S03]  /*154a0*/  LDL R17, [R1+0x28] ;  /* 0x0000280001117983 */ /* 0x000ea60000100800 */
[----:B------:R-:W-:Y:S01]  /*154b0*/  ISETP.NE.U32.AND P3, PT, RZ, UR5, PT ;  /* 0x00000005ff007c0c */ /* 0x000fe2000bf65070 */
[----:B------:R-:W-:Y:S01]  /*154c0*/  USEL UR5, URZ, 0x4, !UP2 ;  /* 0x00000004ff057887 */ /* 0x000fe2000d000000 */
[----:B------:R-:W2:Y:S03]  /*154d0*/  LDL R16, [R1+0x2c] ;  /* 0x00002c0001107983 */ /* 0x000ea60000100800 */
[----:B------:R-:W-:Y:S01]  /*154e0*/  USEL UR5, UR5, URZ, !UP1 ;  /* 0x000000ff05057287 */ /* 0x000fe2000c800000 */
[----:B------:R-:W2:Y:S01]  /*154f0*/  LDL R13, [R1+0x30] ;  /* 0x00003000010d7983 */ /* 0x000ea20000100800 */
[----:B------:R-:W-:-:S03]  /*15500*/  UISETP.GT.AND UP2, UPT, UR16, 0x2, UPT ;  /* 0x000000021000788c */ /* 0x000fc6000bf44270 */
[----:B------:R-:W2:Y:S01]  /*15510*/  LDL R20, [R1+0x1c4] ;  /* 0x0001c40001147983 */ /* 0x000ea20000100800 */
[----:B------:R-:W-:Y:S01]  /*15520*/  BAR.SYNC.DEFER_BLOCKING 0x0 ;  /* 0x0000000000007b1d */ /* 0x000fe20000010000 */
[----:B------:R-:W-:-:S05]  /*15530*/  UIADD3 UR15, UPT, UPT, UR15, 0x1, URZ ;  /* 0x000000010f0f7890 */ /* 0x000fca000fffe0ff */
[----:B------:R-:W2:Y:S04]  /*15540*/  LDL R25, [R1+0x2cc] ;  /* 0x0002cc0001197983 */ /* 0x000ea80000100800 */
[----:B------:R-:W2:Y:S04]  /*15550*/  LDL R23, [R1+0x274] ;  /* 0x0002740001177983 */ /* 0x000ea80000100800 */
[----:B------:R-:W2:Y:S04]  /*15560*/  LDL R22, [R1+0x278] ;  /* 0x0002780001167983 */ /* 0x000ea80000100800 */
[----:B------:R-:W2:Y:S01]  /*15570*/  LDL R21, [R1+0x284] ;  /* 0x0002840001157983 */ /* 0x000ea20000100800 */
[----:B---3--:R-:W-:Y:S01]  /*15580*/  IADD3 R6, P4, PT, R136, R4, RZ ;  /* 0x0000000488067210 */ /* 0x008fe20007f9e0ff */
[----:B------:R-:W-:-:S04]  /*15590*/  VIADD R4, R2, UR17 ;  /* 0x0000001102047c36 */ /* 0x000fc80008000000 */
[----:B------:R-:W-:-:S05]  /*155a0*/  IMAD.X R7, R135, 0x1, R137, P4 ;  /* 0x0000000187077824 */ /* 0x000fca00020e0689 */
[----:B------:R-:W-:Y:S01]  /*155b0*/  @!PT LDS RZ, [RZ] ;  /* 0x00000000fffff984 */ /* 0x000fe20000000800 */
[----:B------:R-:W-:Y:S01]  /*155c0*/  @!PT LDS RZ, [RZ] ;  /* 0x00000000fffff984 */ /* 0x000fe20000000800 */
[----:B------:R-:W-:Y:S01]  /*155d0*/  @!PT LDS RZ, [RZ] ;  /* 0x00000000fffff984 */ /* 0x000fe20000000800 */
[----:B------:R4:W-:Y:S02]  /*155e0*/  LDGSTS.E [R4], desc[UR26][R6.64], P3 ;  /* 0x0000000006047fae */ /* 0x0009e400099a101a */
[C---:B----4-:R-:W-:Y:S02]  /*155f0*/  IADD3 R6, P4, PT, R136.reuse, R12, RZ ;  /* 0x0000000c88067210 */ /* 0x050fe40007f9e0ff */
[----:B------:R-:W3:Y:S02]  /*15600*/  LDL R12, [R1] ;  /* 0x00000000010c7983 */ /* 0x000ee40000100800 */
[----:B-----5:R-:W-:Y:S02]  /*15610*/  IADD3.X R7, PT, PT, R135, R11, RZ, P4, !PT ;  /* 0x0000000b87077210 */ /* 0x020fe400027fe4ff */
[----:B------:R-:W4:Y:S04]  /*15620*/  LDL R11, [R1+0x20] ;  /* 0x00002000010b7983 */ /* 0x000f280000100800 */
[----:B------:R2:W-:Y:S02]  /*15630*/  LDGSTS.E [R4+0x200], desc[UR26][R6.64], P3 ;  /* 0x0020000006047fae */ /* 0x0005e400099a101a */
[----:B--2---:R-:W-:-:S02]  /*15640*/  IADD3 R6, P4, PT, R136, R10, RZ ;  /* 0x0000000a88067210 */ /* 0x004fc40007f9e0ff */
[----:B------:R-:W2:Y:S03]  /*15650*/  LDL R10, [R1+0x4] ;  /* 0x00000400010a7983 */ /* 0x000ea60000100800 */
[----:B------:R-:W-:Y:S02]  /*15660*/  IMAD.X R7, R135, 0x1, R9, P4 ;  /* 0x0000000187077824 */ /* 0x000fe400020e0609 */
[----:B------:R-:W5:Y:S04]  /*15670*/  LDL R9, [R1+0x24] ;  /* 0x0000240001097983 */ /* 0x000f680000100800 */
[----:B------:R1:W-:Y:S02]  /*15680*/  LDGSTS.E [R4+0x400], desc[UR26][R6.64], P3 ;  /* 0x0040000006047fae */ /* 0x0003e400099a101a */
[----:B-1----:R-:W-:-:S02]  /*15690*/  IADD3 R6, P4, PT, R136, R8, RZ ;  /* 0x0000000888067210 */ /* 0x002fc40007f9e0ff */
[----:B------:R-:W2:Y:S03]  /*156a0*/  LDL R8, [R1+0x14] ;  /* 0x0000140001087983 */ /* 0x000ea60000100800 */
[----:B------:R-:W-:Y:S02]  /*156b0*/  IMAD.X R7, R135, 0x1, R5, P4 ;  /* 0x0000000187077824 */ /* 0x000fe400020e0605 */
[----:B------:R-:W2:Y:S04]  /*156c0*/  LDL R5, [R1+0x18] ;  /* 0x0000180001057983 */ /* 0x000ea80000100800 */
[----:B------:R1:W-:Y:S01]  /*156d0*/  LDGSTS.E [R4+0x600], desc[UR26][R6.64], P3 ;  /* 0x0060000006047fae */ /* 0x0003e200099a101a */
[----:B------:R-:W-:-:S02]  /*156e0*/  ISETP.NE.U32.AND P3, PT, RZ, UR5, PT ;  /* 0x00000005ff007c0c */ /* 0x000fc4000bf65070 */
[----:B-1----:R-:W-:-:S04]  /*156f0*/  IADD3 R6, P4, PT, R136, R169, RZ ;  /* 0x000000a988067210 */ /* 0x002fc80007f9e0ff */
[----:B------:R-:W-:-:S07]  /*15700*/  IADD3.X R7, PT, PT, R135, R168, RZ, P4, !PT ;  /* 0x000000a887077210 */ /* 0x000fce00027fe4ff */
[----:B------:R1:W-:Y:S02]  /*15710*/  LDGSTS.E [R4+0x800], desc[UR26][R6.64], P3 ;  /* 0x0080000006047fae */ /* 0x0003e400099a101a */
[----:B-1----:R-:W-:-:S05]  /*15720*/  IADD3 R6, P4, PT, R136, R167, RZ ;  /* 0x000000a788067210 */ /* 0x002fca0007f9e0ff */
[----:B------:R-:W-:-:S05]  /*15730*/  IMAD.X R7, R135, 0x1, R166, P4 ;  /* 0x0000000187077824 */ /* 0x000fca00020e06a6 */
[----:B------:R1:W-:Y:S01]  /*15740*/  LDGSTS.E [R4+0xa00], desc[UR26][R6.64], P3 ;  /* 0x00a0000006047fae */ /* 0x0003e200099a101a */
[----:B------:R-:W-:Y:S01]  /*15750*/  USEL UR5, URZ, 0x4, !UP2 ;  /* 0x00000004ff057887 */ /* 0x000fe2000d000000 */
[----:B-1----:R-:W-:-:S05]  /*15760*/  IADD3 R6, P4, PT, R136, R165, RZ ;  /* 0x000000a588067210 */ /* 0x002fca0007f9e0ff */
[----:B------:R-:W-:-:S05]  /*15770*/  IMAD.X R7, R135, 0x1, R164, P4 ;  /* 0x0000000187077824 */ /* 0x000fca00020e06a4 */
[----:B------:R1:W-:Y:S01]  /*15780*/  LDGSTS.E [R4+0xc00], desc[UR26][R6.64], P3 ;  /* 0x00c0000006047fae */ /* 0x0003e200099a101a */
[----:B------:R-:W-:Y:S01]  /*15790*/  USEL UR5, UR5, URZ, !UP1 ;  /* 0x000000ff05057287 */ /* 0x000fe2000c800000 */
[----:B-1----:R-:W-:-:S04]  /*157a0*/  IADD3 R6, P4, PT, R136, R151, RZ ;  /* 0x0000009788067210 */ /* 0x002fc80007f9e0ff */
[----:B------:R-:W-:-:S05]  /*157b0*/  IADD3.X R7, PT, PT, R135, R150, RZ, P4, !PT ;  /* 0x0000009687077210 */ /* 0x000fca00027fe4ff */
[----:B------:R1:W-:Y:S01]  /*157c0*/  LDGSTS.E [R4+0xe00], desc[UR26][R6.64], P3 ;  /* 0x00e0000006047fae */ /* 0x0003e200099a101a */
[----:B------:R-:W-:Y:S02]  /*157d0*/  ISETP.NE.U32.AND P3, PT, RZ, UR5, PT ;  /* 0x00000005ff007c0c */ /* 0x000fe4000bf65070 */
[----:B-1----:R-:W-:-:S05]  /*157e0*/  IADD3 R6, P4, PT, R136, R149, RZ ;  /* 0x0000009588067210 */ /* 0x002fca0007f9e0ff */
[----:B------:R-:W-:-:S06]  /*157f0*/  IMAD.X R7, R135, 0x1, R148, P4 ;  /* 0x0000000187077824 */ /* 0x000fcc00020e0694 */
[----:B------:R1:W-:Y:S02]  /*15800*/  LDGSTS.E [R4+0x1000], desc[UR26][R6.64], P3 ;  /* 0x0100000006047fae */ /* 0x0003e400099a101a */
[----:B-1----:R-:W-:-:S05]  /*15810*/  IADD3 R6, P4, PT, R136, R147, RZ ;  /* 0x0000009388067210 */ /* 0x002fca0007f9e0ff */
[----:B------:R-:W-:-:S05]  /*15820*/  IMAD.X R7, R135, 0x1, R146, P4 ;  /* 0x0000000187077824 */ /* 0x000fca00020e0692 */
[----:B------:R1:W-:Y:S01]  /*15830*/  LDGSTS.E [R4+0x1200], desc[UR26][R6.64], P3 ;  /* 0x0120000006047fae */ /* 0x0003e200099a101a */
[----:B------:R-:W-:Y:S01]  /*15840*/  UISETP.GT.AND UP2, UPT, UR16, 0x3, UPT ;  /* 0x000000031000788c */ /* 0x000fe2000bf44270 */
[----:B-1----:R-:W-:-:S04]  /*15850*/  IADD3 R6, P4, PT, R136, R145, RZ ;  /* 0x0000009188067210 */ /* 0x002fc80007f9e0ff */
[----:B------:R-:W-:Y:S01]  /*15860*/  IADD3.X R7, PT, PT, R135, R144, RZ, P4, !PT ;  /* 0x0000009087077210 */ /* 0x000fe200027fe4ff */
[----:B------:R-:W-:-:S04]  /*15870*/  USEL UR5, URZ, 0x4, !UP2 ;  /* 0x00000004ff057887 */ /* 0x000fc8000d000000 */
[----:B------:R1:W-:Y:S01]  /*15880*/  LDGSTS.E [R4+0x1400], desc[UR26][R6.64], P3 ;  /* 0x0140000006047fae */ /* 0x0003e200099a101a */
[----:B------:R-:W-:Y:S01]  /*15890*/  USEL UR5, UR5, URZ, !UP1 ;  /* 0x000000ff05057287 */ /* 0x000fe2000c800000 */
[----:B-1----:R-:W-:-:S05]  /*158a0*/  IADD3 R6, P4, PT, R136, R143, RZ ;  /* 0x0000008f88067210 */ /* 0x002fca0007f9e0ff */
[----:B------:R-:W-:-:S05]  /*158b0*/  IMAD.X R7, R135, 0x1, R142, P4 ;  /* 0x0000000187077824 */ /* 0x000fca00020e068e */
[----:B------:R1:W-:Y:S01]  /*158c0*/  LDGSTS.E [R4+0x1600], desc[UR26][R6.64], P3 ;  /* 0x0160000006047fae */ /* 0x0003e200099a101a */
[----:B------:R-:W-:Y:S02]  /*158d0*/  ISETP.NE.U32.AND P3, PT, RZ, UR5, PT ;  /* 0x00000005ff007c0c */ /* 0x000fe4000bf65070 */
[----:B-1----:R-:W-:-:S05]  /*158e0*/  IADD3 R6, P4, PT, R136, R141, RZ ;  /* 0x0000008d88067210 */ /* 0x002fca0007f9e0ff */
[----:B------:R-:W-:-:S06]  /*158f0*/  IMAD.X R7, R135, 0x1, R140, P4 ;  /* 0x0000000187077824 */ /* 0x000fcc00020e068c */
[----:B------:R1:W-:Y:S02]  /*15900*/  LDGSTS.E [R4+0x1800], desc[UR26][R6.64], P3 ;  /* 0x0180000006047fae */ /* 0x0003e400099a101a */
[----:B-1----:R-:W-:-:S04]  /*15910*/  IADD3 R6, P4, PT, R136, R139, RZ ;  /* 0x0000008b88067210 */ /* 0x002fc80007f9e0ff */
[----:B------:R-:W-:-:S05]  /*15920*/  IADD3.X R7, PT, PT, R135, R138, RZ, P4, !PT ;  /* 0x0000008a87077210 */ /* 0x000fca00027fe4ff */
[----:B------:R1:W-:Y:S01]  /*15930*/  LDGSTS.E [R4+0x1a00], desc[UR26][R6.64], P3 ;  /* 0x01a0000006047fae */ /* 0x0003e200099a101a */
[----:B------:R-:W-:Y:S01]  /*15940*/  UISETP.GT.AND UP2, UPT, UR16, 0x4, UPT ;  /* 0x000000041000788c */ /* 0x000fe2000bf44270 */
[----:B-1----:R-:W-:-:S05]  /*15950*/  IADD3 R6, P4, PT, R136, R171, RZ ;  /* 0x000000ab88067210 */ /* 0x002fca0007f9e0ff */
[----:B------:R-:W-:Y:S01]  /*15960*/  IMAD.X R7, R135, 0x1, R172, P4 ;  /* 0x0000000187077824 */ /* 0x000fe200020e06ac */
[----:B------:R-:W-:-:S04]  /*15970*/  USEL UR5, URZ, 0x4, !UP2 ;  /* 0x00000004ff057887 */ /* 0x000fc8000d000000 */
[----:B------:R1:W-:Y:S01]  /*15980*/  LDGSTS.E [R4+0x1c00], desc[UR26][R6.64], P3 ;  /* 0x01c0000006047fae */ /* 0x0003e200099a101a */
[----:B------:R-:W-:Y:S01]  /*15990*/  USEL UR5, UR5, URZ, !UP1 ;  /* 0x000000ff05057287 */ /* 0x000fe2000c800000 */
[----:B-1----:R-:W-:-:S05]  /*159a0*/  IADD3 R6, P4, PT, R136, R173, RZ ;  /* 0x000000ad88067210 */ /* 0x002fca0007f9e0ff */
[----:B------:R-:W-:-:S05]  /*159b0*/  IMAD.X R7, R135, 0x1, R174, P4 ;  /* 0x0000000187077824 */ /* 0x000fca00020e06ae */
[----:B------:R1:W-:Y:S01]  /*159c0*/  LDGSTS.E [R4+0x1e00], desc[UR26][R6.64], P3 ;  /* 0x01e0000006047fae */ /* 0x0003e200099a101a */
[----:B------:R-:W-:Y:S02]  /*159d0*/  ISETP.NE.U32.AND P3, PT, RZ, UR5, PT ;  /* 0x00000005ff007c0c */ /* 0x000fe4000bf65070 */
[----:B-1----:R-:W-:-:S04]  /*159e0*/  IADD3 R6, P4, PT, R136, R175, RZ ;  /* 0x000000af88067210 */ /* 0x002fc80007f9e0ff */
[----:B------:R-:W-:-:S07]  /*159f0*/  IADD3.X R7, PT, PT, R135, R176, RZ, P4, !PT ;  /* 0x000000b087077210 */ /* 0x000fce00027fe4ff */
[----:B------:R1:W-:Y:S02]  /*15a00*/  LDGSTS.E [R4+0x2000], desc[UR26][R6.64], P3 ;  /* 0x0200000006047fae */ /* 0x0003e400099a101a */
[----:B-1----:R-:W-:-:S05]  /*15a10*/  IADD3 R6, P4, PT, R136, R177, RZ ;  /* 0x000000b188067210 */ /* 0x002fca0007f9e0ff */
[----:B------:R-:W-:-:S05]  /*15a20*/  IMAD.X R7, R135, 0x1, R178, P4 ;  /* 0x0000000187077824 */ /* 0x000fca00020e06b2 */
[----:B------:R1:W-:Y:S01]  /*15a30*/  LDGSTS.E [R4+0x2200], desc[UR26][R6.64], P3 ;  /* 0x0220000006047fae */ /* 0x0003e200099a101a */
[----:B------:R-:W-:Y:S01]  /*15a40*/  UISETP.GT.AND UP2, UPT, UR16, 0x5, UPT ;  /* 0x000000051000788c */ /* 0x000fe2000bf44270 */
[----:B-1----:R-:W-:-:S05]  /*15a50*/  IADD3 R6, P4, PT, R136, R179, RZ ;  /* 0x000000b388067210 */ /* 0x002fca0007f9e0ff */
[----:B------:R-:W-:Y:S01]  /*15a60*/  IMAD.X R7, R135, 0x1, R180, P4 ;  /* 0x0000000187077824 */ /* 0x000fe200020e06b4 */
[----:B------:R-:W-:-:S04]  /*15a70*/  USEL UR5, URZ, 0x4, !UP2 ;  /* 0x00000004ff057887 */ /* 0x000fc8000d000000 */
        /* <DEDUP_REMOVED lines=135> */
[C---:B---3--:R-:W-:Y:S02]  /*162f0*/  IADD3.X R7, PT, PT, R135.reuse, R12, RZ, P4, !PT ;  /* 0x0000000c87077210 */ /* 0x048fe400027fe4ff */
[----:B------:R-:W3:Y:S05]  /*16300*/  LDL R12, [R1+0x34] ;  /* 0x00003400010c7983 */ /* 0x000eea0000100800 */
[----:B------:R2:W-:Y:S02]  /*16310*/  LDGSTS.E [R4+0x6800], desc[UR26][R6.64], P3 ;  /* 0x0680000006047fae */ /* 0x0005e400099a101a */
[C---:B--2---:R-:W-:Y:S02]  /*16320*/  IADD3 R6, P4, PT, R136.reuse, R10, RZ ;  /* 0x0000000a88067210 */ /* 0x044fe40007f9e0ff */
[----:B------:R-:W2:Y:S03]  /*16330*/  LDL R10, [R1+0x38] ;  /* 0x00003800010a7983 */ /* 0x000ea60000100800 */
[C---:B------:R-:W-:Y:S01]  /*16340*/  IMAD.X R7, R135.reuse, 0x1, R19, P4 ;  /* 0x0000000187077824 */ /* 0x040fe200020e0613 */
[----:B------:R-:W-:Y:S01]  /*16350*/  UISETP.GT.AND UP2, UPT, UR16, 0xe, UPT ;  /* 0x0000000e1000788c */ /* 0x000fe2000bf44270 */
[----:B------:R-:W2:Y:S04]  /*16360*/  LDL R19, [R1+0x48] ;  /* 0x0000480001137983 */ /* 0x000ea80000100800 */
[----:B------:R1:W-:Y:S02]  /*16370*/  LDGSTS.E [R4+0x6a00], desc[UR26][R6.64], P3 ;  /* 0x06a0000006047fae */ /* 0x0003e400099a101a */
[----:B-1----:R-:W-:Y:S01]  /*16380*/  IADD3 R6, P4, PT, R136, R18, RZ ;  /* 0x0000001288067210 */ /* 0x002fe20007f9e0ff */
[----:B------:R-:W-:Y:S01]  /*16390*/  USEL UR5, URZ, 0x4, !UP2 ;  /* 0x00000004ff057887 */ /* 0x000fe2000d000000 */
[----:B------:R-:W2:Y:S03]  /*163a0*/  LDL R18, [R1+0x4c] ;  /* 0x00004c0001127983 */ /* 0x000ea60000100800 */
[----:B------:R-:W-:-:S02]  /*163b0*/  IMAD.X R7, R135, 0x1, R15, P4 ;  /* 0x0000000187077824 */ /* 0x000fc400020e060f */
[----:B------:R-:W2:Y:S04]  /*163c0*/  LDL R15, [R1+0x3c] ;  /* 0x00003c00010f7983 */ /* 0x000ea80000100800 */
[----:B------:R1:W-:Y:S02]  /*163d0*/  LDGSTS.E [R4+0x6c00], desc[UR26][R6.64], P3 ;  /* 0x06c0000006047fae */ /* 0x0003e400099a101a */
[----:B-1----:R-:W-:Y:S02]  /*163e0*/  IADD3 R6, P4, PT, R136, R8, RZ ;  /* 0x0000000888067210 */ /* 0x002fe40007f9e0ff */
[----:B------:R-:W2:Y:S02]  /*163f0*/  LDL R8, [R1+0x40] ;  /* 0x0000400001087983 */ /* 0x000ea40000100800 */
[----:B------:R-:W-:-:S02]  /*16400*/  IADD3.X R7, PT, PT, R135, R5, RZ, P4, !PT ;  /* 0x0000000587077210 */ /* 0x000fc400027fe4ff */
[----:B------:R-:W2:Y:S01]  /*16410*/  LDL R5, [R1+0x44] ;  /* 0x0000440001057983 */ /* 0x000ea20000100800 */
[----:B------:R-:W-:-:S03]  /*16420*/  USEL UR5, UR5, URZ, !UP1 ;  /* 0x000000ff05057287 */ /* 0x000fc6000c800000 */
[----:B------:R1:W-:Y:S03]  /*16430*/  LDGSTS.E [R4+0x6e00], desc[UR26][R6.64], P3 ;  /* 0x06e0000006047fae */ /* 0x0003e600099a101a */
[----:B------:R-:W-:Y:S02]  /*16440*/  ISETP.NE.U32.AND P3, PT, RZ, UR5, PT ;  /* 0x00000005ff007c0c */ /* 0x000fe4000bf65070 */
[----:B-1----:R-:W-:Y:S02]  /*16450*/  IADD3 R6, P4, PT, R136, R14, RZ ;  /* 0x0000000e88067210 */ /* 0x002fe40007f9e0ff */
[----:B------:R-:W2:Y:S03]  /*16460*/  LDL R14, [R1+0x50] ;  /* 0x00005000010e7983 */ /* 0x000ea60000100800 */
[----:B----4-:R-:W-:-:S02]  /*16470*/  IMAD.X R7, R135, 0x1, R11, P4 ;  /* 0x0000000187077824 */ /* 0x010fc400020e060b */
[----:B------:R-:W4:Y:S04]  /*16480*/  LDL R11, [R1+0x54] ;  /* 0x00005400010b7983 */ /* 0x000f280000100800 */
[----:B------:R5:W-:Y:S02]  /*16490*/  LDGSTS.E [R4+0x7000], desc[UR26][R6.64], P3 ;  /* 0x0700000006047fae */ /* 0x000be400099a101a */
[C---:B-----5:R-:W-:Y:S02]  /*164a0*/  IADD3 R6, P4, PT, R136.reuse, R9, RZ ;  /* 0x0000000988067210 */ /* 0x060fe40007f9e0ff */
[----:B------:R-:W5:Y:S03]  /*164b0*/  LDL R9, [R1+0x58] ;  /* 0x0000580001097983 */ /* 0x000f660000100800 */
[C---:B------:R-:W-:Y:S01]  /*164c0*/  IMAD.X R7, R135.reuse, 0x1, R17, P4 ;  /* 0x0000000187077824 */ /* 0x040fe200020e0611 */
[----:B------:R-:W-:Y:S01]  /*164d0*/  UISETP.GT.AND UP2, UPT, UR16, 0xf, UPT ;  /* 0x0000000f1000788c */ /* 0x000fe2000bf44270 */
[----:B------:R-:W4:Y:S04]  /*164e0*/  LDL R17, [R1+0x68] ;  /* 0x0000680001117983 */ /* 0x000f280000100800 */
[----:B------:R1:W-:Y:S02]  /*164f0*/  LDGSTS.E [R4+0x7200], desc[UR26][R6.64], P3 ;  /* 0x0720000006047fae */ /* 0x0003e400099a101a */
[----:B-1----:R-:W-:Y:S01]  /*16500*/  IADD3 R6, P4, PT, R136, R16, RZ ;  /* 0x0000001088067210 */ /* 0x002fe20007f9e0ff */
[----:B------:R-:W-:Y:S01]  /*16510*/  USEL UR5, URZ, 0x4, !UP2 ;  /* 0x00000004ff057887 */ /* 0x000fe2000d000000 */
[----:B------:R-:W5:Y:S02]  /*16520*/  LDL R16, [R1+0x6c] ;  /* 0x00006c0001107983 */ /* 0x000f640000100800 */
[----:B------:R-:W-:-:S02]  /*16530*/  IADD3.X R7, PT, PT, R135, R13, RZ, P4, !PT ;  /* 0x0000000d87077210 */ /* 0x000fc400027fe4ff */
[----:B------:R-:W5:Y:S04]  /*16540*/  LDL R13, [R1+0x5c] ;  /* 0x00005c00010d7983 */ /* 0x000f680000100800 */
[----:B------:R3:W-:Y:S01]  /*16550*/  LDGSTS.E [R4+0x7400], desc[UR26][R6.64], P3 ;  /* 0x0740000006047fae */ /* 0x0007e200099a101a */
[----:B------:R-:W-:Y:S01]  /*16560*/  USEL UR5, UR5, URZ, !UP1 ;  /* 0x000000ff05057287 */ /* 0x000fe2000c800000 */
[----:B---3--:R-:W-:Y:S02]  /*16570*/  IADD3 R6, P4, PT, R136, R12, RZ ;  /* 0x0000000c88067210 */ /* 0x008fe40007f9e0ff */
[----:B------:R-:W3:Y:S03]  /*16580*/  LDL R12, [R1+0x60] ;  /* 0x00006000010c7983 */ /* 0x000ee60000100800 */
[----:B--2---:R-:W-:-:S02]  /*16590*/  IMAD.X R7, R135, 0x1, R10, P4 ;  /* 0x0000000187077824 */ /* 0x004fc400020e060a */
[----:B------:R-:W2:Y:S04]  /*165a0*/  LDL R10, [R1+0x64] ;  /* 0x00006400010a7983 */ /* 0x000ea80000100800 */
[----:B------:R1:W-:Y:S01]  /*165b0*/  LDGSTS.E [R4+0x7600], desc[UR26][R6.64], P3 ;  /* 0x0760000006047fae */ /* 0x0003e200099a101a */
[----:B------:R-:W-:Y:S02]  /*165c0*/  ISETP.NE.U32.AND P3, PT, RZ, UR5, PT ;  /* 0x00000005ff007c0c */ /* 0x000fe4000bf65070 */
[----:B-1----:R-:W-:Y:S02]  /*165d0*/  IADD3 R6, P4, PT, R136, R15, RZ ;  /* 0x0000000f88067210 */ /* 0x002fe40007f9e0ff */
[----:B------:R-:W2:Y:S03]  /*165e0*/  LDL R15, [R1+0x70] ;  /* 0x00007000010f7983 */ /* 0x000ea60000100800 */
[----:B------:R-:W-:-:S02]  /*165f0*/  IMAD.X R7, R135, 0x1, R8, P4 ;  /* 0x0000000187077824 */ /* 0x000fc400020e0608 */
[----:B------:R-:W2:Y:S04]  /*16600*/  LDL R8, [R1+0x74] ;  /* 0x0000740001087983 */ /* 0x000ea80000100800 */
[----:B------:R1:W-:Y:S02]  /*16610*/  LDGSTS.E [R4+0x7800], desc[UR26][R6.64], P3 ;  /* 0x0780000006047fae */ /* 0x0003e400099a101a */
[C---:B-1----:R-:W-:Y:S02]  /*16620*/  IADD3 R6, P4, PT, R136.reuse, R5, RZ ;  /* 0x0000000588067210 */ /* 0x042fe40007f9e0ff */
[----:B------:R-:W2:Y:S02]  /*16630*/  LDL R5, [R1+0x78] ;  /* 0x0000780001057983 */ /* 0x000ea40000100800 */
[C---:B------:R-:W-:Y:S01]  /*16640*/  IADD3.X R7, PT, PT, R135.reuse, R19, RZ, P4, !PT ;  /* 0x0000001387077210 */ /* 0x040fe200027fe4ff */
        /* <DEDUP_REMOVED lines=9> */
[----:B----4-:R-:W-:Y:S02]  /*166e0*/  IADD3 R6, P4, PT, R136, R11, RZ ;  /* 0x0000000b88067210 */ /* 0x010fe40007f9e0ff */
[----:B------:R-:W4:Y:S03]  /*166f0*/  LDL R11, [R1+0x80] ;  /* 0x00008000010b7983 */ /* 0x000f260000100800 */
[----:B-----5:R-:W-:-:S02]  /*16700*/  IMAD.X R7, R135, 0x1, R9, P4 ;  /* 0x0000000187077824 */ /* 0x020fc400020e0609 */
[----:B------:R-:W5:Y:S01]  /*16710*/  LDL R9, [R1+0x84] ;  /* 0x0000840001097983 */ /* 0x000f620000100800 */
[----:B------:R-:W-:-:S03]  /*16720*/  USEL UR5, UR5, URZ, !UP1 ;  /* 0x000000ff05057287 */ /* 0x000fc6000c800000 */
[----:B------:R1:W-:Y:S03]  /*16730*/  LDGSTS.E [R4+0x7e00], desc[UR26][R6.64], P3 ;  /* 0x07e0000006047fae */ /* 0x0003e600099a101a */
[----:B------:R-:W-:Y:S02]  /*16740*/  ISETP.NE.U32.AND P3, PT, RZ, UR5, PT ;  /* 0x00000005ff007c0c */ /* 0x000fe4000bf65070 */
[----:B-1----:R-:W-:Y:S02]  /*16750*/  IADD3 R6, P4, PT, R136, R13, RZ ;  /* 0x0000000d88067210 */ /* 0x002fe40007f9e0ff */
[----:B------:R-:W5:Y:S01]  /*16760*/  LDL R13, [R1+0x90] ;  /* 0x00009000010d7983 */ /* 0x000f620000100800 */
[----:B------:R-:W-:-:S04]  /*16770*/  UISETP.GT.AND UP2, UPT, UR16, 0x11, UPT ;  /* 0x000000111000788c */ /* 0x000fc8000bf44270 */
[----:B------:R-:W-:-:S04]  /*16780*/  USEL UR5, URZ, 0x4, !UP2 ;  /* 0x00000004ff057887 */ /* 0x000fc8000d000000 */
[----:B------:R-:W-:Y:S01]  /*16790*/  USEL UR5, UR5, URZ, !UP1 ;  /* 0x000000ff05057287 */ /* 0x000fe2000c800000 */
[C---:B---3--:R-:W-:Y:S02]  /*167a0*/  IADD3.X R7, PT, PT, R135.reuse, R12, RZ, P4, !PT ;  /* 0x0000000c87077210 */ /* 0x048fe400027fe4ff */
[----:B------:R-:W3:Y:S04]  /*167b0*/  LDL R12, [R1+0x94] ;  /* 0x00009400010c7983 */ /* 0x000ee80000100800 */
[----:B------:R2:W-:Y:S02]  /*167c0*/  LDGSTS.E [R4+0x8000], desc[UR26][R6.64], P3 ;  /* 0x0800000006047fae */ /* 0x0005e400099a101a */
[----:B--2---:R-:W-:Y:S02]  /*167d0*/  IADD3 R6, P4, PT, R136, R10, RZ ;  /* 0x0000000a88067210 */ /* 0x004fe40007f9e0ff */
[----:B------:R-:W2:Y:S03]  /*167e0*/  LDL R10, [R1+0x98] ;  /* 0x00009800010a7983 */ /* 0x000ea60000100800 */
[----:B------:R-:W-:-:S02]  /*167f0*/  IMAD.X R7, R135, 0x1, R17, P4 ;  /* 0x0000000187077824 */ /* 0x000fc400020e0611 */
[----:B------:R-:W2:Y:S04]  /*16800*/  LDL R17, [R1+0xa8] ;  /* 0x0000a80001117983 */ /* 0x000ea80000100800 */
[----:B------:R1:W-:Y:S02]  /*16810*/  LDGSTS.E [R4+0x8200], desc[UR26][R6.64], P3 ;  /* 0x0820000006047fae */ /* 0x0003e400099a101a */
[----:B-1----:R-:W-:Y:S02]  /*16820*/  IADD3 R6, P4, PT, R136, R16, RZ ;  /* 0x0000001088067210 */ /* 0x002fe40007f9e0ff */
[----:B------:R-:W2:Y:S03]  /*16830*/  LDL R16, [R1+0xac] ;  /* 0x0000ac0001107983 */ /* 0x000ea60000100800 */
[----:B------:R-:W-:-:S02]  /*16840*/  IMAD.X R7, R135, 0x1, R15, P4 ;  /* 0x0000000187077824 */ /* 0x000fc400020e060f */
[----:B------:R-:W2:Y:S04]  /*16850*/  LDL R15, [R1+0x9c] ;  /* 0x00009c00010f7983 */ /* 0x000ea80000100800 */
[----:B------:R1:W-:Y:S02]  /*16860*/  LDGSTS.E [R4+0x8400], desc[UR26][R6.64], P3 ;  /* 0x0840000006047fae */ /* 0x0003e400099a101a */
[----:B-1----:R-:W-:Y:S02]  /*16870*/  IADD3 R6, P4, PT, R136, R8, RZ ;  /* 0x0000000888067210 */ /* 0x002fe40007f9e0ff */
[----:B------:R-:W2:Y:S02]  /*16880*/  LDL R8, [R1+0xa0] ;  /* 0x0000a00001087983 */ /* 0x000ea40000100800 */
[----:B------:R-:W-:-:S02]  /*16890*/  IADD3.X R7, PT, PT, R135, R5, RZ, P4, !PT ;  /* 0x0000000587077210 */ /* 0x000fc400027fe4ff */
[----:B------:R-:W2:Y:S04]  /*168a0*/  LDL R5, [R1+0xa4] ;  /* 0x0000a40001057983 */ /* 0x000ea80000100800 */
[----:B------:R1:W-:Y:S01]  /*168b0*/  LDGSTS.E [R4+0x8600], desc[UR26][R6.64], P3 ;  /* 0x0860000006047fae */ /* 0x0003e200099a101a */
        /* <DEDUP_REMOVED lines=10> */
[----:B------:R-:W5:Y:S04]  /*16960*/  LDL R19, [R1+0xc8] ;  /* 0x0000c80001137983 */ /* 0x000f680000100800 */
        /* <DEDUP_REMOVED lines=211> */
[----:B-----5:R-:W-:Y:S02]  /*176a0*/  IADD3 R6, P4, PT, R136, R9, RZ ;  /* 0x0000000988067210 */ /* 0x020fe40007f9e0ff */
[----:B------:R-:W5:Y:S03]  /*176b0*/  LDL R9, [R1+0x1d4] ;  /* 0x0001d40001097983 */ /* 0x000f660000100800 */
[----:B------:R-:W-:-:S02]  /*176c0*/  IMAD.X R7, R135, 0x1, R13, P4 ;  /* 0x0000000187077824 */ /* 0x000fc400020e060d */
[----:B------:R-:W5:Y:S04]  /*176d0*/  LDL R13, [R1+0x1d8] ;  /* 0x0001d800010d7983 */ /* 0x000f680000100800 */
[----:B------:R1:W-:Y:S02]  /*176e0*/  LDGSTS.E [R4+0xd200], desc[UR26][R6.64], P3 ;  /* 0x0d20000006047fae */ /* 0x0003e400099a101a */
[----:B-1----:R-:W-:Y:S02]  /*176f0*/  IADD3 R6, P4, PT, R136, R16, RZ ;  /* 0x0000001088067210 */ /* 0x002fe40007f9e0ff */
[----:B------:R-:W5:Y:S02]  /*17700*/  LDL R16, [R1+0x1ec] ;  /* 0x0001ec0001107983 */ /* 0x000f640000100800 */
[----:B------:R-:W-:Y:S01]  /*17710*/  IADD3.X R7, PT, PT, R135, R15, RZ, P4, !PT ;  /* 0x0000000f87077210 */ /* 0x000fe200027fe4ff */
[----:B------:R-:W-:Y:S01]  /*17720*/  UISETP.GT.AND UP2, UPT, UR16, 0x1b, UPT ;  /* 0x0000001b1000788c */ /* 0x000fe2000bf44270 */
[----:B------:R-:W5:Y:S04]  /*17730*/  LDL R15, [R1+0x1f0] ;  /* 0x0001f000010f7983 */ /* 0x000f680000100800 */
[----:B------:R3:W-:Y:S01]  /*17740*/  LDGSTS.E [R4+0xd400], desc[UR26][R6.64], P3 ;  /* 0x0d40000006047fae */ /* 0x0007e200099a101a */
[----:B------:R-:W-:-:S04]  /*17750*/  USEL UR5, URZ, 0x4, !UP2 ;  /* 0x00000004ff057887 */ /* 0x000fc8000d000000 */
[----:B------:R-:W-:Y:S01]  /*17760*/  USEL UR5, UR5, URZ, !UP1 ;  /* 0x000000ff05057287 */ /* 0x000fe2000c800000 */
[----:B---3--:R-:W-:Y:S02]  /*17770*/  IADD3 R6, P4, PT, R136, R12, RZ ;  /* 0x0000000c88067210 */ /* 0x008fe40007f9e0ff */
[----:B------:R-:W3:Y:S03]  /*17780*/  LDL R12, [R1+0x1e4] ;  /* 0x0001e400010c7983 */ /* 0x000ee60000100800 */
[----:B--2---:R-:W-:Y:S02]  /*17790*/  IMAD.X R7, R135, 0x1, R10, P4 ;  /* 0x0000000187077824 */ /* 0x004fe400020e060a */
[----:B------:R-:W2:Y:S04]  /*177a0*/  LDL R10, [R1+0x1e8] ;  /* 0x0001e800010a7983 */ /* 0x000ea80000100800 */
[----:B------:R1:W-:Y:S01]  /*177b0*/  LDGSTS.E [R4+0xd600], desc[UR26][R6.64], P3 ;  /* 0x0d60000006047fae */ /* 0x0003e200099a101a */
[----:B------:R-:W-:-:S02]  /*177c0*/  ISETP.NE.U32.AND P3, PT, RZ, UR5, PT ;  /* 0x00000005ff007c0c */ /* 0x000fc4000bf65070 */
[C---:B-1----:R-:W-:Y:S02]  /*177d0*/  IADD3 R6, P4, PT, R136.reuse, R8, RZ ;  /* 0x0000000888067210 */ /* 0x042fe40007f9e0ff */
[----:B------:R-:W2:Y:S03]  /*177e0*/  LDL R8, [R1+0x1f8] ;  /* 0x0001f80001087983 */ /* 0x000ea60000100800 */
[C---:B------:R-:W-:Y:S02]  /*177f0*/  IMAD.X R7, R135.reuse, 0x1, R5, P4 ;  /* 0x0000000187077824 */ /* 0x040fe400020e0605 */
[----:B------:R-:W2:Y:S04]  /*17800*/  LDL R5, [R1+0x1f4] ;  /* 0x0001f40001057983 */ /* 0x000ea80000100800 */
[----:B------:R1:W-:Y:S02]  /*17810*/  LDGSTS.E [R4+0xd800], desc[UR26][R6.64], P3 ;  /* 0x0d80000006047fae */ /* 0x0003e400099a101a */
[C---:B-1----:R-:W-:Y:S01]  /*17820*/  IADD3 R6, P4, PT, R136.reuse, R20, RZ ;  /* 0x0000001488067210 */ /* 0x042fe20007f9e0ff */
[----:B------:R-:W-:Y:S01]  /*17830*/  UISETP.GT.AND UP2, UPT, UR16, 0x1c, UPT ;  /* 0x0000001c1000788c */ /* 0x000fe2000bf44270 */
[----:B------:R-:W2:Y:S02]  /*17840*/  LDL R20, [R1+0x224] ;  /* 0x0002240001147983 */ /* 0x000ea40000100800 */
[C---:B------:R-:W-:Y:S01]  /*17850*/  IADD3.X R7, PT, PT, R135.reuse, R19, RZ, P4, !PT ;  /* 0x0000001387077210 */ /* 0x040fe200027fe4ff */
[----:B------:R-:W-:Y:S01]  /*17860*/  USEL UR5, URZ, 0x4, !UP2 ;  /* 0x00000004ff057887 */ /* 0x000fe2000d000000 */
[----:B------:R-:W2:Y:S04]  /*17870*/  LDL R19, [R1+0x228] ;  /* 0x0002280001137983 */ /* 0x000ea80000100800 */
[----:B------:R1:W-:Y:S02]  /*17880*/  LDGSTS.E [R4+0xda00], desc[UR26][R6.64], P3 ;  /* 0x0da0000006047fae */ /* 0x0003e400099a101a */
[----:B-1----:R-:W-:Y:S01]  /*17890*/  IADD3 R6, P4, PT, R136, R14, RZ ;  /* 0x0000000e88067210 */ /* 0x002fe20007f9e0ff */
[----:B------:R-:W-:Y:S01]  /*178a0*/  USEL UR5, UR5, URZ, !UP1 ;  /* 0x000000ff05057287 */ /* 0x000fe2000c800000 */
        /* <DEDUP_REMOVED lines=8> */
[----:B------:R1:W-:Y:S01]  /*17930*/  LDGSTS.E [R4+0xde00], desc[UR26][R6.64], P3 ;  /* 0x0de0000006047fae */ /* 0x0003e200099a101a */
[----:B------:R-:W-:Y:S02]  /*17940*/  ISETP.NE.U32.AND P3, PT, RZ, UR5, PT ;  /* 0x00000005ff007c0c */ /* 0x000fe4000bf65070 */
[C---:B-1----:R-:W-:Y:S01]  /*17950*/  IADD3 R6, P4, PT, R136.reuse, R18, RZ ;  /* 0x0000001288067210 */ /* 0x042fe20007f9e0ff */
[----:B------:R-:W-:Y:S01]  /*17960*/  UISETP.GT.AND UP2, UPT, UR16, 0x1d, UPT ;  /* 0x0000001d1000788c */ /* 0x000fe2000bf44270 */
[----:B------:R-:W5:Y:S02]  /*17970*/  LDL R18, [R1+0x22c] ;  /* 0x00022c0001127983 */ /* 0x000f640000100800 */
[----:B------:R-:W-:Y:S01]  /*17980*/  IADD3.X R7, PT, PT, R135, R17, RZ, P4, !PT ;  /* 0x0000001187077210 */ /* 0x000fe200027fe4ff */
[----:B------:R-:W-:Y:S01]  /*17990*/  USEL UR5, URZ, 0x4, !UP2 ;  /* 0x00000004ff057887 */ /* 0x000fe2000d000000 */
[----:B------:R-:W5:Y:S05]  /*179a0*/  LDL R17, [R1+0x230] ;  /* 0x0002300001117983 */ /* 0x000f6a0000100800 */
[----:B------:R3:W-:Y:S02]  /*179b0*/  LDGSTS.E [R4+0xe000], desc[UR26][R6.64], P3 ;  /* 0x0e00000006047fae */ /* 0x0007e400099a101a */
[----:B---3--:R-:W-:-:S02]  /*179c0*/  IADD3 R6, P4, PT, R136, R12, RZ ;  /* 0x0000000c88067210 */ /* 0x008fc40007f9e0ff */
[----:B------:R-:W3:Y:S03]  /*179d0*/  LDL R12, [R1+0x20c] ;  /* 0x00020c00010c7983 */ /* 0x000ee60000100800 */
[C---:B--2---:R-:W-:Y:S02]  /*179e0*/  IMAD.X R7, R135.reuse, 0x1, R10, P4 ;  /* 0x0000000187077824 */ /* 0x044fe400020e060a */
[----:B------:R-:W2:Y:S04]  /*179f0*/  LDL R10, [R1+0x210] ;  /* 0x00021000010a7983 */ /* 0x000ea80000100800 */
[----:B------:R1:W-:Y:S02]  /*17a00*/  LDGSTS.E [R4+0xe200], desc[UR26][R6.64], P3 ;  /* 0x0e20000006047fae */ /* 0x0003e400099a101a */
[C---:B-1----:R-:W-:Y:S01]  /*17a10*/  IADD3 R6, P4, PT, R136.reuse, R16, RZ ;  /* 0x0000001088067210 */ /* 0x042fe20007f9e0ff */
[----:B------:R-:W-:Y:S01]  /*17a20*/  USEL UR5, UR5, URZ, !UP1 ;  /* 0x000000ff05057287 */ /* 0x000fe2000c800000 */
[----:B------:R-:W2:Y:S03]  /*17a30*/  LDL R16, [R1+0x234] ;  /* 0x0002340001107983 */ /* 0x000ea60000100800 */
[----:B------:R-:W-:Y:S01]  /*17a40*/  IMAD.X R7, R135, 0x1, R15, P4 ;  /* 0x0000000187077824 */ /* 0x000fe200020e060f */
[----:B------:R-:W-:Y:S01]  /*17a50*/  UISETP.NE.U32.AND UP2, UPT, UR5, URZ, UPT ;  /* 0x000000ff0500728c */ /* 0x000fe2000bf45070 */
[----:B------:R-:W2:Y:S04]  /*17a60*/  LDL R15, [R1+0x238] ;  /* 0x00023800010f7983 */ /* 0x000ea80000100800 */
[----:B------:R1:W-:Y:S02]  /*17a70*/  LDGSTS.E [R4+0xe400], desc[UR26][R6.64], P3 ;  /* 0x0e40000006047fae */ /* 0x0003e400099a101a */
[----:B-1----:R-:W-:-:S02]  /*17a80*/  IADD3 R6, P4, PT, R136, R5, RZ ;  /* 0x0000000588067210 */ /* 0x002fc40007f9e0ff */
[----:B------:R-:W2:Y:S02]  /*17a90*/  LDL R5, [R1+0x214] ;  /* 0x0002140001057983 */ /* 0x000ea40000100800 */
[----:B------:R-:W-:Y:S02]  /*17aa0*/  IADD3.X R7, PT, PT, R135, R8, RZ, P4, !PT ;  /* 0x0000000887077210 */ /* 0x000fe400027fe4ff */
[----:B------:R-:W2:Y:S04]  /*17ab0*/  LDL R8, [R1+0x218] ;  /* 0x0002180001087983 */ /* 0x000ea80000100800 */
[----:B------:R4:W-:Y:S02]  /*17ac0*/  LDGSTS.E [R4+0xe600], desc[UR26][R6.64], P3 ;  /* 0x0e60000006047fae */ /* 0x0009e400099a101a */
[----:B----4-:R-:W-:-:S02]  /*17ad0*/  IADD3 R6, P3, PT, R136, R11, RZ ;  /* 0x0000000b88067210 */ /* 0x010fc40007f7e0ff */
[----:B------:R-:W4:Y:S03]  /*17ae0*/  LDL R11, [R1+0x21c] ;  /* 0x00021c00010b7983 */ /* 0x000f260000100800 */
[----:B-----5:R-:W-:Y:S02]  /*17af0*/  IMAD.X R7, R135, 0x1, R9, P3 ;  /* 0x0000000187077824 */ /* 0x020fe400018e0609 */
[----:B------:R-:W5:Y:S01]  /*17b00*/  LDL R9, [R1+0x220] ;  /* 0x0002200001097983 */ /* 0x000f620000100800 */
[----:B------:R-:W-:-:S13]  /*17b10*/  PLOP3.LUT P4, PT, PT, PT, UP2, 0x40, 0x4 ;  /* 0x000000000004781c */ /* 0x000fda0003f8e828 */
[----:B------:R1:W-:Y:S01]  /*17b20*/  LDGSTS.E [R4+0xe800], desc[UR26][R6.64], !P4 ;  /* 0x0e80000006047fae */ /* 0x0003e2000e1a101a */
[----:B------:R-:W-:Y:S02]  /*17b30*/  PLOP3.LUT P4, PT, PT, PT, UP2, 0x40, 0x4 ;  /* 0x000000000004781c */ /* 0x000fe40003f8e828 */
[----:B-1----:R-:W-:Y:S02]  /*17b40*/  IADD3 R6, P3, PT, R136, R14, RZ ;  /* 0x0000000e88067210 */ /* 0x002fe40007f7e0ff */
[----:B------:R-:W5:Y:S03]  /*17b50*/  LDL R14, [R1+0x23c] ;  /* 0x00023c00010e7983 */ /* 0x000f660000100800 */
[----:B------:R-:W-:Y:S02]  /*17b60*/  IMAD.X R7, R135, 0x1, R13, P3 ;  /* 0x0000000187077824 */ /* 0x000fe400018e060d */
[----:B------:R-:W5:Y:S04]  /*17b70*/  LDL R13, [R1+0x240] ;  /* 0x00024000010d7983 */ /* 0x000f680000100800 */
[----:B------:R3:W-:Y:S01]  /*17b80*/  LDGSTS.E [R4+0xea00], desc[UR26][R6.64], !P4 ;  /* 0x0ea0000006047fae */ /* 0x0007e2000e1a101a */
[----:B------:R-:W-:-:S02]  /*17b90*/  PLOP3.LUT P4, PT, PT, PT, UP2, 0x40, 0x4 ;  /* 0x000000000004781c */ /* 0x000fc40003f8e828 */
[----:B---3--:R-:W-:Y:S02]  /*17ba0*/  IADD3 R6, P3, PT, R136, R12, RZ ;  /* 0x0000000c88067210 */ /* 0x008fe40007f7e0ff */
[----:B------:R-:W3:Y:S02]  /*17bb0*/  LDL R12, [R1+0x24c] ;  /* 0x00024c00010c7983 */ /* 0x000ee40000100800 */
[----:B--2---:R-:W-:Y:S02]  /*17bc0*/  IADD3.X R7, PT, PT, R135, R10, RZ, P3, !PT ;  /* 0x0000000a87077210 */ /* 0x004fe40001ffe4ff */
[----:B------:R-:W2:Y:S05]  /*17bd0*/  LDL R10, [R1+0x248] ;  /* 0x00024800010a7983 */ /* 0x000eaa0000100800 */
[----:B------:R1:W-:Y:S01]  /*17be0*/  LDGSTS.E [R4+0xec00], desc[UR26][R6.64], !P4 ;  /* 0x0ec0000006047fae */ /* 0x0003e2000e1a101a */
[----:B------:R-:W-:-:S02]  /*17bf0*/  PLOP3.LUT P4, PT, PT, PT, UP2, 0x40, 0x4 ;  /* 0x000000000004781c */ /* 0x000fc40003f8e828 */
[C---:B-1----:R-:W-:Y:S02]  /*17c00*/  IADD3 R6, P3, PT, R136.reuse, R5, RZ ;  /* 0x0000000588067210 */ /* 0x042fe40007f7e0ff */
[----:B------:R-:W2:Y:S03]  /*17c10*/  LDL R5, [R1+0x244] ;  /* 0x0002440001057983 */ /* 0x000ea60000100800 */
[----:B------:R-:W-:Y:S02]  /*17c20*/  IMAD.X R7, R135, 0x1, R8, P3 ;  /* 0x0000000187077824 */ /* 0x000fe400018e0608 */
[----:B------:R-:W3:Y:S04]  /*17c30*/  LDL R8, [R1+0x250] ;  /* 0x0002500001087983 */ /* 0x000ee80000100800 */
[----:B------:R4:W-:Y:S02]  /*17c40*/  LDGSTS.E [R4+0xee00], desc[UR26][R6.64], !P4 ;  /* 0x0ee0000006047fae */ /* 0x0009e4000e1a101a */
[----:B----4-:R-:W-:-:S02]  /*17c50*/  IADD3 R6, P4, PT, R136, R11, RZ ;  /* 0x0000000b88067210 */ /* 0x010fc40007f9e0ff */
[----:B------:R-:W4:Y:S03]  /*17c60*/  LDL R11, [R1+0x254] ;  /* 0x00025400010b7983 */ /* 0x000f260000100800 */
[----:B-----5:R-:W-:Y:S02]  /*17c70*/  IMAD.X R7, R135, 0x1, R9, P4 ;  /* 0x0000000187077824 */ /* 0x020fe400020e0609 */
[----:B------:R-:W5:Y:S01]  /*17c80*/  LDL R9, [R1+0x258] ;  /* 0x0002580001097983 */ /* 0x000f620000100800 */
[----:B------:R-:W-:-:S04]  /*17c90*/  UISETP.GT.AND UP2, UPT, UR16, 0x1e, UPT ;  /* 0x0000001e1000788c */ /* 0x000fc8000bf44270 */
[----:B------:R-:W-:-:S04]  /*17ca0*/  USEL UR5, URZ, 0x4, !UP2 ;  /* 0x00000004ff057887 */ /* 0x000fc8000d000000 */
[----:B------:R-:W-:-:S06]  /*17cb0*/  USEL UR5, UR5, URZ, !UP1 ;  /* 0x000000ff05057287 */ /* 0x000fcc000c800000 */
[----:B------:R-:W-:-:S13]  /*17cc0*/  ISETP.NE.U32.AND P3, PT, RZ, UR5, PT ;  /* 0x00000005ff007c0c */ /* 0x000fda000bf65070 */
[----:B------:R1:W-:Y:S02]  /*17cd0*/  LDGSTS.E [R4+0xf000], desc[UR26][R6.64], P3 ;  /* 0x0f00000006047fae */ /* 0x0003e400099a101a */
[C---:B-1----:R-:W-:Y:S01]  /*17ce0*/  IADD3 R6, P4, PT, R136.reuse, R20, RZ ;  /* 0x0000001488067210 */ /* 0x042fe20007f9e0ff */
[----:B------:R-:W-:Y:S01]  /*17cf0*/  UISETP.GT.AND UP2, UPT, UR16, 0x1f, UPT ;  /* 0x0000001f1000788c */ /* 0x000fe2000bf44270 */
[----:B------:R-:W5:Y:S02]  /*17d00*/  LDL R20, [R1+0x288] ;  /* 0x0002880001147983 */ /* 0x000f640000100800 */
[C---:B------:R-:W-:Y:S01]  /*17d10*/  IADD3.X R7, PT, PT, R135.reuse, R19, RZ, P4, !PT ;  /* 0x0000001387077210 */ /* 0x040fe200027fe4ff */
[----:B------:R-:W-:Y:S01]  /*17d20*/  USEL UR5, URZ, 0x4, !UP2 ;  /* 0x00000004ff057887 */ /* 0x000fe2000d000000 */
[----:B------:R-:W5:Y:S04]  /*17d30*/  LDL R19, [R1+0x260] ;  /* 0x0002600001137983 */ /* 0x000f680000100800 */
[----:B------:R1:W-:Y:S02]  /*17d40*/  LDGSTS.E [R4+0xf200], desc[UR26][R6.64], P3 ;  /* 0x0f20000006047fae */ /* 0x0003e400099a101a */
[----:B-1----:R-:W-:Y:S01]  /*17d50*/  IADD3 R6, P4, PT, R136, R18, RZ ;  /* 0x0000001288067210 */ /* 0x002fe20007f9e0ff */
[----:B------:R-:W-:Y:S01]  /*17d60*/  USEL UR5, UR5, URZ, !UP1 ;  /* 0x000000ff05057287 */ /* 0x000fe2000c800000 */
[----:B------:R-:W5:Y:S03]  /*17d70*/  LDL R18, [R1+0x26c] ;  /* 0x00026c0001127983 */ /* 0x000f660000100800 */
[----:B------:R-:W-:-:S02]  /*17d80*/  IMAD.X R7, R135, 0x1, R17, P4 ;  /* 0x0000000187077824 */ /* 0x000fc400020e0611 */
[----:B------:R-:W5:Y:S04]  /*17d90*/  LDL R17, [R1+0x27c] ;  /* 0x00027c0001117983 */ /* 0x000f680000100800 */
[----:B------:R1:W-:Y:S02]  /*17da0*/  LDGSTS.E [R4+0xf400], desc[UR26][R6.64], P3 ;  /* 0x0f40000006047fae */ /* 0x0003e400099a101a */
[----:B-1----:R-:W-:Y:S02]  /*17db0*/  IADD3 R6, P4, PT, R136, R16, RZ ;  /* 0x0000001088067210 */ /* 0x002fe40007f9e0ff */
[----:B------:R-:W5:Y:S03]  /*17dc0*/  LDL R16, [R1+0x280] ;  /* 0x0002800001107983 */ /* 0x000f660000100800 */
[----:B------:R-:W-:Y:S01]  /*17dd0*/  IMAD.X R7, R135, 0x1, R15, P4 ;  /* 0x0000000187077824 */ /* 0x000fe200020e060f */
[----:B------:R-:W-:Y:S01]  /*17de0*/  UISETP.GT.AND UP2, UPT, UR15, 0x5, UPT ;  /* 0x000000050f00788c */ /* 0x000fe2000bf44270 */
[----:B------:R-:W5:Y:S04]  /*17df0*/  LDL R15, [R1+0x29c] ;  /* 0x00029c00010f7983 */ /* 0x000f680000100800 */
[----:B------:R1:W-:Y:S01]  /*17e00*/  LDGSTS.E [R4+0xf600], desc[UR26][R6.64], P3 ;  /* 0x0f60000006047fae */ /* 0x0003e200099a101a */
[----:B------:R-:W-:-:S02]  /*17e10*/  ISETP.NE.U32.AND P3, PT, RZ, UR5, PT ;  /* 0x00000005ff007c0c */ /* 0x000fc4000bf65070 */
[C---:B-1----:R-:W-:Y:S01]  /*17e20*/  IADD3 R6, P4, PT, R136.reuse, R14, RZ ;  /* 0x0000000e88067210 */ /* 0x042fe20007f9e0ff */
[----:B------:R-:W-:Y:S01]  /*17e30*/  USEL UR15, UR15, URZ, !UP2 ;  /* 0x000000ff0f0f7287 */ /* 0x000fe2000d000000 */
[----:B------:R-:W5:Y:S02]  /*17e40*/  LDL R14, [R1+0x2a0] ;  /* 0x0002a000010e7983 */ /* 0x000f640000100800 */
[----:B------:R-:W-:Y:S01]  /*17e50*/  IADD3.X R7, PT, PT, R135, R13, RZ, P4, !PT ;  /* 0x0000000d87077210 */ /* 0x000fe200027fe4ff */
[----:B------:R-:W-:Y:S01]  /*17e60*/  ULEA UR5, UR15, UR10, 0xd ;  /* 0x0000000a0f057291 */ /* 0x000fe2000f8e68ff */
[----:B------:R-:W5:Y:S05]  /*17e70*/  LDL R13, [R1+0x2ac] ;  /* 0x0002ac00010d7983 */ /* 0x000f6a0000100800 */
[----:B------:R2:W-:Y:S02]  /*17e80*/  LDGSTS.E [R4+0xf800], desc[UR26][R6.64], P3 ;  /* 0x0f80000006047fae */ /* 0x0005e400099a101a */
[----:B--2---:R-:W-:-:S02]  /*17e90*/  IADD3 R6, P4, PT, R136, R5, RZ ;  /* 0x0000000588067210 */ /* 0x004fc40007f9e0ff */
[----:B------:R-:W2:Y:S03]  /*17ea0*/  LDL R5, [R1+0x25c] ;  /* 0x00025c0001057983 */ /* 0x000ea60000100800 */
[----:B------:R-:W-:Y:S02]  /*17eb0*/  IMAD.X R7, R135, 0x1, R10, P4 ;  /* 0x0000000187077824 */ /* 0x000fe400020e060a */
[----:B------:R-:W2:Y:S04]  /*17ec0*/  LDL R10, [R1+0x270] ;  /* 0x00027000010a7983 */ /* 0x000ea80000100800 */
[----:B------:R3:W-:Y:S02]  /*17ed0*/  LDGSTS.E [R4+0xfa00], desc[UR26][R6.64], P3 ;  /* 0x0fa0000006047fae */ /* 0x0007e400099a101a */
[----:B---3--:R-:W-:-:S02]  /*17ee0*/  IADD3 R6, P4, PT, R136, R12, RZ ;  /* 0x0000000c88067210 */ /* 0x008fc40007f9e0ff */
[----:B------:R-:W3:Y:S03]  /*17ef0*/  LDL R12, [R1+0x2b0] ;  /* 0x0002b000010c7983 */ /* 0x000ee60000100800 */
[----:B------:R-:W-:Y:S02]  /*17f00*/  IMAD.X R7, R135, 0x1, R8, P4 ;  /* 0x0000000187077824 */ /* 0x000fe400020e0608 */
[----:B------:R-:W1:Y:S03]  /*17f10*/  S2R R8, SR_TID.X ;  /* 0x0000000000087919 */ /* 0x000e660000002100 */
[----:B------:R4:W-:Y:S02]  /*17f20*/  LDGSTS.E [R4+0xfc00], desc[UR26][R6.64], P3 ;  /* 0x0fc0000006047fae */ /* 0x0009e400099a101a */
[----:B----4-:R-:W-:-:S04]  /*17f30*/  IADD3 R6, P4, PT, R136, R11, RZ ;  /* 0x0000000b88067210 */ /* 0x010fc80007f9e0ff */
[----:B-----5:R-:W-:Y:S02]  /*17f40*/  IADD3.X R7, PT, PT, R135, R9, RZ, P4, !PT ;  /* 0x0000000987077210 */ /* 0x020fe400027fe4ff */
[----:B------:R-:W4:Y:S01]  /*17f50*/  LDL R9, [R1+0x28c] ;  /* 0x00028c0001097983 */ /* 0x000f220000100800 */
[----:B-1----:R-:W-:-:S03]  /*17f60*/  LOP3.LUT R11, R8, 0x1f, RZ, 0xc0, !PT ;  /* 0x0000001f080b7812 */ /* 0x002fc600078ec0ff */
[----:B------:R-:W5:Y:S04]  /*17f70*/  LDL R8, [R1+0x290] ;  /* 0x0002900001087983 */ /* 0x000f680000100800 */
[----:B------:R1:W-:Y:S01]  /*17f80*/  LDGSTS.E [R4+0xfe00], desc[UR26][R6.64], P3 ;  /* 0x0fe0000006047fae */ /* 0x0003e200099a101a */
[----:B------:R-:W-:Y:S02]  /*17f90*/  ISETP.GE.AND P3, PT, R11, UR16, PT ;  /* 0x000000100b007c0c */ /* 0x000fe4000bf66270 */
[----:B------:R-:W1:Y:S01]  /*17fa0*/  S2R R11, SR_TID.X ;  /* 0x00000000000b7919 */ /* 0x000e620000002100 */
[----:B------:R-:W-:Y:S01]  /*17fb0*/  PLOP3.LUT P4, PT, PT, PT, UP1, 0x40, 0x4 ;  /* 0x000000000004781c */ /* 0x000fe20003f8e818 */
[----:B------:R-:W0:Y:S01]  /*17fc0*/  LDGDEPBAR ;  /* 0x00000000000079af */ /* 0x000e220000000000 */
[----:B-1----:R-:W-:-:S03]  /*17fd0*/  SEL R4, RZ, 0x4, P3 ;  /* 0x00000004ff047807 */ /* 0x002fc60001800000 */
[----:B------:R-:W3:Y:S01]  /*17fe0*/  LDL R7, [R1+0x2d0] ;  /* 0x0002d00001077983 */ /* 0x000ee20000100800 */
[----:B------:R-:W-:-:S04]  /*17ff0*/  SEL R4, R4, RZ, P4 ;  /* 0x000000ff04047207 */ /* 0x000fc80002000000 */
[----:B------:R-:W-:Y:S02]  /*18000*/  ISETP.NE.U32.AND P3, PT, R4, RZ, PT ;  /* 0x000000ff0400720c */ /* 0x000fe40003f65070 */
[----:B------:R-:W-:-:S04]  /*18010*/  LOP3.LUT R11, R11, 0x60, RZ, 0xc0, !PT ;  /* 0x000000600b0b7812 */ /* 0x000fc800078ec0ff */
[----:B------:R-:W-:-:S04]  /*18020*/  SHF.R.U32.HI R11, RZ, 0x1, R11 ;  /* 0x00000001ff0b7819 */ /* 0x000fc8000001160b */
[----:B------:R-:W-:-:S05]  /*18030*/  LOP3.LUT R11, R2, R11, RZ, 0x3c, !PT ;  /* 0x0000000b020b7212 */ /* 0x000fca00078e3cff */
[----:B------:R-:W-:Y:S02]  /*18040*/  VIADD R6, R11, UR5 ;  /* 0x000000050b067c36 */ /* 0x000fe40008000000 */
[----:B------:R-:W3:Y:S01]  /*18050*/  LDL R11, [R1+0x2bc] ;  /* 0x0002bc00010b7983 */ /* 0x000ee20000100800 */
[----:B--2---:R-:W-:-:S05]  /*18060*/  IADD3 R4, P4, PT, R134, R5, RZ ;  /* 0x0000000586047210 */ /* 0x004fca0007f9e0ff */
[C---:B------:R-:W-:Y:S02]  /*18070*/  IMAD.X R5, R133.reuse, 0x1, R19, P4 ;  /* 0x0000000185057824 */ /* 0x040fe400020e0613 */
[----:B------:R-:W2:Y:S04]  /*18080*/  LDL R19, [R1+0x294] ;  /* 0x0002940001137983 */ /* 0x000ea80000100800 */
[----:B------:R1:W-:Y:S02]  /*18090*/  LDGSTS.E [R6+0x50000], desc[UR26][R4.64], P3 ;  /* 0x5000000004067fae */ /* 0x0003e400099a101a */
[C---:B-1----:R-:W-:Y:S01]  /*180a0*/  IADD3 R4, P4, PT, R134.reuse, R18, RZ ;  /* 0x0000001286047210 */ /* 0x042fe20007f9e0ff */
[----:B------:R-:W1:Y:S03]  /*180b0*/  S2R R24, SR_TID.X ;  /* 0x0000000000187919 */ /* 0x000e660000002100 */
[----:B------:R-:W-:Y:S01]  /*180c0*/  IADD3.X R5, PT, PT, R133, R10, RZ, P4, !PT ;  /* 0x0000000a85057210 */ /* 0x000fe200027fe4ff */
[----:B------:R-:W2:Y:S04]  /*180d0*/  LDL R18, [R1+0x298] ;  /* 0x0002980001127983 */ /* 0x000ea80000100800 */
[----:B------:R-:W2:Y:S04]  /*180e0*/  LDL R10, [R1+0x2c0] ;  /* 0x0002c000010a7983 */ /* 0x000ea80000100800 */
[----:B------:R1:W-:Y:S02]  /*180f0*/  LDGSTS.E [R6+0x50400], desc[UR26][R4.64], P3 ;  /* 0x5040000004067fae */ /* 0x0003e400099a101a */
[----:B-1----:R-:W-:-:S02]  /*18100*/  IADD3 R4, P4, PT, R134, R17, RZ ;  /* 0x0000001186047210 */ /* 0x002fc40007f9e0ff */
[----:B------:R-:W2:Y:S03]  /*18110*/  LDL R17, [R1+0x2a4] ;  /* 0x0002a40001117983 */ /* 0x000ea60000100800 */
[----:B------:R-:W-:Y:S02]  /*18120*/  IMAD.X R5, R133, 0x1, R16, P4 ;  /* 0x0000000185057824 */ /* 0x000fe400020e0610 */
[----:B------:R-:W2:Y:S04]  /*18130*/  LDL R16, [R1+0x2a8] ;  /* 0x0002a80001107983 */ /* 0x000ea80000100800 */
[----:B------:R4:W-:Y:S02]  /*18140*/  LDGSTS.E [R6+0x50800], desc[UR26][R4.64], P3 ;  /* 0x5080000004067fae */ /* 0x0009e400099a101a */
[----:B----4-:R-:W-:-:S02]  /*18150*/  IADD3 R4, P4, PT, R134, R9, RZ ;  /* 0x0000000986047210 */ /* 0x010fc40007f9e0ff */
[----:B------:R-:W4:Y:S03]  /*18160*/  LDL R9, [R1+0x264] ;  /* 0x0002640001097983 */ /* 0x000f260000100800 */
[----:B-----5:R-:W-:Y:S02]  /*18170*/  IMAD.X R5, R133, 0x1, R8, P4 ;  /* 0x0000000185057824 */ /* 0x020fe400020e0608 */
[----:B------:R-:W5:Y:S04]  /*18180*/  LDL R8, [R1+0x268] ;  /* 0x0002680001087983 */ /* 0x000f680000100800 */
[----:B------:R1:W-:Y:S02]  /*18190*/  LDGSTS.E [R6+0x50c00], desc[UR26][R4.64], P3 ;  /* 0x50c0000004067fae */ /* 0x0003e400099a101a */
[----:B-1----:R-:W-:-:S02]  /*181a0*/  IADD3 R4, P4, PT, R134, R15, RZ ;  /* 0x0000000f86047210 */ /* 0x002fc40007f9e0ff */
[----:B------:R-:W5:Y:S02]  /*181b0*/  LDL R15, [R1+0x2b4] ;  /* 0x0002b400010f7983 */ /* 0x000f640000100800 */
[----:B------:R-:W-:Y:S02]  /*181c0*/  IADD3.X R5, PT, PT, R133, R14, RZ, P4, !PT ;  /* 0x0000000e85057210 */ /* 0x000fe400027fe4ff */
[----:B------:R-:W5:Y:S04]  /*181d0*/  LDL R14, [R1+0x2b8] ;  /* 0x0002b800010e7983 */ /* 0x000f680000100800 */
[----:B------:R1:W-:Y:S02]  /*181e0*/  LDGSTS.E [R6+0x51000], desc[UR26][R4.64], P3 ;  /* 0x5100000004067fae */ /* 0x0003e400099a101a */
[----:B-1----:R-:W-:-:S02]  /*181f0*/  IADD3 R4, P4, PT, R134, R13, RZ ;  /* 0x0000000d86047210 */ /* 0x002fc40007f9e0ff */
[----:B------:R-:W5:Y:S03]  /*18200*/  LDL R13, [R1+0x2c4] ;  /* 0x0002c400010d7983 */ /* 0x000f660000100800 */
[----:B---3--:R-:W-:Y:S01]  /*18210*/  IMAD.X R5, R133, 0x1, R12, P4 ;  /* 0x0000000185057824 */ /* 0x008fe200020e060c */
[----:B------:R-:W-:Y:S01]  /*18220*/  LOP3.LUT R24, R24, 0x60, RZ, 0xc0, !PT ;  /* 0x0000006018187812 */ /* 0x000fe200078ec0ff */
[----:B------:R-:W3:Y:S04]  /*18230*/  LDL R12, [R1+0x2c8] ;  /* 0x0002c800010c7983 */ /* 0x000ee80000100800 */
[----:B------:R1:W-:Y:S02]  /*18240*/  LDGSTS.E [R6+0x51400], desc[UR26][R4.64], P3 ;  /* 0x5140000004067fae */ /* 0x0003e400099a101a */
[----:B-1----:R-:W-:-:S02]  /*18250*/  IADD3 R4, P4, PT, R134, R11, RZ ;  /* 0x0000000b86047210 */ /* 0x002fc40007f9e0ff */
[----:B------:R-:W3:Y:S03]  /*18260*/  LDL R11, [R1+0x2d4] ;  /* 0x0002d400010b7983 */ /* 0x000ee60000100800 */
[----:B--2---:R-:W-:Y:S02]  /*18270*/  IMAD.X R5, R133, 0x1, R10, P4 ;  /* 0x0000000185057824 */ /* 0x004fe400020e060a */
[----:B------:R-:W2:Y:S04]  /*18280*/  LDL R10, [R1+0x2d8] ;  /* 0x0002d800010a7983 */ /* 0x000ea80000100800 */
[----:B------:R1:W-:Y:S02]  /*18290*/  LDGSTS.E [R6+0x51800], desc[UR26][R4.64], P3 ;  /* 0x5180000004067fae */ /* 0x0003e400099a101a */
[----:B-1----:R-:W-:-:S04]  /*182a0*/  IADD3 R4, P4, PT, R134, R25, RZ ;  /* 0x0000001986047210 */ /* 0x002fc80007f9e0ff */
[----:B------:R-:W-:Y:S02]  /*182b0*/  IADD3.X R5, PT, PT, R133, R7, RZ, P4, !PT ;  /* 0x0000000785057210 */ /* 0x000fe400027fe4ff */
[----:B------:R-:W-:-:S03]  /*182c0*/  SHF.R.U32.HI R7, RZ, 0x1, R24 ;  /* 0x00000001ff077819 */ /* 0x000fc60000011618 */
[----:B------:R1:W-:Y:S01]  /*182d0*/  LDGSTS.E [R6+0x51c00], desc[UR26][R4.64], P3 ;  /* 0x51c0000004067fae */ /* 0x0003e200099a101a */
[----:B------:R-:W-:-:S04]  /*182e0*/  LOP3.LUT R7, R2, R7, RZ, 0x3c, !PT ;  /* 0x0000000702077212 */ /* 0x000fc800078e3cff */
[----:B------:R-:W-:-:S05]  /*182f0*/  LOP3.LUT R7, R7, 0x40, RZ, 0x3c, !PT ;  /* 0x0000004007077812 */ /* 0x000fca00078e3cff */
[----:B-1----:R-:W-:Y:S02]  /*18300*/  VIADD R6, R7, UR5 ;  /* 0x0000000507067c36 */ /* 0x002fe40008000000 */
[----:B------:R-:W2:Y:S01]  /*18310*/  LDL R7, [R1+0x2dc] ;  /* 0x0002dc0001077983 */ /* 0x000ea20000100800 */
[----:B----4-:R-:W-:-:S03]  /*18320*/  IADD3 R4, P4, PT, R134, R9, RZ ;  /* 0x0000000986047210 */ /* 0x010fc60007f9e0ff */
[----:B------:R-:W4:Y:S02]  /*18330*/  LDL R9, [R1+0x2f0] ;  /* 0x0002f00001097983 */ /* 0x000f240000100800 */
[----:B-----5:R-:W-:Y:S02]  /*18340*/  IMAD.X R5, R133, 0x1, R8, P4 ;  /* 0x0000000185057824 */ /* 0x020fe400020e0608 */
[----:B------:R-:W5:Y:S04]  /*18350*/  LDL R8, [R1+0x2ec] ;  /* 0x0002ec0001087983 */ /* 0x000f680000100800 */
[----:B------:R1:W-:Y:S02]  /*18360*/  LDGSTS.E [R6+0x50200], desc[UR26][R4.64], P3 ;  /* 0x5020000004067fae */ /* 0x0003e400099a101a */
[----:B-1----:R-:W-:-:S04]  /*18370*/  IADD3 R4, P4, PT, R134, R23, RZ ;  /* 0x0000001786047210 */ /* 0x002fc80007f9e0ff */
[----:B------:R-:W-:-:S05]  /*18380*/  IADD3.X R5, PT, PT, R133, R22, RZ, P4, !PT ;  /* 0x0000001685057210 */ /* 0x000fca00027fe4ff */
[----:B------:R1:W-:Y:S02]  /*18390*/  LDGSTS.E [R6+0x50600], desc[UR26][R4.64], P3 ;  /* 0x5060000004067fae */ /* 0x0003e400099a101a */
[----:B-1----:R-:W-:-:S05]  /*183a0*/  IADD3 R4, P4, PT, R134, R21, RZ ;  /* 0x0000001586047210 */ /* 0x002fca0007f9e0ff */
[----:B------:R-:W-:-:S05]  /*183b0*/  IMAD.X R5, R133, 0x1, R20, P4 ;  /* 0x0000000185057824 */ /* 0x000fca00020e0614 */
[----:B------:R1:W-:Y:S02]  /*183c0*/  LDGSTS.E [R6+0x50a00], desc[UR26][R4.64], P3 ;  /* 0x50a0000004067fae */ /* 0x0003e400099a101a */
[----:B-1----:R-:W-:-:S05]  /*183d0*/  IADD3 R4, P4, PT, R134, R19, RZ ;  /* 0x0000001386047210 */ /* 0x002fca0007f9e0ff */
[----:B------:R-:W-:-:S05]  /*183e0*/  IMAD.X R5, R133, 0x1, R18, P4 ;  /* 0x0000000185057824 */ /* 0x000fca00020e0612 */
        /* <DEDUP_REMOVED lines=8> */
[----:B---3--:R-:W-:-:S05]  /*18470*/  IMAD.X R5, R133, 0x1, R12, P4 ;  /* 0x0000000185057824 */ /* 0x008fca00020e060c */
[----:B------:R1:W-:Y:S01]  /*18480*/  LDGSTS.E [R6+0x51a00], desc[UR26][R4.64], P3 ;  /* 0x51a0000004067fae */ /* 0x0003e200099a101a */
[----:B------:R-:W-:Y:S01]  /*18490*/  UIADD3 UR9, UPT, UPT, UR9, 0x1, URZ ;  /* 0x0000000109097890 */ /* 0x000fe2000fffe0ff */
[----:B-1----:R-:W-:Y:S01]  /*184a0*/  IADD3 R4, P4, PT, R134, R11, RZ ;  /* 0x0000000b86047210 */ /* 0x002fe20007f9e0ff */
[----:B------:R-:W-:-:S04]  /*184b0*/  UIADD3 UR14, UPT, UPT, UR14, 0x1, URZ ;  /* 0x000000010e0e7890 */ /* 0x000fc8000fffe0ff */
[----:B------:R-:W-:-:S04]  /*184c0*/  UISETP.GT.AND UP1, UPT, UR14, 0x1, UPT ;  /* 0x000000010e00788c */ /* 0x000fc8000bf24270 */
[----:B------:R-:W-:Y:S02]  /*184d0*/  USEL UR5, URZ, 0x1, !UP1 ;  /* 0x00000001ff057887 */ /* 0x000fe4000c800000 */
[----:B------:R-:W-:Y:S02]  /*184e0*/  UIADD3 UR16, UPT, UPT, UR16, -0x20, URZ ;  /* 0xffffffe010107890 */ /* 0x000fe4000fffe0ff */
[----:B------:R-:W-:Y:S02]  /*184f0*/  USEL UR14, UR14, URZ, !UP1 ;  /* 0x000000ff0e0e7287 */ /* 0x000fe4000c800000 */
[----:B------:R-:W-:Y:S01]  /*18500*/  ULOP3.LUT UR5, UR6, UR5, URZ, 0x3c, !UPT ;  /* 0x0000000506057292 */ /* 0x000fe2000f8e3cff */
[----:B--2---:R-:W-:-:S05]  /*18510*/  IADD3.X R5, PT, PT, R133, R10, RZ, P4, !PT ;  /* 0x0000000a85057210 */ /* 0x004fca00027fe4ff */
[----:B------:R1:W-:Y:S04]  /*18520*/  LDGSTS.E [R6+0x51e00], desc[UR26][R4.64], P3 ;  /* 0x51e0000004067fae */ /* 0x0003e800099a101a */
[----:B------:R-:W0:Y:S01]  /*18530*/  LDGDEPBAR ;  /* 0x00000000000079af */ /* 0x000e220000000000 */
[----:B-1----:R-:W-:Y:S02]  /*18540*/  MOV R4, UR6 ;  /* 0x0000000600047c02 */ /* 0x002fe40008000f00 */
[----:B------:R-:W-:Y:S02]  /*18550*/  ISETP.NE.U32.AND P3, PT, R7, UR9, PT ;  /* 0x0000000907007c0c */ /* 0x000fe4000bf65070 */
[----:B----4-:R-:W-:Y:S02]  /*18560*/  IADD3 R134, P4, PT, R134, R9, RZ ;  /* 0x0000000986867210 */ /* 0x010fe40007f9e0ff */
[----:B-----5:R-:W-:-:S03]  /*18570*/  IADD3 R136, P5, PT, R136, R8, RZ ;  /* 0x0000000888887210 */ /* 0x020fc60007fbe0ff */
[----:B------:R-:W-:Y:S02]  /*18580*/  IMAD.X R133, R133, 0x1, R3, P4 ;  /* 0x0000000185857824 */ /* 0x000fe400020e0603 */
[----:B------:R-:W-:-:S04]  /*18590*/  IMAD.X R135, R135, 0x1, R132, P5 ;  /* 0x0000000187877824 */ /* 0x000fc800028e0684 */
[----:B------:R-:W-:Y:S05]  /*185a0*/  @P3 BRA `(.L_x_11) ;  /* 0xffffffbc003c3947 */ /* 0x000fea000383ffff */
.L_x_8:
[----:B------:R-:W1:Y:S01]  /*185b0*/  LDC R200, c[0x0][0x3b4] ;  /* 0x0000ed00ffc87b82 */ /* 0x000e620000000800 */
[----:B------:R-:W2:Y:S01]  /*185c0*/  LDCU UR32, c[0x0][0x3b8] ;  /* 0x00007700ff2077ac */ /* 0x000ea20008000800 */
[----:B------:R-:W3:Y:S01]  /*185d0*/  LDCU.64 UR34, c[0x0][0x398] ;  /* 0x00007300ff2277ac */ /* 0x000ee20008000a00 */
[----:B------:R-:W4:Y:S01]  /*185e0*/  LDCU.128 UR16, c[0x0][0x390] ;  /* 0x00007200ff1077ac */ /* 0x000f220008000c00 */
[----:B------:R-:W-:Y:S05]  /*185f0*/  @!P2 BRA `(.L_x_12) ;  /* 0x000000000010a947 */ /* 0x000fea0003800000 */
[----:B------:R-:W-:-:S06]  /*18600*/  USHF.L.U32 UR6, UR6, 0x1f, URZ ;  /* 0x0000001f06067899 */ /* 0x000fcc00080006ff */
[----:B------:R-:W-:-:S04]  /*18610*/  IMAD.U32 R0, RZ, RZ, UR6 ;  /* 0x00000006ff007e24 */ /* 0x000fc8000f8e00ff */
[----:B------:R-:W4:Y:S02]  /*18620*/  SYNCS.PHASECHK.TRANS64.TRYWAIT P0, [UR4], R0 ;  /* 0x00000000ff0075a7 */ /* 0x000f240008001104 */
[----:B----4-:R-:W-:Y:S05]  /*18630*/  @!P0 BRA `(.L_x_13) ;  /* 0x0000005400d88947 */ /* 0x010fea0003800000 */
.L_x_12:
[----:B------:R-:W-:-:S04]  /*18640*/  DEPBAR.LE SB0, 0x0 ;  /* 0x000080000000791a */ /* 0x000fc80000000000 */
[----:B------:R-:W-:Y:S01]  /*18650*/  BAR.SYNC.DEFER_BLOCKING 0x0 ;  /* 0x0000000000007b1d */ /* 0x000fe20000010000 */
[C---:B-1---5:R-:W-:Y:S01]  /*18660*/  IMAD R0, R203.reuse, R200, RZ ;  /* 0x000000c8cb007224 */ /* 0x062fe200078e02ff */
[----:B----4-:R-:W-:-:S04]  /*18670*/  ISETP.GE.AND P0, PT, R203, UR18, PT ;  /* 0x00000012cb007c0c */ /* 0x010fc8000bf06270 */
[----:B------:R-:W1:Y:S01]  /*18680*/  LDCU.64 UR8, c[0x0][0x398] ;  /* 0x00007300ff0877ac */ /* 0x000e620008000a00 */
[----:B--2---:R-:W-:Y:S01]  /*18690*/  IMAD R207, R202, UR32, RZ ;  /* 0x00000020cacf7c24 */ /* 0x004fe2000f8e02ff */
[----:B------:R-:W2:Y:S01]  /*186a0*/  LDCU.64 UR6, c[0x0][0x398] ;  /* 0x00007300ff0677ac */ /* 0x000ea20008000a00 */
[----:B------:R-:W4:Y:S01]  /*186b0*/  LDCU.64 UR4, c[0x0][0x398] ;  /* 0x00007300ff0477ac */ /* 0x000f220008000a00 */
[----:B------:R-:W3:Y:S01]  /*186c0*/  LDCU.64 UR30, c[0x0][0x398] ;  /* 0x00007300ff1e77ac */ /* 0x000ee20008000a00 */
[----:B------:R-:W1:Y:S01]  /*186d0*/  LDCU.64 UR28, c[0x0][0x398] ;  /* 0x00007300ff1c77ac */ /* 0x000e620008000a00 */
[----:B------:R-:W1:Y:S02]  /*186e0*/  @!P1 SYNCS.CCTL.IV [UR10+0x5c000] ;  /* 0x05c00000ff0099b1 */ /* 0x000e64000800000a */
[----:B-1----:R-:W-:Y:S01]  /*186f0*/  BAR.SYNC.DEFER_BLOCKING 0x0 ;  /* 0x0000000000007b1d */ /* 0x002fe20000010000 */
[----:B------:R-:W-:-:S05]  /*18700*/  LEA R2, P2, R0, UR16, 0x2 ;  /* 0x0000001000027c11 */ /* 0x000fca000f8410ff */
[----:B------:R-:W1:Y:S01]  /*18710*/  LDCU.64 UR24, c[0x0][0x398] ;  /* 0x00007300ff1877ac */ /* 0x000e620008000a00 */
[----:B------:R-:W1:Y:S01]  /*18720*/  LDTM.x64 R4, tmem[UR12] ;  /* 0x0000000c000479ee */ /* 0x000e620008340000 */
[----:B---3--:R-:W-:Y:S01]  /*18730*/  ISETP.LT.AND P0, PT, R202, UR35, !P0 ;  /* 0x00000023ca007c0c */ /* 0x008fe2000c701270 */
[----:B------:R-:W3:Y:S01]  /*18740*/  LDTM.x64 R132, tmem[UR12+0x40] ;  /* 0x0000400c008479ee */ /* 0x000ee20008340000 */
[----:B------:R-:W-:Y:S01]  /*18750*/  LEA.HI.X.SX32 R3, R0, UR17, 0x2, P2 ;  /* 0x0000001100037c11 */ /* 0x000fe200090f16ff */
[----:B------:R-:W2:Y:S01]  /*18760*/  LDTM.x64 R68, tmem[UR12+0x80] ;  /* 0x0000800c004479ee */ /* 0x000ea20008340000 */
[----:B------:R-:W1:Y:S01]  /*18770*/  LDCU.64 UR22, c[0x0][0x398] ;  /* 0x00007300ff1677ac */ /* 0x000e620008000a00 */
[----:B------:R-:W-:Y:S01]  /*18780*/  IMAD.WIDE R196, R207, 0x4, R2 ;  /* 0x00000004cfc47825 */ /* 0x000fe200078e0202 */
[----:B------:R-:W2:Y:S03]  /*18790*/  LDCU.64 UR20, c[0x0][0x398] ;  /* 0x00007300ff1477ac */ /* 0x000ea60008000a00 */
[----:B------:R-:W-:Y:S01]  /*187a0*/  IMAD R0, R200, 0x80, R0 ;  /* 0x00000080c8007824 */ /* 0x000fe200078e0200 */
[----:B------:R-:W2:Y:S01]  /*187b0*/  LDCU.64 UR14, c[0x0][0x398] ;  /* 0x00007300ff0e77ac */ /* 0x000ea20008000a00 */
[----:B------:R-:W2:Y:S01]  /*187c0*/  @!P1 SYNCS.CCTL.IV [UR10+0x5c008] ;  /* 0x05c00800ff0099b1 */ /* 0x000ea2000800000a */
[----:B------:R-:W2:Y:S01]  /*187d0*/  LDCU UR52, c[0x0][0x398] ;  /* 0x00007300ff3477ac */ /* 0x000ea20008000800 */
[----:B------:R-:W2:Y:S01]  /*187e0*/  LDCU UR54, c[0x0][0x398] ;  /* 0x00007300ff3677ac */ /* 0x000ea20008000800 */
[----:B-1----:R-:W-:Y:S01]  /*187f0*/  STL [R1+0x4], R5 ;  /* 0x0000040501007387 */ /* 0x002fe20000100800 */
[----:B------:R-:W-:Y:S01]  /*18800*/  IMAD.MOV.U32 R198, RZ, RZ, R4 ;  /* 0x000000ffffc67224 */ /* 0x000fe200078e0004 */
[----:B------:R-:W-:Y:S01]  /*18810*/  MOV R252, R25 ;  /* 0x0000001900fc7202 */ /* 0x000fe20000000f00 */
[----:B------:R-:W-:Y:S01]  /*18820*/  IMAD.MOV.U32 R251, RZ, RZ, R26 ;  /* 0x000000fffffb7224 */ /* 0x000fe200078e001a */
[----:B------:R-:W-:Y:S01]  /*18830*/  STL.64 [R1+0x8], R6 ;  /* 0x0000080601007387 */ /* 0x000fe20000100a00 */
        /* <DEDUP_REMOVED lines=43> */
[----:B------:R1:W-:Y:S01]  /*18af0*/  STL [R1+0x50], R24 ;  /* 0x0000501801007387 */ /* 0x0003e20000100800 */
[----:B------:R-:W-:Y:S01]  /*18b00*/  IMAD.MOV.U32 R217, RZ, RZ, R60 ;  /* 0x000000ffffd97224 */ /* 0x000fe200078e003c */
[----:B------:R-:W-:Y:S01]  /*18b10*/  MOV R210, R67 ;  /* 0x0000004300d27202 */ /* 0x000fe20000000f00 */
[----:B------:R-:W-:Y:S01]  /*18b20*/  IMAD.MOV.U32 R215, RZ, RZ, R62 ;  /* 0x000000ffffd77224 */ /* 0x000fe200078e003e */
[----:B------:R2:W-:Y:S01]  /*18b30*/  STL [R1+0x5d0], R251 ;  /* 0x0005d0fb01007387 */ /* 0x0005e20000100800 */
[----:B------:R-:W-:Y:S01]  /*18b40*/  IMAD.MOV.U32 R214, RZ, RZ, R63 ;  /* 0x000000ffffd67224 */ /* 0x000fe200078e003f */
[----:B------:R-:W3:Y:S01]  /*18b50*/  LDCU UR74, c[0x0][0x398] ;  /* 0x00007300ff4a77ac */ /* 0x000ee20008000800 */
[----:B------:R-:W-:-:S02]  /*18b60*/  IMAD.MOV.U32 R212, RZ, RZ, R65 ;  /* 0x000000ffffd47224 */ /* 0x000fc400078e0041 */
[----:B------:R-:W-:Y:S01]  /*18b70*/  IMAD.MOV.U32 R211, RZ, RZ, R66 ;  /* 0x000000ffffd37224 */ /* 0x000fe200078e0042 */
[----:B------:R-:W3:Y:S01]  /*18b80*/  LDCU UR18, c[0x0][0x398] ;  /* 0x00007300ff1277ac */ /* 0x000ee20008000800 */
[----:B-1----:R-:W1:Y:S01]  /*18b90*/  LDTM.x64 R4, tmem[UR12+0xc0] ;  /* 0x0000c00c000479ee */ /* 0x002e620008340000 */
[----:B------:R-:W-:Y:S01]  /*18ba0*/  NOP ;  /* 0x0000000000007918 */ /* 0x000fe20000000000 */
[----:B------:R4:W-:Y:S01]  /*18bb0*/  @P0 STG.E desc[UR26][R196.64], R198 ;  /* 0x000000c6c4000986 */ /* 0x0009e2000c10191a */
[----:B------:R-:W-:Y:S01]  /*18bc0*/  ISETP.GE.AND P0, PT, R202, UR19, PT ;  /* 0x00000013ca007c0c */ /* 0x000fe2000bf06270 */
[----:B------:R-:W1:Y:S02]  /*18bd0*/  LDCU.64 UR12, c[0x0][0x398] ;  /* 0x00007300ff0c77ac */ /* 0x000e640008000a00 */
[----:B--2---:R-:W2:Y:S01]  /*18be0*/  LDL.LU R251, [R1+0x8] ;  /* 0x0000080001fb7983 */ /* 0x004ea20000300800 */
[----:B------:R-:W-:Y:S01]  /*18bf0*/  ISETP.LT.AND P2, PT, R206, UR8, !P0 ;  /* 0x00000008ce007c0c */ /* 0x000fe2000c741270 */
[----:B------:R-:W1:Y:S02]  /*18c00*/  LDCU UR50, c[0x0][0x398] ;  /* 0x00007300ff3277ac */ /* 0x000e640008000800 */
[----:B------:R3:W-:Y:S01]  /*18c10*/  STL [R1+0x5cc], R252 ;  /* 0x0005ccfc01007387 */ /* 0x0007e20000100800 */
[----:B------:R-:W1:Y:S01]  /*18c20*/  LDCU UR42, c[0x0][0x398] ;  /* 0x00007300ff2a77ac */ /* 0x000e620008000800 */
[C---:B----4-:R-:W-:Y:S01]  /*18c30*/  LEA R196, P1, R0.reuse, UR16, 0x2 ;  /* 0x0000001000c47c11 */ /* 0x050fe2000f8210ff */
[----:B------:R-:W4:Y:S03]  /*18c40*/  LDCU UR72, c[0x0][0x398] ;  /* 0x00007300ff4877ac */ /* 0x000f260008000800 */
[----:B------:R-:W-:Y:S01]  /*18c50*/  LEA.HI.X.SX32 R197, R0, UR17, 0x2, P1 ;  /* 0x0000001100c57c11 */ /* 0x000fe200088f16ff */
[----:B------:R-:W-:Y:S01]  /*18c60*/  IMAD R0, R200, 0x80, R0 ;  /* 0x00000080c8007824 */ /* 0x000fe200078e0200 */
[----:B---3--:R-:W3:Y:S01]  /*18c70*/  LDL.LU R252, [R1+0xc] ;  /* 0x00000c0001fc7983 */ /* 0x008ee20000300800 */
[----:B------:R-:W1:Y:S01]  /*18c80*/  LDCU UR33, c[0x0][0x398] ;  /* 0x00007300ff2177ac */ /* 0x000e620008000800 */
[----:B------:R-:W-:Y:S01]  /*18c90*/  IMAD.WIDE R198, R207, 0x4, R196 ;  /* 0x00000004cfc67825 */ /* 0x000fe200078e02c4 */
[----:B------:R-:W1:Y:S04]  /*18ca0*/  LDCU UR75, c[0x0][0x398] ;  /* 0x00007300ff4b77ac */ /* 0x000e680008000800 */
[----:B------:R4:W-:Y:S01]  /*18cb0*/  @P2 STG.E desc[UR26][R198.64], R132 ;  /* 0x00000084c6002986 */ /* 0x0009e2000c10191a */
[----:B------:R-:W-:Y:S01]  /*18cc0*/  ISETP.LT.AND P2, PT, R205, UR6, !P0 ;  /* 0x00000006cd007c0c */ /* 0x000fe2000c741270 */
[----:B------:R-:W1:Y:S01]  /*18cd0*/  LDCU UR6, c[0x0][0x398] ;  /* 0x00007300ff0677ac */ /* 0x000e620008000800 */
[----:B------:R-:W1:Y:S01]  /*18ce0*/  LDCU UR53, c[0x0][0x398] ;  /* 0x00007300ff3577ac */ /* 0x000e620008000800 */
[----:B------:R-:W1:Y:S01]  /*18cf0*/  LDCU UR70, c[0x0][0x398] ;  /* 0x00007300ff4677ac */ /* 0x000e620008000800 */
[----:B----4-:R-:W-:-:S02]  /*18d00*/  LEA R198, P1, R0, UR16, 0x2 ;  /* 0x0000001000c67c11 */ /* 0x010fc4000f8210ff */
[----:B------:R-:W-:Y:S01]  /*18d10*/  LEA R132, R200, R0, 0x7 ;  /* 0x00000000c8847211 */ /* 0x000fe200078e38ff */
[----:B------:R-:W4:Y:S01]  /*18d20*/  LDCU UR37, c[0x0][0x398] ;  /* 0x00007300ff2577ac */ /* 0x000f220008000800 */
[----:B------:R-:W-:Y:S01]  /*18d30*/  LEA.HI.X.SX32 R199, R0, UR17, 0x2, P1 ;  /* 0x0000001100c77c11 */ /* 0x000fe200088f16ff */
[----:B------:R-:W1:Y:S02]  /*18d40*/  LDCU UR73, c[0x0][0x398] ;  /* 0x00007300ff4977ac */ /* 0x000e640008000800 */
[C---:B------:R-:W-:Y:S01]  /*18d50*/  IMAD.WIDE R200, R207.reuse, 0x4, R198 ;  /* 0x00000004cfc87825 */ /* 0x040fe200078e02c6 */
[----:B------:R-:W1:Y:S04]  /*18d60*/  LDCU UR40, c[0x0][0x398] ;  /* 0x00007300ff2877ac */ /* 0x000e680008000800 */
[----:B------:R4:W-:Y:S01]  /*18d70*/  @P2 STG.E desc[UR26][R200.64], R68 ;  /* 0x00000044c8002986 */ /* 0x0009e2000c10191a */
[----:B------:R-:W1:Y:S01]  /*18d80*/  LDCU UR48, c[0x0][0x398] ;  /* 0x00007300ff3077ac */ /* 0x000e620008000800 */
[----:B------:R-:W1:Y:S01]  /*18d90*/  LDCU UR68, c[0x0][0x398] ;  /* 0x00007300ff4477ac */ /* 0x000e620008000800 */
[----:B------:R-:W1:Y:S01]  /*18da0*/  LDCU UR51, c[0x0][0x398] ;  /* 0x00007300ff3377ac */ /* 0x000e620008000800 */
[----:B----4-:R-:W4:Y:S01]  /*18db0*/  LDL.LU R68, [R1+0x4] ;  /* 0x0000040001447983 */ /* 0x010f220000300800 */
[----:B------:R-:W-:Y:S01]  /*18dc0*/  LEA R200, P1, R132, UR16, 0x2 ;  /* 0x0000001084c87c11 */ /* 0x000fe2000f8210ff */
[----:B------:R-:W-:Y:S01]  /*18dd0*/  VIADD R0, R202, 0x1 ;  /* 0x00000001ca007836 */ /* 0x000fe20000000000 */
[----:B------:R-:W-:Y:S01]  /*18de0*/  ISETP.LT.AND P0, PT, R204, UR4, !P0 ;  /* 0x00000004cc007c0c */ /* 0x000fe2000c701270 */
[----:B------:R-:W2:Y:S01]  /*18df0*/  LDCU UR4, c[0x0][0x398] ;  /* 0x00007300ff0477ac */ /* 0x000ea20008000800 */
[----:B------:R-:W-:Y:S01]  /*18e00*/  LEA.HI.X.SX32 R201, R132, UR17, 0x2, P1 ;  /* 0x0000001184c97c11 */ /* 0x000fe200088f16ff */
[----:B------:R-:W2:Y:S02]  /*18e10*/  LDCU.64 UR16, c[0x0][0x398] ;  /* 0x00007300ff1077ac */ /* 0x000ea40008000a00 */
[C---:B------:R-:W-:Y:S01]  /*18e20*/  IMAD.WIDE R208, R207.reuse, 0x4, R200 ;  /* 0x00000004cfd07825 */ /* 0x040fe200078e02c8 */
[----:B------:R-:W2:Y:S07]  /*18e30*/  LDCU UR71, c[0x0][0x398] ;  /* 0x00007300ff4777ac */ /* 0x000eae0008000800 */
[----:B-1----:R1:W-:Y:S01]  /*18e40*/  @P0 STG.E desc[UR26][R208.64], R4 ;  /* 0x00000004d0000986 */ /* 0x0023e2000c10191a */
[----:B------:R-:W-:Y:S01]  /*18e50*/  ISETP.GE.AND P0, PT, R0, UR19, PT ;  /* 0x0000001300007c0c */ /* 0x000fe2000bf06270 */
[----:B------:R-:W-:Y:S01]  /*18e60*/  VIADD R0, R207, UR32 ;  /* 0x00000020cf007c36 */ /* 0x000fe20008000000 */
[----:B------:R-:W2:Y:S01]  /*18e70*/  LDCU UR8, c[0x0][0x398] ;  /* 0x00007300ff0877ac */ /* 0x000ea20008000800 */
[----:B------:R-:W2:Y:S01]  /*18e80*/  LDL.LU R207, [R1+0x50] ;  /* 0x0000500001cf7983 */ /* 0x000ea20000300800 */
[----:B------:R-:W-:-:S02]  /*18e90*/  ISETP.LT.AND P1, PT, R203, UR30, !P0 ;  /* 0x0000001ecb007c0c */ /* 0x000fc4000c721270 */
[----:B------:R-:W-:Y:S01]  /*18ea0*/  ISETP.LT.AND P2, PT, R205, UR24, !P0 ;  /* 0x00000018cd007c0c */ /* 0x000fe2000c741270 */
[----:B------:R-:W2:Y:S01]  /*18eb0*/  LDCU UR24, c[0x0][0x398] ;  /* 0x00007300ff1877ac */ /* 0x000ea20008000800 */
[----:B-1----:R-:W-:Y:S01]  /*18ec0*/  IMAD.WIDE R208, R0, 0x4, R2 ;  /* 0x0000000400d07825 */ /* 0x002fe200078e0202 */
[----:B------:R-:W-:Y:S01]  /*18ed0*/  IADD3 R4, PT, PT, R202, 0x2, RZ ;  /* 0x00000002ca047810 */ /* 0x000fe20007ffe0ff */
[----:B------:R-:W1:Y:S01]  /*18ee0*/  LDCU UR30, c[0x0][0x398] ;  /* 0x00007300ff1e77ac */ /* 0x000e620008000800 */
        /* <DEDUP_REMOVED lines=28> */
[----:B----4-:R4:W-:Y:S01]  /*190b0*/  @P1 STG.E desc[UR26][R208.64], R68 ;  /* 0x00000044d0001986 */ /* 0x0109e2000c10191a */
[----:B------:R-:W-:Y:S01]  /*190c0*/  ISETP.LT.AND P1, PT, R206, UR28, !P0 ;  /* 0x0000001cce007c0c */ /* 0x000fe2000c721270 */
[----:B------:R-:W1:Y:S01]  /*190d0*/  LDCU UR28, c[0x0][0x398] ;  /* 0x00007300ff1c77ac */ /* 0x000e620008000800 */
[----:B------:R-:W-:Y:S01]  /*190e0*/  ISETP.LT.AND P0, PT, R204, UR22, !P0 ;  /* 0x00000016cc007c0c */ /* 0x000fe2000c701270 */
[----:B------:R-:W1:Y:S01]  /*190f0*/  LDCU UR22, c[0x0][0x398] ;  /* 0x00007300ff1677ac */ /* 0x000e620008000800 */
[----:B----4-:R-:W-:-:S09]  /*19100*/  IMAD.WIDE R208, R0, 0x4, R196 ;  /* 0x0000000400d07825 */ /* 0x010fd200078e02c4 */
[----:B------:R4:W-:Y:S02]  /*19110*/  @P1 STG.E desc[UR26][R208.64], R133 ;  /* 0x00000085d0001986 */ /* 0x0009e4000c10191a */
[C---:B----4-:R-:W-:Y:S02]  /*19120*/  IMAD.WIDE R132, R0.reuse, 0x4, R198 ;  /* 0x0000000400847825 */ /* 0x050fe400078e02c6 */
[----:B------:R-:W4:Y:S04]  /*19130*/  LDL.LU R208, [R1+0x48] ;  /* 0x0000480001d07983 */ /* 0x000f280000300800 */
[----:B------:R1:W-:Y:S04]  /*19140*/  @P2 STG.E desc[UR26][R132.64], R69 ;  /* 0x0000004584002986 */ /* 0x0003e8000c10191a */
[----:B------:R-:W4:Y:S01]  /*19150*/  LDL.LU R209, [R1+0x4c] ;  /* 0x00004c0001d17983 */ /* 0x000f220000300800 */
[----:B-1----:R-:W-:-:S03]  /*19160*/  IMAD.WIDE R68, R0, 0x4, R200 ;  /* 0x0000000400447825 */ /* 0x002fc600078e02c8 */
[----:B------:R-:W4:Y:S04]  /*19170*/  LDL.LU R132, [R1+0x40] ;  /* 0x0000400001847983 */ /* 0x000f280000300800 */
[----:B------:R1:W-:Y:S01]  /*19180*/  @P0 STG.E desc[UR26][R68.64], R5 ;  /* 0x0000000544000986 */ /* 0x0003e2000c10191a */
[----:B------:R-:W-:Y:S01]  /*19190*/  ISETP.GE.AND P0, PT, R4, UR19, PT ;  /* 0x0000001304007c0c */ /* 0x000fe2000bf06270 */
[----:B------:R-:W-:Y:S02]  /*191a0*/  VIADD R0, R0, UR32 ;  /* 0x0000002000007c36 */ /* 0x000fe40008000000 */
[----:B------:R-:W4:Y:S01]  /*191b0*/  LDL.LU R133, [R1+0x44] ;  /* 0x0000440001857983 */ /* 0x000f220000300800 */
[----:B------:R-:W-:Y:S01]  /*191c0*/  ISETP.LT.AND P1, PT, R203, UR20, !P0 ;  /* 0x00000014cb007c0c */ /* 0x000fe2000c721270 */
[----:B------:R-:W3:Y:S01]  /*191d0*/  LDCU UR20, c[0x0][0x398] ;  /* 0x00007300ff1477ac */ /* 0x000ee20008000800 */
[----:B-1----:R-:W-:Y:S01]  /*191e0*/  IMAD.WIDE R4, R0, 0x4, R2 ;  /* 0x0000000400047825 */ /* 0x002fe200078e0202 */
[----:B------:R-:W4:Y:S04]  /*191f0*/  LDL.LU R69, [R1+0x14] ;  /* 0x0000140001457983 */ /* 0x000f280000300800 */
[----:B------:R-:W4:Y:S06]  /*19200*/  LDL.LU R68, [R1+0x3c] ;  /* 0x00003c0001447983 */ /* 0x000f2c0000300800 */
[----:B--2---:R1:W-:Y:S01]  /*19210*/  @P1 STG.E desc[UR26][R4.64], R251 ;  /* 0x000000fb04001986 */ /* 0x0043e2000c10191a */
[----:B------:R-:W-:Y:S01]  /*19220*/  ISETP.LT.AND P1, PT, R206, UR16, !P0 ;  /* 0x00000010ce007c0c */ /* 0x000fe2000c721270 */
[----:B------:R-:W2:Y:S01]  /*19230*/  LDCU UR16, c[0x0][0x398] ;  /* 0x00007300ff1077ac */ /* 0x000ea20008000800 */
[----:B-1----:R-:W-:Y:S01]  /*19240*/  IMAD.WIDE R4, R0, 0x4, R196 ;  /* 0x0000000400047825 */ /* 0x002fe200078e02c4 */
[----:B------:R-:W2:Y:S10]  /*19250*/  LDL.LU R251, [R1+0x5d0] ;  /* 0x0005d00001fb7983 */ /* 0x000eb40000300800 */
[----:B------:R1:W-:Y:S01]  /*19260*/  @P1 STG.E desc[UR26][R4.64], R134 ;  /* 0x0000008604001986 */ /* 0x0003e2000c10191a */
[----:B------:R-:W-:Y:S01]  /*19270*/  ISETP.LT.AND P1, PT, R205, UR12, !P0 ;  /* 0x0000000ccd007c0c */ /* 0x000fe2000c721270 */
[----:B------:R-:W2:Y:S01]  /*19280*/  LDCU UR12, c[0x0][0x398] ;  /* 0x00007300ff0c77ac */ /* 0x000ea20008000800 */
[----:B------:R-:W-:Y:S01]  /*19290*/  ISETP.LT.AND P0, PT, R204, UR14, !P0 ;  /* 0x0000000ecc007c0c */ /* 0x000fe2000c701270 */
[----:B------:R-:W2:Y:S01]  /*192a0*/  LDCU UR14, c[0x0][0x39c] ;  /* 0x00007380ff0e77ac */ /* 0x000ea20008000800 */
[C---:B-1----:R-:W-:Y:S01]  /*192b0*/  IMAD.WIDE R4, R0.reuse, 0x4, R198 ;  /* 0x0000000400047825 */ /* 0x042fe200078e02c6 */
[----:B------:R-:W2:Y:S08]  /*192c0*/  LDL.LU R134, [R1+0x38] ;  /* 0x0000380001867983 */ /* 0x000eb00000300800 */
[----:B------:R1:W-:Y:S02]  /*192d0*/  @P1 STG.E desc[UR26][R4.64], R70 ;  /* 0x0000004604001986 */ /* 0x0003e4000c10191a */
[----:B-1----:R-:W-:-:S02]  /*192e0*/  IMAD.WIDE R4, R0, 0x4, R200 ;  /* 0x0000000400047825 */ /* 0x002fc400078e02c8 */
[----:B------:R-:W2:Y:S04]  /*192f0*/  LDL.LU R70, [R1+0x1c] ;  /* 0x00001c0001467983 */ /* 0x000ea80000300800 */
[----:B------:R1:W-:Y:S04]  /*19300*/  @P0 STG.E desc[UR26][R4.64], R6 ;  /* 0x0000000604000986 */ /* 0x0003e8000c10191a */
[----:B-1----:R-:W2:Y:S01]  /*19310*/  LDL.LU R6, [R1+0x10] ;  /* 0x0000100001067983 */ /* 0x002ea20000300800 */
[----:B------:R-:W-:-:S05]  /*19320*/  VIADD R4, R202, 0x3 ;  /* 0x00000003ca047836 */ /* 0x000fca0000000000 */
[----:B------:R-:W-:-:S04]  /*19330*/  ISETP.GE.AND P0, PT, R4, UR19, PT ;  /* 0x0000001304007c0c */ /* 0x000fc8000bf06270 */
[----:B------:R-:W-:Y:S01]  /*19340*/  ISETP.LT.AND P1, PT, R203, UR34, !P0 ;  /* 0x00000022cb007c0c */ /* 0x000fe2000c721270 */
[----:B------:R-:W1:Y:S01]  /*19350*/  LDCU UR34, c[0x0][0x398] ;  /* 0x00007300ff2277ac */ /* 0x000e620008000800 */
[----:B------:R-:W-:-:S05]  /*19360*/  IADD3 R0, PT, PT, R0, UR32, RZ ;  /* 0x0000002000007c10 */ /* 0x000fca000fffe0ff */
[----:B------:R-:W-:-:S06]  /*19370*/  IMAD.WIDE R4, R0, 0x4, R2 ;  /* 0x0000000400047825 */ /* 0x000fcc00078e0202 */
[----:B---3--:R3:W-:Y:S01]  /*19380*/  @P1 STG.E desc[UR26][R4.64], R252 ;  /* 0x000000fc04001986 */ /* 0x0087e2000c10191a */
[----:B------:R-:W-:Y:S01]  /*19390*/  ISETP.LT.AND P1, PT, R206, UR4, !P0 ;  /* 0x00000004ce007c0c */ /* 0x000fe2000c721270 */
[----:B------:R-:W1:Y:S01]  /*193a0*/  LDCU UR4, c[0x0][0x398] ;  /* 0x00007300ff0477ac */ /* 0x000e620008000800 */
[----:B------:R-:W-:Y:S01]  /*193b0*/  ISETP.LT.AND P2, PT, R205, UR6, !P0 ;  /* 0x00000006cd007c0c */ /* 0x000fe2000c741270 */
[----:B------:R-:W2:Y:S01]  /*193c0*/  LDCU UR6, c[0x0][0x398] ;  /* 0x00007300ff0677ac */ /* 0x000ea20008000800 */
[----:B---3--:R-:W-:Y:S01]  /*193d0*/  IMAD.WIDE R4, R0, 0x4, R196 ;  /* 0x0000000400047825 */ /* 0x008fe200078e02c4 */
[----:B------:R-:W3:Y:S08]  /*193e0*/  LDL.LU R252, [R1+0x5cc] ;  /* 0x0005cc0001fc7983 */ /* 0x000ef00000300800 */
[----:B------:R1:W-:Y:S02]  /*193f0*/  @P1 STG.E desc[UR26][R4.64], R135 ;  /* 0x0000008704001986 */ /* 0x0003e4000c10191a */
[----:B-1----:R-:W-:Y:S01]  /*19400*/  ISETP.LT.AND P0, PT, R204, UR4, !P0 ;  /* 0x00000004cc007c0c */ /* 0x002fe2000c701270 */
[----:B------:R-:W1:Y:S01]  /*19410*/  LDCU UR4, c[0x0][0x398] ;  /* 0x00007300ff0477ac */ /* 0x000e620008000800 */
[C---:B------:R-:W-:Y:S01]  /*19420*/  IMAD.WIDE R4, R0.reuse, 0x4, R198 ;  /* 0x0000000400047825 */ /* 0x040fe200078e02c6 */
[----:B------:R-:W3:Y:S04]  /*19430*/  LDL.LU R135, [R1+0x34] ;  /* 0x0000340001877983 */ /* 0x000ee80000300800 */
[----:B------:R1:W-:Y:S02]  /*19440*/  @P2 STG.E desc[UR26][R4.64], R71 ;  /* 0x0000004704002986 */ /* 0x0003e4000c10191a */
[----:B-1----:R-:W-:-:S05]  /*19450*/  IMAD.WIDE R4, R0, 0x4, R200 ;  /* 0x0000000400047825 */ /* 0x002fca00078e02c8 */
[----:B------:R1:W-:Y:S02]  /*19460*/  @P0 STG.E desc[UR26][R4.64], R7 ;  /* 0x0000000704000986 */ /* 0x0003e4000c10191a */
[----:B-1----:R-:W-:-:S05]  /*19470*/  VIADD R4, R202, 0x4 ;  /* 0x00000004ca047836 */ /* 0x002fca0000000000 */
[----:B------:R-:W-:-:S04]  /*19480*/  ISETP.GE.AND P0, PT, R4, UR19, PT ;  /* 0x0000001304007c0c */ /* 0x000fc8000bf06270 */
[----:B------:R-:W-:Y:S01]  /*19490*/  ISETP.LT.AND P1, PT, R203, UR4, !P0 ;  /* 0x00000004cb007c0c */ /* 0x000fe2000c721270 */
[----:B------:R-:W-:Y:S01]  /*194a0*/  VIADD R0, R0, UR32 ;  /* 0x0000002000007c36 */ /* 0x000fe20008000000 */
[----:B------:R-:W1:Y:S03]  /*194b0*/  LDCU UR4, c[0x0][0x398] ;  /* 0x00007300ff0477ac */ /* 0x000e660008000800 */
[----:B------:R-:W-:Y:S01]  /*194c0*/  IMAD.WIDE R4, R0, 0x4, R2 ;  /* 0x0000000400047825 */ /* 0x000fe200078e0202 */
[----:B-1----:R-:W-:Y:S01]  /*194d0*/  ISETP.LT.AND P2, PT, R205, UR4, !P0 ;  /* 0x00000004cd007c0c */ /* 0x002fe2000c741270 */
[----:B------:R-:W1:Y:S06]  /*194e0*/  LDCU UR4, c[0x0][0x398] ;  /* 0x00007300ff0477ac */ /* 0x000e6c0008000800 */
[----:B--2---:R2:W-:Y:S01]  /*194f0*/  @P1 STG.E desc[UR26][R4.64], R6 ;  /* 0x0000000604001986 */ /* 0x0045e2000c10191a */
[----:B------:R-:W-:Y:S01]  /*19500*/  ISETP.LT.AND P1, PT, R206, UR6, !P0 ;  /* 0x00000006ce007c0c */ /* 0x000fe2000c721270 */
[----:B------:R-:W1:Y:S01]  /*19510*/  LDCU UR6, c[0x0][0x398] ;  /* 0x00007300ff0677ac */ /* 0x000e620008000800 */
[----:B--2---:R-:W-:-:S11]  /*19520*/  IMAD.WIDE R4, R0, 0x4, R196 ;  /* 0x0000000400047825 */ /* 0x004fd600078e02c4 */
[----:B------:R2:W-:Y:S01]  /*19530*/  @P1 STG.E desc[UR26][R4.64], R136 ;  /* 0x0000008804001986 */ /* 0x0005e2000c10191a */
[----:B-1----:R-:W-:Y:S01]  /*19540*/  ISETP.LT.AND P0, PT, R204, UR6, !P0 ;  /* 0x00000006cc007c0c */ /* 0x002fe2000c701270 */
[----:B------:R-:W1:Y:S01]  /*19550*/  LDCU UR6, c[0x0][0x398] ;  /* 0x00007300ff0677ac */ /* 0x000e620008000800 */
[----:B--2---:R-:W-:Y:S01]  /*19560*/  IMAD.WIDE R4, R0, 0x4, R198 ;  /* 0x0000000400047825 */ /* 0x004fe200078e02c6 */
[----:B------:R-:W-:Y:S01]  /*19570*/  IADD3 R6, PT, PT, R202, 0x5, RZ ;  /* 0x00000005ca067810 */ /* 0x000fe20007ffe0ff */
[----:B------:R-:W2:Y:S04]  /*19580*/  LDL.LU R136, [R1+0x30] ;  /* 0x0000300001887983 */ /* 0x000ea80000300800 */
[----:B------:R1:W-:Y:S02]  /*19590*/  @P2 STG.E desc[UR26][R4.64], R72 ;  /* 0x0000004804002986 */ /* 0x0003e4000c10191a */
[----:B-1----:R-:W-:-:S02]  /*195a0*/  IMAD.WIDE R4, R0, 0x4, R200 ;  /* 0x0000000400047825 */ /* 0x002fc400078e02c8 */
[----:B------:R-:W2:Y:S04]  /*195b0*/  LDL.LU R72, [R1+0x2c] ;  /* 0x00002c0001487983 */ /* 0x000ea80000300800 */
[----:B------:R1:W-:Y:S01]  /*195c0*/  @P0 STG.E desc[UR26][R4.64], R8 ;  /* 0x0000000804000986 */ /* 0x0003e2000c10191a */
[----:B------:R-:W-:-:S04]  /*195d0*/  ISETP.GE.AND P0, PT, R6, UR19, PT ;  /* 0x0000001306007c0c */ /* 0x000fc8000bf06270 */
[----:B------:R-:W-:Y:S01]  /*195e0*/  ISETP.LT.AND P1, PT, R203, UR4, !P0 ;  /* 0x00000004cb007c0c */ /* 0x000fe2000c721270 */
[----:B------:R-:W-:Y:S01]  /*195f0*/  VIADD R0, R0, UR32 ;  /* 0x0000002000007c36 */ /* 0x000fe20008000000 */
[----:B------:R-:W3:Y:S03]  /*19600*/  LDCU UR4, c[0x0][0x398] ;  /* 0x00007300ff0477ac */ /* 0x000ee60008000800 */
[----:B-1----:R-:W-:-:S08]  /*19610*/  IMAD.WIDE R4, R0, 0x4, R2 ;  /* 0x0000000400047825 */ /* 0x002fd000078e0202 */
[----:B----4-:R1:W-:Y:S04]  /*19620*/  @P1 STG.E desc[UR26][R4.64], R69 ;  /* 0x0000004504001986 */ /* 0x0103e8000c10191a */
[----:B-1----:R-:W4:Y:S01]  /*19630*/  LDL.LU R69, [R1+0x18] ;  /* 0x0000180001457983 */ /* 0x002f220000300800 */
[----:B---3--:R-:W-:Y:S02]  /*19640*/  ISETP.LT.AND P1, PT, R206, UR4, !P0 ;  /* 0x00000004ce007c0c */ /* 0x008fe4000c721270 */
[----:B------:R-:W-:Y:S01]  /*19650*/  ISETP.LT.AND P2, PT, R205, UR52, !P0 ;  /* 0x00000034cd007c0c */ /* 0x000fe2000c741270 */
[----:B------:R-:W-:Y:S01]  /*19660*/  IMAD.WIDE R4, R0, 0x4, R196 ;  /* 0x0000000400047825 */ /* 0x000fe200078e02c4 */
[----:B------:R-:W-:Y:S01]  /*19670*/  ISETP.LT.AND P0, PT, R204, UR54, !P0 ;  /* 0x00000036cc007c0c */ /* 0x000fe2000c701270 */
[----:B------:R-:W1:Y:S02]  /*19680*/  LDCU UR4, c[0x0][0x39c] ;  /* 0x00007380ff0477ac */ /* 0x000e640008000800 */
[----:B------:R-:W-:-:S02]  /*19690*/  VIADD R6, R202, 0x6 ;  /* 0x00000006ca067836 */ /* 0x000fc40000000000 */
[----:B------:R-:W-:Y:S01]  /*196a0*/  VIADD R8, R202, 0x8 ;  /* 0x00000008ca087836 */ /* 0x000fe20000000000 */
[----:B------:R-:W3:Y:S03]  /*196b0*/  LDCU UR52, c[0x0][0x398] ;  /* 0x00007300ff3477ac */ /* 0x000ee60008000800 */
[----:B------:R1:W-:Y:S01]  /*196c0*/  @P1 STG.E desc[UR26][R4.64], R137 ;  /* 0x0000008904001986 */ /* 0x0003e2000c10191a */
[----:B------:R-:W-:Y:S01]  /*196d0*/  ISETP.GE.AND P5, PT, R6, UR19, PT ;  /* 0x0000001306007c0c */ /* 0x000fe2000bfa6270 */
[----:B------:R-:W2:Y:S01]  /*196e0*/  LDCU UR54, c[0x0][0x398] ;  /* 0x00007300ff3677ac */ /* 0x000ea20008000800 */
[----:B-1----:R-:W-:Y:S01]  /*196f0*/  IMAD.WIDE R4, R0, 0x4, R198 ;  /* 0x0000000400047825 */ /* 0x002fe200078e02c6 */
[----:B------:R-:W2:Y:S04]  /*19700*/  LDL.LU R137, [R1+0x28] ;  /* 0x0000280001897983 */ /* 0x000ea80000300800 */
[----:B------:R1:W-:Y:S01]  /*19710*/  @P2 STG.E desc[UR26][R4.64], R73 ;  /* 0x0000004904002986 */ /* 0x0003e2000c10191a */
[----:B------:R-:W-:Y:S01]  /*19720*/  ISETP.LT.AND P2, PT, R203, UR24, !P5 ;  /* 0x00000018cb007c0c */ /* 0x000fe2000ef41270 */
[----:B------:R-:W-:Y:S01]  /*19730*/  VIADD R6, R202, 0x7 ;  /* 0x00000007ca067836 */ /* 0x000fe20000000000 */
[----:B------:R-:W-:Y:S01]  /*19740*/  ISETP.LT.AND P1, PT, R205, UR18, !P5 ;  /* 0x00000012cd007c0c */ /* 0x000fe2000ef21270 */
[----:B------:R-:W2:Y:S01]  /*19750*/  LDCU UR24, c[0x0][0x398] ;  /* 0x00007300ff1877ac */ /* 0x000ea20008000800 */
[C---:B-1----:R-:W-:Y:S01]  /*19760*/  IMAD.WIDE R4, R0.reuse, 0x4, R200 ;  /* 0x0000000400047825 */ /* 0x042fe200078e02c8 */
[----:B------:R-:W-:Y:S01]  /*19770*/  IADD3 R0, PT, PT, R0, UR32, RZ ;  /* 0x0000002000007c10 */ /* 0x000fe2000fffe0ff */
[----:B------:R-:W2:Y:S01]  /*19780*/  LDL.LU R73, [R1+0x24] ;  /* 0x0000240001497983 */ /* 0x000ea20000300800 */
[----:B------:R-:W-:Y:S01]  /*19790*/  ISETP.GE.AND P3, PT, R6, UR19, PT ;  /* 0x0000001306007c0c */ /* 0x000fe2000bf66270 */
[----:B------:R-:W1:Y:S02]  /*197a0*/  LDCU UR18, c[0x0][0x398] ;  /* 0x00007300ff1277ac */ /* 0x000e640008000800 */
[----:B------:R3:W-:Y:S01]  /*197b0*/  @P0 STG.E desc[UR26][R4.64], R9 ;  /* 0x0000000904000986 */ /* 0x0007e2000c10191a */
[----:B------:R-:W-:Y:S01]  /*197c0*/  ISETP.LT.AND P0, PT, R206, UR74, !P5 ;  /* 0x0000004ace007c0c */ /* 0x000fe2000ef01270 */
[----:B------:R-:W-:-:S04]  /*197d0*/  IMAD.WIDE R6, R0, 0x4, R196 ;  /* 0x0000000400067825 */ /* 0x000fc800078e02c4 */
[----:B---3--:R-:W-:Y:S01]  /*197e0*/  IMAD.WIDE R4, R0, 0x4, R2 ;  /* 0x0000000400047825 */ /* 0x008fe200078e0202 */
[----:B------:R-:W-:Y:S01]  /*197f0*/  ISETP.GE.AND P4, PT, R8, UR19, PT ;  /* 0x0000001308007c0c */ /* 0x000fe2000bf86270 */
[----:B------:R-:W3:Y:S03]  /*19800*/  LDCU UR74, c[0x0][0x39c] ;  /* 0x00007380ff4a77ac */ /* 0x000ee60008000800 */
[----:B----4-:R-:W-:Y:S04]  /*19810*/  @P2 STG.E desc[UR26][R4.64], R69 ;  /* 0x0000004504002986 */ /* 0x010fe8000c10191a */
[----:B------:R4:W-:Y:S04]  /*19820*/  @P0 STG.E desc[UR26][R6.64], R138 ;  /* 0x0000008a06000986 */ /* 0x0009e8000c10191a */
[----:B----4-:R-:W4:Y:S01]  /*19830*/  LDL.LU R138, [R1+0x20] ;  /* 0x00002000018a7983 */ /* 0x010f220000300800 */
[----:B------:R-:W-:Y:S01]  /*19840*/  ISETP.LT.AND P5, PT, R204, UR34, !P5 ;  /* 0x00000022cc007c0c */ /* 0x000fe2000efa1270 */
[----:B------:R-:W-:Y:S01]  /*19850*/  IMAD.WIDE R4, R0, 0x4, R198 ;  /* 0x0000000400047825 */ /* 0x000fe200078e02c6 */
[----:B------:R-:W-:Y:S01]  /*19860*/  ISETP.LT.AND P2, PT, R203, UR50, !P3 ;  /* 0x00000032cb007c0c */ /* 0x000fe2000df41270 */
[----:B------:R-:W1:Y:S01]  /*19870*/  LDCU UR34, c[0x0][0x398] ;  /* 0x00007300ff2277ac */ /* 0x000e620008000800 */
[----:B------:R-:W-:Y:S01]  /*19880*/  ISETP.LT.AND P0, PT, R206, UR42, !P3 ;  /* 0x0000002ace007c0c */ /* 0x000fe2000df01270 */
[----:B------:R-:W-:Y:S01]  /*19890*/  VIADD R69, R0, UR32 ;  /* 0x0000002000457c36 */ /* 0x000fe20008000000 */
[----:B------:R-:W-:Y:S01]  /*198a0*/  IADD3 R8, PT, PT, R202, 0x9, RZ ;  /* 0x00000009ca087810 */ /* 0x000fe20007ffe0ff */
[----:B------:R3:W-:Y:S01]  /*198b0*/  @P1 STG.E desc[UR26][R4.64], R74 ;  /* 0x0000004a04001986 */ /* 0x0007e2000c10191a */
[----:B------:R-:W-:Y:S01]  /*198c0*/  ISETP.LT.AND P1, PT, R205, UR72, !P3 ;  /* 0x00000048cd007c0c */ /* 0x000fe2000df21270 */
[C---:B------:R-:W-:Y:S01]  /*198d0*/  IMAD.WIDE R6, R69.reuse, 0x4, R196 ;  /* 0x0000000445067825 */ /* 0x040fe200078e02c4 */
[----:B------:R-:W-:Y:S01]  /*198e0*/  ISETP.GE.AND P6, PT, R8, UR19, PT ;  /* 0x0000001308007c0c */ /* 0x000fe2000bfc6270 */
[----:B------:R-:W1:Y:S02]  /*198f0*/  LDCU UR50, c[0x0][0x398] ;  /* 0x00007300ff3277ac */ /* 0x000e640008000800 */
[----:B------:R-:W-:Y:S01]  /*19900*/  IMAD.WIDE R8, R69, 0x4, R2 ;  /* 0x0000000445087825 */ /* 0x000fe200078e0202 */
[----:B------:R-:W1:Y:S03]  /*19910*/  LDCU UR42, c[0x0][0x398] ;  /* 0x00007300ff2a77ac */ /* 0x000e660008000800 */
[----:B---3--:R-:W-:Y:S01]  /*19920*/  IMAD.WIDE R4, R0, 0x4, R200 ;  /* 0x0000000400047825 */ /* 0x008fe200078e02c8 */
[----:B------:R-:W-:Y:S01]  /*19930*/  ISETP.LT.AND P3, PT, R204, UR33, !P3 ;  /* 0x00000021cc007c0c */ /* 0x000fe2000df61270 */
[----:B------:R-:W3:Y:S03]  /*19940*/  LDCU UR72, c[0x0][0x39c] ;  /* 0x00007380ff4877ac */ /* 0x000ee60008000800 */
[----:B------:R1:W-:Y:S01]  /*19950*/  @P5 STG.E desc[UR26][R4.64], R10 ;  /* 0x0000000a04005986 */ /* 0x0003e2000c10191a */
[----:B------:R-:W-:Y:S01]  /*19960*/  VIADD R0, R202, 0xa ;  /* 0x0000000aca007836 */ /* 0x000fe20000000000 */
[----:B------:R-:W2:Y:S02]  /*19970*/  LDCU UR33, c[0x0][0x398] ;  /* 0x00007300ff2177ac */ /* 0x000ea40008000800 */
[----:B------:R3:W-:Y:S01]  /*19980*/  @P2 STG.E desc[UR26][R8.64], R70 ;  /* 0x0000004608002986 */ /* 0x0007e2000c10191a */
[----:B------:R-:W-:Y:S01]  /*19990*/  ISETP.LT.AND P2, PT, R203, UR75, !P4 ;  /* 0x0000004bcb007c0c */ /* 0x000fe2000e741270 */
[----:B------:R-:W2:Y:S02]  /*199a0*/  LDCU UR75, c[0x0][0x398] ;  /* 0x00007300ff4b77ac */ /* 0x000ea40008000800 */
[----:B------:R2:W-:Y:S01]  /*199b0*/  @P0 STG.E desc[UR26][R6.64], R139 ;  /* 0x0000008b06000986 */ /* 0x0005e2000c10191a */
[----:B------:R-:W-:Y:S01]  /*199c0*/  ISETP.LT.AND P0, PT, R206, UR22, !P4 ;  /* 0x00000016ce007c0c */ /* 0x000fe2000e701270 */
[----:B------:R-:W4:Y:S01]  /*199d0*/  LDCU UR22, c[0x0][0x398] ;  /* 0x00007300ff1677ac */ /* 0x000f220008000800 */
[----:B-1----:R-:W-:-:S04]  /*199e0*/  IMAD.WIDE R4, R69, 0x4, R198 ;  /* 0x0000000445047825 */ /* 0x002fc800078e02c6 */
[C---:B---3--:R-:W-:Y:S01]  /*199f0*/  IMAD.WIDE R70, R69.reuse, 0x4, R200 ;  /* 0x0000000445467825 */ /* 0x048fe200078e02c8 */
[----:B------:R-:W-:Y:S01]  /*19a00*/  IADD3 R69, PT, PT, R69, UR32, RZ ;  /* 0x0000002045457c10 */ /* 0x000fe2000fffe0ff */
[----:B------:R1:W-:Y:S01]  /*19a10*/  @P1 STG.E desc[UR26][R4.64], R75 ;  /* 0x0000004b04001986 */ /* 0x0003e2000c10191a */
[----:B------:R-:W-:Y:S01]  /*19a20*/  ISETP.LT.AND P1, PT, R205, UR53, !P4 ;  /* 0x00000035cd007c0c */ /* 0x000fe2000e721270 */
[----:B------:R-:W3:Y:S02]  /*19a30*/  LDCU UR53, c[0x0][0x398] ;  /* 0x00007300ff3577ac */ /* 0x000ee40008000800 */
[C---:B--2---:R-:W-:Y:S01]  /*19a40*/  IMAD.WIDE R6, R69.reuse, 0x4, R2 ;  /* 0x0000000445067825 */ /* 0x044fe200078e0202 */
[----:B------:R2:W-:Y:S01]  /*19a50*/  @P3 STG.E desc[UR26][R70.64], R11 ;  /* 0x0000000b46003986 */ /* 0x0005e2000c10191a */
[----:B------:R-:W-:Y:S01]  /*19a60*/  ISETP.LT.AND P4, PT, R204, UR70, !P4 ;  /* 0x00000046cc007c0c */ /* 0x000fe2000e781270 */
[----:B------:R-:W3:Y:S01]  /*19a70*/  LDCU UR70, c[0x0][0x39c] ;  /* 0x00007380ff4677ac */ /* 0x000ee20008000800 */
[----:B-1----:R-:W-:Y:S01]  /*19a80*/  IMAD.WIDE R4, R69, 0x4, R196 ;  /* 0x0000000445047825 */ /* 0x002fe200078e02c4 */
[----:B------:R-:W-:Y:S01]  /*19a90*/  ISETP.LT.AND P3, PT, R203, UR37, !P6 ;  /* 0x00000025cb007c0c */ /* 0x000fe2000f761270 */
[----:B------:R-:W1:Y:S02]  /*19aa0*/  LDCU UR37, c[0x0][0x398] ;  /* 0x00007300ff2577ac */ /* 0x000e640008000800 */
[----:B------:R-:W-:-:S04]  /*19ab0*/  IMAD.WIDE R8, R69, 0x4, R198 ;  /* 0x0000000445087825 */ /* 0x000fc800078e02c6 */
[----:B--2---:R-:W-:-:S04]  /*19ac0*/  IMAD.WIDE R10, R69, 0x4, R200 ;  /* 0x00000004450a7825 */ /* 0x004fc800078e02c8 */
[----:B------:R-:W-:Y:S01]  /*19ad0*/  VIADD R69, R69, UR32 ;  /* 0x0000002045457c36 */ /* 0x000fe20008000000 */
[----:B------:R-:W-:Y:S01]  /*19ae0*/  ISETP.GE.AND P5, PT, R0, UR19, PT ;  /* 0x0000001300007c0c */ /* 0x000fe2000bfa6270 */
[----:B------:R-:W-:Y:S01]  /*19af0*/  VIADD R0, R202, 0xb ;  /* 0x0000000bca007836 */ /* 0x000fe20000000000 */
[----:B----4-:R2:W-:Y:S01]  /*19b00*/  @P2 STG.E desc[UR26][R6.64], R138 ;  /* 0x0000008a06002986 */ /* 0x0105e2000c10191a */
[----:B------:R-:W-:Y:S01]  /*19b10*/  ISETP.LT.AND P2, PT, R205, UR40, !P6 ;  /* 0x00000028cd007c0c */ /* 0x000fe2000f741270 */
[----:B------:R-:W4:Y:S02]  /*19b20*/  LDCU UR40, c[0x0][0x398] ;  /* 0x00007300ff2877ac */ /* 0x000f240008000800 */
[----:B------:R1:W-:Y:S01]  /*19b30*/  @P0 STG.E desc[UR26][R4.64], R140 ;  /* 0x0000008c04000986 */ /* 0x0003e2000c10191a */
[----:B------:R-:W-:Y:S01]  /*19b40*/  ISETP.LT.AND P0, PT, R206, UR73, !P6 ;  /* 0x00000049ce007c0c */ /* 0x000fe2000f701270 */
[----:B------:R-:W3:Y:S02]  /*19b50*/  LDCU UR73, c[0x0][0x398] ;  /* 0x00007300ff4977ac */ /* 0x000ee40008000800 */
[----:B------:R4:W-:Y:S01]  /*19b60*/  @P1 STG.E desc[UR26][R8.64], R76 ;  /* 0x0000004c08001986 */ /* 0x0009e2000c10191a */
[----:B--2---:R-:W-:-:S04]  /*19b70*/  IMAD.WIDE R6, R69, 0x4, R196 ;  /* 0x0000000445067825 */ /* 0x004fc800078e02c4 */
[C---:B-1----:R-:W-:Y:S01]  /*19b80*/  IMAD.WIDE R4, R69.reuse, 0x4, R2 ;  /* 0x0000000445047825 */ /* 0x042fe200078e0202 */
[----:B------:R1:W-:Y:S03]  /*19b90*/  @P4 STG.E desc[UR26][R10.64], R12 ;  /* 0x0000000c0a004986 */ /* 0x0003e6000c10191a */
[----:B----4-:R-:W-:Y:S01]  /*19ba0*/  IMAD.WIDE R8, R69, 0x4, R198 ;  /* 0x0000000445087825 */ /* 0x010fe200078e02c6 */
[----:B------:R2:W-:Y:S01]  /*19bb0*/  @P3 STG.E desc[UR26][R4.64], R73 ;  /* 0x0000004904003986 */ /* 0x0005e2000c10191a */
[----:B------:R-:W-:Y:S01]  /*19bc0*/  ISETP.LT.AND P6, PT, R204, UR48, !P6 ;  /* 0x00000030cc007c0c */ /* 0x000fe2000f7c1270 */
[----:B------:R-:W4:Y:S01]  /*19bd0*/  LDCU UR48, c[0x0][0x398] ;  /* 0x00007300ff3077ac */ /* 0x000f220008000800 */
[----:B------:R-:W-:Y:S01]  /*19be0*/  ISETP.LT.AND P3, PT, R203, UR68, !P5 ;  /* 0x00000044cb007c0c */ /* 0x000fe2000ef61270 */
[----:B------:R2:W-:Y:S01]  /*19bf0*/  @P0 STG.E desc[UR26][R6.64], R141 ;  /* 0x0000008d06000986 */ /* 0x0005e2000c10191a */
[----:B------:R-:W-:Y:S01]  /*19c00*/  ISETP.LT.AND P4, PT, R205, UR71, !P5 ;  /* 0x00000047cd007c0c */ /* 0x000fe2000ef81270 */
[----:B------:R-:W3:Y:S02]  /*19c10*/  LDCU UR68, c[0x0][0x39c] ;  /* 0x00007380ff4477ac */ /* 0x000ee40008000800 */
[----:B------:R3:W-:Y:S01]  /*19c20*/  @P2 STG.E desc[UR26][R8.64], R77 ;  /* 0x0000004d08002986 */ /* 0x0007e2000c10191a */
[----:B------:R-:W-:Y:S01]  /*19c30*/  ISETP.LT.AND P2, PT, R206, UR51, !P5 ;  /* 0x00000033ce007c0c */ /* 0x000fe2000ef41270 */
[C---:B-1----:R-:W-:Y:S01]  /*19c40*/  IMAD.WIDE R10, R69.reuse, 0x4, R200 ;  /* 0x00000004450a7825 */ /* 0x042fe200078e02c8 */
[----:B------:R-:W-:Y:S01]  /*19c50*/  ISETP.GE.AND P1, PT, R0, UR19, PT ;  /* 0x0000001300007c0c */ /* 0x000fe2000bf26270 */
[----:B------:R-:W1:Y:S02]  /*19c60*/  LDCU UR51, c[0x0][0x398] ;  /* 0x00007300ff3377ac */ /* 0x000e640008000800 */
[----:B------:R-:W-:Y:S01]  /*19c70*/  VIADD R69, R69, UR32 ;  /* 0x0000002045457c36 */ /* 0x000fe20008000000 */
[----:B------:R-:W1:Y:S03]  /*19c80*/  LDCU UR71, c[0x0][0x398] ;  /* 0x00007300ff4777ac */ /* 0x000e660008000800 */
[C---:B--2---:R-:W-:Y:S01]  /*19c90*/  IMAD.WIDE R4, R69.reuse, 0x4, R2 ;  /* 0x0000000445047825 */ /* 0x044fe200078e0202 */
[----:B------:R2:W-:Y:S03]  /*19ca0*/  @P6 STG.E desc[UR26][R10.64], R13 ;  /* 0x0000000d0a006986 */ /* 0x0005e6000c10191a */
[----:B------:R-:W-:Y:S01]  /*19cb0*/  IMAD.WIDE R6, R69, 0x4, R196 ;  /* 0x0000000445067825 */ /* 0x000fe200078e02c4 */
[----:B------:R-:W-:-:S03]  /*19cc0*/  ISETP.LT.AND P5, PT, R204, UR30, !P5 ;  /* 0x0000001ecc007c0c */ /* 0x000fc6000efa1270 */
[----:B---3--:R-:W-:Y:S01]  /*19cd0*/  IMAD.WIDE R8, R69, 0x4, R198 ;  /* 0x0000000445087825 */ /* 0x008fe200078e02c6 */
[----:B------:R3:W-:Y:S01]  /*19ce0*/  @P3 STG.E desc[UR26][R4.64], R137 ;  /* 0x0000008904003986 */ /* 0x0007e2000c10191a */
[----:B------:R-:W-:Y:S01]  /*19cf0*/  ISETP.LT.AND P3, PT, R203, UR8, !P1 ;  /* 0x00000008cb007c0c */ /* 0x000fe2000cf61270 */
[----:B------:R-:W1:Y:S02]  /*19d00*/  LDCU UR30, c[0x0][0x398] ;  /* 0x00007300ff1e77ac */ /* 0x000e640008000800 */
[----:B------:R1:W-:Y:S01]  /*19d10*/  @P2 STG.E desc[UR26][R6.64], R142 ;  /* 0x0000008e06002986 */ /* 0x0003e2000c10191a */
[----:B--2---:R-:W-:Y:S01]  /*19d20*/  IMAD.WIDE R10, R69, 0x4, R200 ;  /* 0x00000004450a7825 */ /* 0x004fe200078e02c8 */
[----:B------:R-:W-:Y:S01]  /*19d30*/  IADD3 R0, PT, PT, R202, 0xc, RZ ;  /* 0x0000000cca007810 */ /* 0x000fe20007ffe0ff */
[----:B------:R-:W2:Y:S01]  /*19d40*/  LDCU UR8, c[0x0][0x398] ;  /* 0x00007300ff0877ac */ /* 0x000ea20008000800 */
[----:B------:R1:W-:Y:S01]  /*19d50*/  @P4 STG.E desc[UR26][R8.64], R78 ;  /* 0x0000004e08004986 */ /* 0x0003e2000c10191a */
[----:B------:R-:W-:-:S02]  /*19d60*/  ISETP.LT.AND P4, PT, R206, UR66, !P1 ;  /* 0x00000042ce007c0c */ /* 0x000fc4000cf81270 */
[----:B------:R-:W-:Y:S02]  /*19d70*/  IADD3 R69, PT, PT, R69, UR32, RZ ;  /* 0x0000002045457c10 */ /* 0x000fe4000fffe0ff */
[----:B------:R-:W-:Y:S02]  /*19d80*/  ISETP.LT.AND P2, PT, R205, UR46, !P1 ;  /* 0x0000002ecd007c0c */ /* 0x000fe4000cf41270 */
[----:B------:R-:W-:Y:S01]  /*19d90*/  ISETP.GE.AND P0, PT, R0, UR19, PT ;  /* 0x0000001300007c0c */ /* 0x000fe2000bf06270 */
[C---:B---3--:R-:W-:Y:S01]  /*19da0*/  IMAD.WIDE R4, R69.reuse, 0x4, R2 ;  /* 0x0000000445047825 */ /* 0x048fe200078e0202 */
[----:B------:R-:W-:Y:S01]  /*19db0*/  ISETP.LT.AND P1, PT, R204, UR69, !P1 ;  /* 0x00000045cc007c0c */ /* 0x000fe2000cf21270 */
[----:B------:R3:W-:Y:S01]  /*19dc0*/  @P5 STG.E desc[UR26][R10.64], R14 ;  /* 0x0000000e0a005986 */ /* 0x0007e2000c10191a */
[----:B------:R-:W2:Y:S01]  /*19dd0*/  LDCU UR66, c[0x0][0x39c] ;  /* 0x00007380ff4277ac */ /* 0x000ea20008000800 */
[----:B-1----:R-:W-:Y:S01]  /*19de0*/  IMAD.WIDE R6, R69, 0x4, R196 ;  /* 0x0000000445067825 */ /* 0x002fe200078e02c4 */
[----:B------:R-:W-:Y:S01]  /*19df0*/  ISETP.LT.AND P5, PT, R203, UR49, !P0 ;  /* 0x00000031cb007c0c */ /* 0x000fe2000c7a1270 */
[----:B------:R1:W-:Y:S01]  /*19e00*/  @P3 STG.E desc[UR26][R4.64], R72 ;  /* 0x0000004804003986 */ /* 0x0003e2000c10191a */
[----:B------:R-:W2:Y:S01]  /*19e10*/  LDCU UR46, c[0x0][0x398] ;  /* 0x00007300ff2e77ac */ /* 0x000ea20008000800 */
[----:B------:R-:W-:-:S02]  /*19e20*/  VIADD R0, R202, 0xd ;  /* 0x0000000dca007836 */ /* 0x000fc40000000000 */
[C---:B------:R-:W-:Y:S01]  /*19e30*/  IMAD.WIDE R8, R69.reuse, 0x4, R198 ;  /* 0x0000000445087825 */ /* 0x040fe200078e02c6 */
[----:B------:R4:W-:Y:S01]  /*19e40*/  @P4 STG.E desc[UR26][R6.64], R143 ;  /* 0x0000008f06004986 */ /* 0x0009e2000c10191a */
[----:B------:R-:W-:Y:S01]  /*19e50*/  ISETP.LT.AND P4, PT, R206, UR36, !P0 ;  /* 0x00000024ce007c0c */ /* 0x000fe2000c781270 */
[----:B------:R-:W2:Y:S01]  /*19e60*/  LDCU UR69, c[0x0][0x398] ;  /* 0x00007300ff4577ac */ /* 0x000ea20008000800 */
[C---:B------:R-:W-:Y:S02]  /*19e70*/  VIADD R13, R69.reuse, UR32 ;  /* 0x00000020450d7c36 */ /* 0x040fe40008000000 */
[----:B---3--:R-:W-:Y:S01]  /*19e80*/  IMAD.WIDE R10, R69, 0x4, R200 ;  /* 0x00000004450a7825 */ /* 0x008fe200078e02c8 */
[----:B------:R-:W-:Y:S01]  /*19e90*/  ISETP.GE.AND P6, PT, R0, UR19, PT ;  /* 0x0000001300007c0c */ /* 0x000fe2000bfc6270 */
[----:B------:R3:W-:Y:S01]  /*19ea0*/  @P2 STG.E desc[UR26][R8.64], R79 ;  /* 0x0000004f08002986 */ /* 0x0007e2000c10191a */
[----:B------:R-:W-:Y:S01]  /*19eb0*/  ISETP.LT.AND P2, PT, R205, UR64, !P0 ;  /* 0x00000040cd007c0c */ /* 0x000fe2000c741270 */
[----:B-1----:R-:W-:Y:S01]  /*19ec0*/  IMAD.WIDE R4, R13, 0x4, R2 ;  /* 0x000000040d047825 */ /* 0x002fe200078e0202 */
[----:B------:R-:W-:Y:S01]  /*19ed0*/  ISETP.LT.AND P0, PT, R204, UR38, !P0 ;  /* 0x00000026cc007c0c */ /* 0x000fe2000c701270 */
[----:B------:R1:W-:Y:S01]  /*19ee0*/  @P1 STG.E desc[UR26][R10.64], R15 ;  /* 0x0000000f0a001986 */ /* 0x0003e2000c10191a */
[----:B------:R-:W-:Y:S01]  /*19ef0*/  ISETP.LT.AND P1, PT, R203, UR67, !P6 ;  /* 0x00000043cb007c0c */ /* 0x000fe2000f721270 */
[C---:B----4-:R-:W-:Y:S01]  /*19f00*/  IMAD.WIDE R6, R13.reuse, 0x4, R196 ;  /* 0x000000040d067825 */ /* 0x050fe200078e02c4 */
[----:B------:R-:W4:Y:S01]  /*19f10*/  LDCU UR49, c[0x0][0x398] ;  /* 0x00007300ff3177ac */ /* 0x000f220008000800 */
[----:B------:R2:W-:Y:S01]  /*19f20*/  @P5 STG.E desc[UR26][R4.64], R136 ;  /* 0x0000008804005986 */ /* 0x0005e2000c10191a */
[----:B------:R-:W-:Y:S01]  /*19f30*/  ISETP.LT.AND P5, PT, R206, UR44, !P6 ;  /* 0x0000002cce007c0c */ /* 0x000fe2000f7a1270 */
[----:B------:R-:W-:Y:S01]  /*19f40*/  VIADD R0, R202, 0xe ;  /* 0x0000000eca007836 */ /* 0x000fe20000000000 */
[----:B------:R-:W4:Y:S01]  /*19f50*/  LDCU UR36, c[0x0][0x398] ;  /* 0x00007300ff2477ac */ /* 0x000f220008000800 */
[C---:B---3--:R-:W-:Y:S01]  /*19f60*/  IMAD.WIDE R8, R13.reuse, 0x4, R198 ;  /* 0x000000040d087825 */ /* 0x048fe200078e02c6 */
[----:B------:R-:W3:Y:S01]  /*19f70*/  LDCU UR64, c[0x0][0x39c] ;  /* 0x00007380ff4077ac */ /* 0x000ee20008000800 */
[----:B-1----:R-:W-:Y:S01]  /*19f80*/  IADD3 R15, PT, PT, R13, UR32, RZ ;  /* 0x000000200d0f7c10 */ /* 0x002fe2000fffe0ff */
[----:B------:R1:W-:Y:S01]  /*19f90*/  @P4 STG.E desc[UR26][R6.64], R144 ;  /* 0x0000009006004986 */ /* 0x0003e2000c10191a */
[----:B------:R-:W-:Y:S01]  /*19fa0*/  ISETP.LT.AND P4, PT, R205, UR12, !P6 ;  /* 0x0000000ccd007c0c */ /* 0x000fe2000f781270 */
[----:B------:R-:W3:Y:S01]  /*19fb0*/  LDCU UR38, c[0x0][0x398] ;  /* 0x00007300ff2677ac */ /* 0x000ee20008000800 */
[----:B--2---:R-:W-:Y:S01]  /*19fc0*/  IMAD.WIDE R4, R13, 0x4, R200 ;  /* 0x000000040d047825 */ /* 0x004fe200078e02c8 */
[----:B------:R-:W-:Y:S01]  /*19fd0*/  ISETP.GE.AND P3, PT, R0, UR19, PT ;  /* 0x0000001300007c0c */ /* 0x000fe2000bf66270 */
[----:B------:R-:W2:Y:S02]  /*19fe0*/  LDCU UR67, c[0x0][0x398] ;  /* 0x00007300ff4377ac */ /* 0x000ea40008000800 */
[----:B------:R-:W-:Y:S01]  /*19ff0*/  IMAD.WIDE R10, R15, 0x4, R2 ;  /* 0x000000040f0a7825 */ /* 0x000fe200078e0202 */
[----:B------:R-:W-:Y:S01]  /*1a000*/  ISETP.LT.AND P6, PT, R204, UR62, !P6 ;  /* 0x0000003ecc007c0c */ /* 0x000fe2000f7c1270 */
[----:B------:R3:W-:Y:S01]  /*1a010*/  @P2 STG.E desc[UR26][R8.64], R80 ;  /* 0x0000005008002986 */ /* 0x0007e2000c10191a */
[----:B------:R-:W-:Y:S01]  /*1a020*/  ISETP.LT.AND P2, PT, R203, UR6, !P3 ;  /* 0x00000006cb007c0c */ /* 0x000fe2000df41270 */
[----:B------:R-:W2:Y:S01]  /*1a030*/  LDCU UR44, c[0x0][0x398] ;  /* 0x00007300ff2c77ac */ /* 0x000ea20008000800 */
[C---:B-1----:R-:W-:Y:S01]  /*1a040*/  IMAD.WIDE R6, R15.reuse, 0x4, R196 ;  /* 0x000000040f067825 */ /* 0x042fe200078e02c4 */
[----:B------:R1:W-:Y:S01]  /*1a050*/  @P0 STG.E desc[UR26][R4.64], R16 ;  /* 0x0000001004000986 */ /* 0x0003e2000c10191a */
[----:B------:R-:W2:Y:S02]  /*1a060*/  LDCU UR62, c[0x0][0x39c] ;  /* 0x00007380ff3e77ac */ /* 0x000ea40008000800 */
[----:B------:R-:W-:Y:S01]  /*1a070*/  VIADD R0, R202, 0xf ;  /* 0x0000000fca007836 */ /* 0x000fe20000000000 */
[----:B------:R-:W-:Y:S01]  /*1a080*/  @P1 STG.E desc[UR26][R10.64], R135 ;  /* 0x000000870a001986 */ /* 0x000fe2000c10191a */
[----:B------:R-:W-:Y:S01]  /*1a090*/  ISETP.LT.AND P1, PT, R206, UR65, !P3 ;  /* 0x00000041ce007c0c */ /* 0x000fe2000df21270 */
[C---:B------:R-:W-:Y:S01]  /*1a0a0*/  VIADD R13, R15.reuse, UR32 ;  /* 0x000000200f0d7c36 */ /* 0x040fe20008000000 */
[----:B------:R-:W2:Y:S01]  /*1a0b0*/  LDCU UR12, c[0x0][0x398] ;  /* 0x00007300ff0c77ac */ /* 0x000ea20008000800 */
[----:B---3--:R-:W-:Y:S01]  /*1a0c0*/  IMAD.WIDE R8, R15, 0x4, R198 ;  /* 0x000000040f087825 */ /* 0x008fe200078e02c6 */
[----:B------:R3:W-:Y:S01]  /*1a0d0*/  @P5 STG.E desc[UR26][R6.64], R145 ;  /* 0x0000009106005986 */ /* 0x0007e2000c10191a */
[----:B------:R-:W-:Y:S01]  /*1a0e0*/  ISETP.LT.AND P5, PT, R205, UR35, !P3 ;  /* 0x00000023cd007c0c */ /* 0x000fe2000dfa1270 */
[----:B------:R-:W2:Y:S01]  /*1a0f0*/  LDCU UR6, c[0x0][0x398] ;  /* 0x00007300ff0677ac */ /* 0x000ea20008000800 */
[----:B-1----:R-:W-:Y:S01]  /*1a100*/  IMAD.WIDE R4, R15, 0x4, R200 ;  /* 0x000000040f047825 */ /* 0x002fe200078e02c8 */
[----:B------:R-:W-:-:S02]  /*1a110*/  ISETP.GE.AND P0, PT, R0, UR19, PT ;  /* 0x0000001300007c0c */ /* 0x000fc4000bf06270 */
[----:B------:R-:W-:Y:S01]  /*1a120*/  ISETP.LT.AND P3, PT, R204, UR47, !P3 ;  /* 0x0000002fcc007c0c */ /* 0x000fe2000df61270 */
[----:B------:R1:W-:Y:S01]  /*1a130*/  @P4 STG.E desc[UR26][R8.64], R81 ;  /* 0x0000005108004986 */ /* 0x0003e2000c10191a */
[----:B------:R-:W-:Y:S01]  /*1a140*/  ISETP.LT.AND P4, PT, R203, UR60, !P0 ;  /* 0x0000003ccb007c0c */ /* 0x000fe2000c781270 */
[----:B------:R-:W2:Y:S01]  /*1a150*/  LDCU UR65, c[0x0][0x398] ;  /* 0x00007300ff4177ac */ /* 0x000ea20008000800 */
[C---:B---3--:R-:W-:Y:S01]  /*1a160*/  IMAD.WIDE R6, R13.reuse, 0x4, R2 ;  /* 0x000000040d067825 */ /* 0x048fe200078e0202 */
[----:B------:R3:W-:Y:S01]  /*1a170*/  @P6 STG.E desc[UR26][R4.64], R17 ;  /* 0x0000001104006986 */ /* 0x0007e2000c10191a */
[----:B------:R-:W-:Y:S01]  /*1a180*/  ISETP.LT.AND P6, PT, R206, UR16, !P0 ;  /* 0x00000010ce007c0c */ /* 0x000fe2000c7c1270 */
[----:B------:R-:W2:Y:S01]  /*1a190*/  LDCU UR35, c[0x0][0x398] ;  /* 0x00007300ff2377ac */ /* 0x000ea20008000800 */
[----:B------:R-:W-:Y:S01]  /*1a1a0*/  IADD3 R0, PT, PT, R202, 0x10, RZ ;  /* 0x00000010ca007810 */ /* 0x000fe20007ffe0ff */
[----:B-1----:R-:W-:Y:S01]  /*1a1b0*/  IMAD.WIDE R8, R13, 0x4, R196 ;  /* 0x000000040d087825 */ /* 0x002fe200078e02c4 */
[----:B------:R1:W-:Y:S01]  /*1a1c0*/  @P2 STG.E desc[UR26][R6.64], R134 ;  /* 0x0000008606002986 */ /* 0x0003e2000c10191a */
[----:B------:R-:W-:Y:S01]  /*1a1d0*/  ISETP.LT.AND P2, PT, R205, UR63, !P0 ;  /* 0x0000003fcd007c0c */ /* 0x000fe2000c741270 */
[----:B------:R-:W2:Y:S01]  /*1a1e0*/  LDCU UR47, c[0x0][0x398] ;  /* 0x00007300ff2f77ac */ /* 0x000ea20008000800 */
[C---:B------:R-:W-:Y:S01]  /*1a1f0*/  IMAD.WIDE R10, R13.reuse, 0x4, R198 ;  /* 0x000000040d0a7825 */ /* 0x040fe200078e02c6 */
[----:B------:R4:W-:Y:S01]  /*1a200*/  @P1 STG.E desc[UR26][R8.64], R146 ;  /* 0x0000009208001986 */ /* 0x0009e2000c10191a */
[----:B------:R-:W-:Y:S01]  /*1a210*/  ISETP.GE.AND P1, PT, R0, UR19, PT ;  /* 0x0000001300007c0c */ /* 0x000fe2000bf26270 */
[----:B------:R-:W2:Y:S01]  /*1a220*/  LDCU UR60, c[0x0][0x39c] ;  /* 0x00007380ff3c77ac */ /* 0x000ea20008000800 */
[----:B------:R-:W-:-:S02]  /*1a230*/  VIADD R15, R13, UR32 ;  /* 0x000000200d0f7c36 */ /* 0x000fc40008000000 */
[----:B---3--:R-:W-:Y:S01]  /*1a240*/  IMAD.WIDE R4, R13, 0x4, R200 ;  /* 0x000000040d047825 */ /* 0x008fe200078e02c8 */
[----:B------:R-:W-:Y:S01]  /*1a250*/  ISETP.LT.AND P0, PT, R204, UR28, !P0 ;  /* 0x0000001ccc007c0c */ /* 0x000fe2000c701270 */
[----:B------:R3:W-:Y:S01]  /*1a260*/  @P5 STG.E desc[UR26][R10.64], R82 ;  /* 0x000000520a005986 */ /* 0x0007e2000c10191a */
[----:B------:R-:W-:Y:S01]  /*1a270*/  ISETP.LT.AND P5, PT, R203, UR77, !P1 ;  /* 0x0000004dcb007c0c */ /* 0x000fe2000cfa1270 */
[C---:B-1----:R-:W-:Y:S01]  /*1a280*/  IMAD.WIDE R6, R15.reuse, 0x4, R2 ;  /* 0x000000040f067825 */ /* 0x042fe200078e0202 */
[C---:B------:R-:W-:Y:S01]  /*1a290*/  IADD3 R13, PT, PT, R15.reuse, UR32, RZ ;  /* 0x000000200f0d7c10 */ /* 0x040fe2000fffe0ff */
[----:B------:R1:W-:Y:S01]  /*1a2a0*/  @P3 STG.E desc[UR26][R4.64], R18 ;  /* 0x0000001204003986 */ /* 0x0003e2000c10191a */
[----:B------:R-:W-:Y:S01]  /*1a2b0*/  ISETP.LT.AND P3, PT, R206, UR58, !P1 ;  /* 0x0000003ace007c0c */ /* 0x000fe2000cf61270 */
[C---:B----4-:R-:W-:Y:S01]  /*1a2c0*/  IMAD.WIDE R8, R15.reuse, 0x4, R196 ;  /* 0x000000040f087825 */ /* 0x050fe200078e02c4 */
[----:B------:R-:W4:Y:S03]  /*1a2d0*/  LDCU UR16, c[0x0][0x398] ;  /* 0x00007300ff1077ac */ /* 0x000f260008000800 */
[----:B------:R-:W-:Y:S01]  /*1a2e0*/  VIADD R0, R202, 0x11 ;  /* 0x00000011ca007836 */ /* 0x000fe20000000000 */
[----:B------:R2:W-:Y:S01]  /*1a2f0*/  @P4 STG.E desc[UR26][R6.64], R68 ;  /* 0x0000004406004986 */ /* 0x0005e2000c10191a */
[----:B---3--:R-:W-:Y:S01]  /*1a300*/  IMAD.WIDE R10, R15, 0x4, R198 ;  /* 0x000000040f0a7825 */ /* 0x008fe200078e02c6 */
[----:B------:R-:W-:Y:S01]  /*1a310*/  ISETP.LT.AND P4, PT, R205, UR45, !P1 ;  /* 0x0000002dcd007c0c */ /* 0x000fe2000cf81270 */
[----:B------:R-:W3:Y:S01]  /*1a320*/  LDCU UR63, c[0x0][0x398] ;  /* 0x00007300ff3f77ac */ /* 0x000ee20008000800 */
[----:B------:R4:W-:Y:S01]  /*1a330*/  @P6 STG.E desc[UR26][R8.64], R147 ;  /* 0x0000009308006986 */ /* 0x0009e2000c10191a */
[----:B-1----:R-:W-:Y:S01]  /*1a340*/  IMAD.WIDE R4, R15, 0x4, R200 ;  /* 0x000000040f047825 */ /* 0x002fe200078e02c8 */
[----:B------:R-:W-:Y:S01]  /*1a350*/  ISETP.LT.AND P1, PT, R204, UR61, !P1 ;  /* 0x0000003dcc007c0c */ /* 0x000fe2000cf21270 */
[----:B------:R-:W1:Y:S01]  /*1a360*/  LDCU UR77, c[0x0][0x39c] ;  /* 0x00007380ff4d77ac */ /* 0x000e620008000800 */
[----:B------:R-:W-:Y:S01]  /*1a370*/  ISETP.GE.AND P6, PT, R0, UR14, PT ;  /* 0x0000000e00007c0c */ /* 0x000fe2000bfc6270 */
[----:B------:R3:W-:Y:S01]  /*1a380*/  @P2 STG.E desc[UR26][R10.64], R83 ;  /* 0x000000530a002986 */ /* 0x0007e2000c10191a */
[----:B------:R-:W-:Y:S01]  /*1a390*/  VIADD R0, R202, 0x12 ;  /* 0x00000012ca007836 */ /* 0x000fe20000000000 */
[----:B------:R-:W1:Y:S01]  /*1a3a0*/  LDCU UR28, c[0x0][0x398] ;  /* 0x00007300ff1c77ac */ /* 0x000e620008000800 */
[----:B--2---:R-:W-:Y:S01]  /*1a3b0*/  IMAD.WIDE R6, R13, 0x4, R2 ;  /* 0x000000040d067825 */ /* 0x004fe200078e0202 */
[----:B------:R-:W-:Y:S01]  /*1a3c0*/  ISETP.LT.AND P2, PT, R203, UR20, !P6 ;  /* 0x00000014cb007c0c */ /* 0x000fe2000f741270 */
[----:B------:R2:W-:Y:S01]  /*1a3d0*/  @P0 STG.E desc[UR26][R4.64], R19 ;  /* 0x0000001304000986 */ /* 0x0005e2000c10191a */
[----:B------:R-:W1:Y:S01]  /*1a3e0*/  LDCU UR19, c[0x0][0x398] ;  /* 0x00007300ff1377ac */ /* 0x000e620008000800 */
[----:B----4-:R-:W-:Y:S01]  /*1a3f0*/  IMAD.WIDE R8, R13, 0x4, R196 ;  /* 0x000000040d087825 */ /* 0x010fe200078e02c4 */
[----:B------:R-:W-:Y:S01]  /*1a400*/  ISETP.LT.AND P0, PT, R206, UR56, !P6 ;  /* 0x00000038ce007c0c */ /* 0x000fe2000f701270 */
[----:B------:R4:W-:Y:S01]  /*1a410*/  @P5 STG.E desc[UR26][R6.64], R132 ;  /* 0x0000008406005986 */ /* 0x0009e2000c10191a */
[----:B------:R-:W-:Y:S01]  /*1a420*/  ISETP.LT.AND P5, PT, R205, UR41, !P6 ;  /* 0x00000029cd007c0c */ /* 0x000fe2000f7a1270 */
[C---:B------:R-:W-:Y:S01]  /*1a430*/  VIADD R15, R13.reuse, UR32 ;  /* 0x000000200d0f7c36 */ /* 0x040fe20008000000 */
[----:B------:R-:W1:Y:S01]  /*1a440*/  LDCU UR58, c[0x0][0x398] ;  /* 0x00007300ff3a77ac */ /* 0x000e620008000800 */
[C---:B---3--:R-:W-:Y:S01]  /*1a450*/  IMAD.WIDE R10, R13.reuse, 0x4, R198 ;  /* 0x000000040d0a7825 */ /* 0x048fe200078e02c6 */
[----:B------:R3:W-:Y:S01]  /*1a460*/  @P3 STG.E desc[UR26][R8.64], R148 ;  /* 0x0000009408003986 */ /* 0x0007e2000c10191a */
[----:B------:R-:W-:Y:S01]  /*1a470*/  ISETP.GE.AND P3, PT, R0, UR76, PT ;  /* 0x0000004c00007c0c */ /* 0x000fe2000bf66270 */
[----:B------:R-:W1:Y:S01]  /*1a480*/  LDCU UR45, c[0x0][0x398] ;  /* 0x00007300ff2d77ac */ /* 0x000e620008000800 */
[----:B--2---:R-:W-:Y:S01]  /*1a490*/  IMAD.WIDE R4, R13, 0x4, R200 ;  /* 0x000000040d047825 */ /* 0x004fe200078e02c8 */
[----:B------:R-:W-:Y:S01]  /*1a4a0*/  ISETP.LT.AND P6, PT, R204, UR59, !P6 ;  /* 0x0000003bcc007c0c */ /* 0x000fe2000f7c1270 */
[----:B------:R2:W-:Y:S01]  /*1a4b0*/  @P4 STG.E desc[UR26][R10.64], R84 ;  /* 0x000000540a004986 */ /* 0x0005e2000c10191a */
[----:B------:R-:W-:Y:S01]  /*1a4c0*/  ISETP.LT.AND P4, PT, R203, UR10, !P3 ;  /* 0x0000000acb007c0c */ /* 0x000fe2000df81270 */
[C---:B----4-:R-:W-:Y:S01]  /*1a4d0*/  IMAD.WIDE R6, R15.reuse, 0x4, R2 ;  /* 0x000000040f067825 */ /* 0x050fe200078e0202 */
[----:B------:R-:W-:Y:S01]  /*1a4e0*/  IADD3 R0, PT, PT, R202, 0x13, RZ ;  /* 0x00000013ca007810 */ /* 0x000fe20007ffe0ff */
[----:B------:R4:W-:Y:S01]  /*1a4f0*/  @P1 STG.E desc[UR26][R4.64], R20 ;  /* 0x0000001404001986 */ /* 0x0009e2000c10191a */
[----:B------:R-:W-:Y:S01]  /*1a500*/  ISETP.LT.AND P1, PT, R206, UR43, !P3 ;  /* 0x0000002bce007c0c */ /* 0x000fe2000df21270 */
[----:B------:R-:W1:Y:S01]  /*1a510*/  LDCU UR61, c[0x0][0x398] ;  /* 0x00007300ff3d77ac */ /* 0x000e620008000800 */
[----:B---3--:R-:W-:Y:S01]  /*1a520*/  IMAD.WIDE R8, R15, 0x4, R196 ;  /* 0x000000040f087825 */ /* 0x008fe200078e02c4 */
[----:B------:R3:W-:Y:S01]  /*1a530*/  @P2 STG.E desc[UR26][R6.64], R133 ;  /* 0x0000008506002986 */ /* 0x0007e2000c10191a */
[----:B------:R-:W-:Y:S01]  /*1a540*/  ISETP.LT.AND P2, PT, R205, UR57, !P3 ;  /* 0x00000039cd007c0c */ /* 0x000fe2000df41270 */
[----:B------:R-:W1:Y:S01]  /*1a550*/  LDCU UR14, c[0x0][0x398] ;  /* 0x00007300ff0e77ac */ /* 0x000e620008000800 */
[C---:B------:R-:W-:Y:S01]  /*1a560*/  VIADD R13, R15.reuse, UR32 ;  /* 0x000000200f0d7c36 */ /* 0x040fe20008000000 */
[----:B------:R1:W-:Y:S01]  /*1a570*/  @P0 STG.E desc[UR26][R8.64], R149 ;  /* 0x0000009508000986 */ /* 0x0003e2000c10191a */
[C---:B--2---:R-:W-:Y:S01]  /*1a580*/  IMAD.WIDE R10, R15.reuse, 0x4, R198 ;  /* 0x000000040f0a7825 */ /* 0x044fe200078e02c6 */
[----:B------:R-:W-:Y:S01]  /*1a590*/  ISETP.LT.AND P3, PT, R204, UR39, !P3 ;  /* 0x00000027cc007c0c */ /* 0x000fe2000df61270 */
[----:B------:R-:W2:Y:S01]  /*1a5a0*/  LDCU UR20, c[0x0][0x39c] ;  /* 0x00007380ff1477ac */ /* 0x000ea20008000800 */
[----:B------:R-:W-:Y:S01]  /*1a5b0*/  ISETP.GE.AND P0, PT, R0, UR4, PT ;  /* 0x0000000400007c0c */ /* 0x000fe2000bf06270 */
[----:B----4-:R-:W-:Y:S01]  /*1a5c0*/  IMAD.WIDE R4, R15, 0x4, R200 ;  /* 0x000000040f047825 */ /* 0x010fe200078e02c8 */
[----:B------:R4:W-:Y:S01]  /*1a5d0*/  @P5 STG.E desc[UR26][R10.64], R85 ;  /* 0x000000550a005986 */ /* 0x0009e2000c10191a */
[----:B------:R-:W2:Y:S02]  /*1a5e0*/  LDCU UR56, c[0x0][0x398] ;  /* 0x00007300ff3877ac */ /* 0x000ea40008000800 */
[----:B---3--:R-:W-:Y:S01]  /*1a5f0*/  IMAD.WIDE R6, R13, 0x4, R2 ;  /* 0x000000040d067825 */ /* 0x008fe200078e0202 */
[----:B------:R-:W-:Y:S01]  /*1a600*/  ISETP.LT.AND P5, PT, R203, UR52, !P0 ;  /* 0x00000034cb007c0c */ /* 0x000fe2000c7a1270 */
[----:B------:R3:W-:Y:S01]  /*1a610*/  @P6 STG.E desc[UR26][R4.64], R21 ;  /* 0x0000001504006986 */ /* 0x0007e2000c10191a */
[----:B------:R-:W2:Y:S01]  /*1a620*/  LDCU UR41, c[0x0][0x398] ;  /* 0x00007300ff2977ac */ /* 0x000ea20008000800 */
[C---:B-1----:R-:W-:Y:S01]  /*1a630*/  IMAD.WIDE R8, R13.reuse, 0x4, R196 ;  /* 0x000000040d087825 */ /* 0x042fe200078e02c4 */
[----:B------:R-:W-:Y:S01]  /*1a640*/  ISETP.LT.AND P6, PT, R206, UR54, !P0 ;  /* 0x00000036ce007c0c */ /* 0x000fe2000c7c1270 */
[----:B------:R-:W1:Y:S02]  /*1a650*/  LDCU UR59, c[0x0][0x398] ;  /* 0x00007300ff3b77ac */ /* 0x000e640008000800 */
[----:B------:R-:W-:Y:S01]  /*1a660*/  VIADD R0, R202, 0x14 ;  /* 0x00000014ca007836 */ /* 0x000fe20000000000 */
[----:B------:R2:W-:Y:S01]  /*1a670*/  @P4 STG.E desc[UR26][R6.64], R208 ;  /* 0x000000d006004986 */ /* 0x0005e2000c10191a */
[C---:B----4-:R-:W-:Y:S01]  /*1a680*/  IMAD.WIDE R10, R13.reuse, 0x4, R198 ;  /* 0x000000040d0a7825 */ /* 0x050fe200078e02c6 */
[C---:B------:R-:W-:Y:S01]  /*1a690*/  IADD3 R15, PT, PT, R13.reuse, UR32, RZ ;  /* 0x000000200d0f7c10 */ /* 0x040fe2000fffe0ff */
[----:B------:R-:W4:Y:S01]  /*1a6a0*/  LDCU UR52, c[0x0][0x39c] ;  /* 0x00007380ff3477ac */ /* 0x000f220008000800 */
[----:B------:R1:W-:Y:S01]  /*1a6b0*/  @P1 STG.E desc[UR26][R8.64], R150 ;  /* 0x0000009608001986 */ /* 0x0003e2000c10191a */
[----:B---3--:R-:W-:Y:S01]  /*1a6c0*/  IMAD.WIDE R4, R13, 0x4, R200 ;  /* 0x000000040d047825 */ /* 0x008fe200078e02c8 */
[----:B------:R-:W-:Y:S01]  /*1a6d0*/  ISETP.LT.AND P4, PT, R205, UR55, !P0 ;  /* 0x00000037cd007c0c */ /* 0x000fe2000c781270 */
[----:B------:R-:W3:Y:S01]  /*1a6e0*/  LDCU UR10, c[0x0][0x39c] ;  /* 0x00007380ff0a77ac */ /* 0x000ee20008000800 */
[----:B------:R-:W-:-:S02]  /*1a6f0*/  ISETP.GE.AND P1, PT, R0, UR74, PT ;  /* 0x0000004a00007c0c */ /* 0x000fc4000bf26270 */
[----:B------:R-:W-:Y:S01]  /*1a700*/  ISETP.LT.AND P0, PT, R204, UR24, !P0 ;  /* 0x00000018cc007c0c */ /* 0x000fe2000c701270 */
[----:B------:R4:W-:Y:S01]  /*1a710*/  @P2 STG.E desc[UR26][R10.64], R86 ;  /* 0x000000560a002986 */ /* 0x0009e2000c10191a */
[----:B--2---:R-:W-:Y:S01]  /*1a720*/  IMAD.WIDE R6, R15, 0x4, R2 ;  /* 0x000000040f067825 */ /* 0x004fe200078e0202 */
[----:B------:R-:W-:Y:S01]  /*1a730*/  ISETP.LT.AND P2, PT, R203, UR18, !P1 ;  /* 0x00000012cb007c0c */ /* 0x000fe2000cf41270 */
[----:B------:R-:W2:Y:S01]  /*1a740*/  LDCU UR76, c[0x0][0x398] ;  /* 0x00007300ff4c77ac */ /* 0x000ea20008000800 */
[----:B------:R3:W-:Y:S01]  /*1a750*/  @P3 STG.E desc[UR26][R4.64], R22 ;  /* 0x0000001604003986 */ /* 0x0007e2000c10191a */
[C---:B-1----:R-:W-:Y:S01]  /*1a760*/  IMAD.WIDE R8, R15.reuse, 0x4, R196 ;  /* 0x000000040f087825 */ /* 0x042fe200078e02c4 */
[----:B------:R-:W-:Y:S01]  /*1a770*/  ISETP.LT.AND P3, PT, R206, UR34, !P1 ;  /* 0x00000022ce007c0c */ /* 0x000fe2000cf61270 */
[----:B------:R-:W1:Y:S02]  /*1a780*/  LDCU UR43, c[0x0][0x398] ;  /* 0x00007300ff2b77ac */ /* 0x000e640008000800 */
[----:B------:R-:W-:Y:S01]  /*1a790*/  VIADD R0, R202, 0x15 ;  /* 0x00000015ca007836 */ /* 0x000fe20000000000 */
[----:B------:R2:W-:Y:S01]  /*1a7a0*/  @P5 STG.E desc[UR26][R6.64], R209 ;  /* 0x000000d106005986 */ /* 0x0005e2000c10191a */
[----:B------:R-:W-:Y:S01]  /*1a7b0*/  VIADD R13, R15, UR32 ;  /* 0x000000200f0d7c36 */ /* 0x000fe20008000000 */
[----:B------:R-:W-:Y:S01]  /*1a7c0*/  ISETP.LT.AND P5, PT, R205, UR50, !P1 ;  /* 0x00000032cd007c0c */ /* 0x000fe2000cfa1270 */
[C---:B----4-:R-:W-:Y:S01]  /*1a7d0*/  IMAD.WIDE R10, R15.reuse, 0x4, R198 ;  /* 0x000000040f0a7825 */ /* 0x050fe200078e02c6 */
[----:B------:R4:W-:Y:S01]  /*1a7e0*/  @P6 STG.E desc[UR26][R8.64], R151 ;  /* 0x0000009708006986 */ /* 0x0009e2000c10191a */
[----:B------:R-:W-:Y:S01]  /*1a7f0*/  ISETP.LT.AND P1, PT, R204, UR42, !P1 ;  /* 0x0000002acc007c0c */ /* 0x000fe2000cf21270 */
[----:B------:R-:W1:Y:S01]  /*1a800*/  LDCU UR57, c[0x0][0x398] ;  /* 0x00007300ff3977ac */ /* 0x000e620008000800 */
[----:B---3--:R-:W-:Y:S01]  /*1a810*/  IMAD.WIDE R4, R15, 0x4, R200 ;  /* 0x000000040f047825 */ /* 0x008fe200078e02c8 */
[----:B------:R-:W-:Y:S01]  /*1a820*/  ISETP.GE.AND P6, PT, R0, UR72, PT ;  /* 0x0000004800007c0c */ /* 0x000fe2000bfc6270 */
[----:B------:R3:W-:Y:S01]  /*1a830*/  @P4 STG.E desc[UR26][R10.64], R87 ;  /* 0x000000570a004986 */ /* 0x0007e2000c10191a */
[----:B------:R-:W1:Y:S01]  /*1a840*/  LDCU UR39, c[0x0][0x398] ;  /* 0x00007300ff2777ac */ /* 0x000e620008000800 */
[----:B--2---:R-:W-:Y:S01]  /*1a850*/  IMAD.WIDE R6, R13, 0x4, R2 ;  /* 0x000000040d067825 */ /* 0x004fe200078e0202 */
[----:B------:R-:W-:Y:S01]  /*1a860*/  ISETP.LT.AND P4, PT, R203, UR33, !P6 ;  /* 0x00000021cb007c0c */ /* 0x000fe2000f781270 */
[----:B------:R2:W-:Y:S01]  /*1a870*/  @P0 STG.E desc[UR26][R4.64], R23 ;  /* 0x0000001704000986 */ /* 0x0005e2000c10191a */
[----:B------:R-:W1:Y:S01]  /*1a880*/  LDCU UR4, c[0x0][0x398] ;  /* 0x00007300ff0477ac */ /* 0x000e620008000800 */
[----:B----4-:R-:W-:Y:S01]  /*1a890*/  IMAD.WIDE R8, R13, 0x4, R196 ;  /* 0x000000040d087825 */ /* 0x010fe200078e02c4 */
[----:B------:R-:W-:-:S02]  /*1a8a0*/  ISETP.LT.AND P0, PT, R206, UR75, !P6 ;  /* 0x0000004bce007c0c */ /* 0x000fc4000f701270 */
[----:B------:R-:W-:Y:S01]  /*1a8b0*/  IADD3 R0, PT, PT, R202, 0x16, RZ ;  /* 0x00000016ca007810 */ /* 0x000fe20007ffe0ff */
[----:B------:R4:W-:Y:S01]  /*1a8c0*/  @P2 STG.E desc[UR26][R6.64], R207 ;  /* 0x000000cf06002986 */ /* 0x0009e2000c10191a */
[----:B---3--:R-:W-:Y:S01]  /*1a8d0*/  IMAD.WIDE R10, R13, 0x4, R198 ;  /* 0x000000040d0a7825 */ /* 0x008fe200078e02c6 */
[----:B------:R-:W-:Y:S01]  /*1a8e0*/  ISETP.LT.AND P2, PT, R205, UR22, !P6 ;  /* 0x00000016cd007c0c */ /* 0x000fe2000f741270 */
[----:B------:R-:W3:Y:S01]  /*1a8f0*/  LDCU UR54, c[0x0][0x398] ;  /* 0x00007300ff3677ac */ /* 0x000ee20008000800 */
[----:B------:R1:W-:Y:S01]  /*1a900*/  @P3 STG.E desc[UR26][R8.64], R152 ;  /* 0x0000009808003986 */ /* 0x0003e2000c10191a */
[C---:B------:R-:W-:Y:S01]  /*1a910*/  VIADD R15, R13.reuse, UR32 ;  /* 0x000000200d0f7c36 */ /* 0x040fe20008000000 */
[----:B------:R-:W-:Y:S01]  /*1a920*/  ISETP.GE.AND P3, PT, R0, UR70, PT ;  /* 0x0000004600007c0c */ /* 0x000fe2000bf66270 */
[----:B--2---:R-:W-:Y:S01]  /*1a930*/  IMAD.WIDE R4, R13, 0x4, R200 ;  /* 0x000000040d047825 */ /* 0x004fe200078e02c8 */
[----:B------:R-:W-:Y:S01]  /*1a940*/  ISETP.LT.AND P6, PT, R204, UR53, !P6 ;  /* 0x00000035cc007c0c */ /* 0x000fe2000f7c1270 */
[----:B------:R2:W-:Y:S01]  /*1a950*/  @P5 STG.E desc[UR26][R10.64], R88 ;  /* 0x000000580a005986 */ /* 0x0005e2000c10191a */
[----:B------:R-:W-:Y:S01]  /*1a960*/  ISETP.LT.AND P5, PT, R203, UR37, !P3 ;  /* 0x00000025cb007c0c */ /* 0x000fe2000dfa1270 */
[----:B------:R-:W3:Y:S01]  /*1a970*/  LDCU UR55, c[0x0][0x398] ;  /* 0x00007300ff3777ac */ /* 0x000ee20008000800 */
[C---:B----4-:R-:W-:Y:S01]  /*1a980*/  IMAD.WIDE R6, R15.reuse, 0x4, R2 ;  /* 0x000000040f067825 */ /* 0x050fe200078e0202 */
[----:B------:R4:W-:Y:S01]  /*1a990*/  @P1 STG.E desc[UR26][R4.64], R24 ;  /* 0x0000001804001986 */ /* 0x0009e2000c10191a */
[----:B------:R-:W-:Y:S01]  /*1a9a0*/  ISETP.LT.AND P1, PT, R206, UR73, !P3 ;  /* 0x00000049ce007c0c */ /* 0x000fe2000df21270 */
[----:B------:R-:W3:Y:S01]  /*1a9b0*/  LDCU UR24, c[0x0][0x398] ;  /* 0x00007300ff1877ac */ /* 0x000ee20008000800 */
[C---:B-1----:R-:W-:Y:S01]  /*1a9c0*/  IMAD.WIDE R8, R15.reuse, 0x4, R196 ;  /* 0x000000040f087825 */ /* 0x042fe200078e02c4 */
[C---:B------:R-:W-:Y:S01]  /*1a9d0*/  IADD3 R13, PT, PT, R15.reuse, UR32, RZ ;  /* 0x000000200f0d7c10 */ /* 0x040fe2000fffe0ff */
[----:B------:R-:W1:Y:S02]  /*1a9e0*/  LDCU UR18, c[0x0][0x39c] ;  /* 0x00007380ff1277ac */ /* 0x000e640008000800 */
[----:B------:R-:W-:Y:S01]  /*1a9f0*/  VIADD R0, R202, 0x17 ;  /* 0x00000017ca007836 */ /* 0x000fe20000000000 */
[----:B------:R3:W-:Y:S01]  /*1aa00*/  @P4 STG.E desc[UR26][R6.64], R252 ;  /* 0x000000fc06004986 */ /* 0x0007e2000c10191a */
[----:B--2---:R-:W-:Y:S01]  /*1aa10*/  IMAD.WIDE R10, R15, 0x4, R198 ;  /* 0x000000040f0a7825 */ /* 0x004fe200078e02c6 */
[----:B------:R-:W-:Y:S01]  /*1aa20*/  ISETP.LT.AND P4, PT, R205, UR40, !P3 ;  /* 0x00000028cd007c0c */ /* 0x000fe2000df81270 */
[----:B------:R-:W2:Y:S01]  /*1aa30*/  LDCU UR74, c[0x0][0x398] ;  /* 0x00007300ff4a77ac */ /* 0x000ea20008000800 */
[----:B------:R1:W-:Y:S01]  /*1aa40*/  @P0 STG.E desc[UR26][R8.64], R153 ;  /* 0x0000009908000986 */ /* 0x0003e2000c10191a */
[----:B----4-:R-:W-:Y:S01]  /*1aa50*/  IMAD.WIDE R4, R15, 0x4, R200 ;  /* 0x000000040f047825 */ /* 0x010fe200078e02c8 */
[----:B------:R-:W-:Y:S01]  /*1aa60*/  ISETP.LT.AND P3, PT, R204, UR48, !P3 ;  /* 0x00000030cc007c0c */ /* 0x000fe2000df61270 */
[----:B------:R-:W4:Y:S01]  /*1aa70*/  LDCU UR34, c[0x0][0x398] ;  /* 0x00007300ff2277ac */ /* 0x000f220008000800 */
[----:B------:R-:W-:Y:S01]  /*1aa80*/  ISETP.GE.AND P0, PT, R0, UR68, PT ;  /* 0x0000004400007c0c */ /* 0x000fe2000bf06270 */
[----:B------:R2:W-:Y:S01]  /*1aa90*/  @P2 STG.E desc[UR26][R10.64], R89 ;  /* 0x000000590a002986 */ /* 0x0005e2000c10191a */
[----:B------:R-:W-:Y:S01]  /*1aaa0*/  VIADD R0, R202, 0x18 ;  /* 0x00000018ca007836 */ /* 0x000fe20000000000 */
[----:B------:R-:W4:Y:S01]  /*1aab0*/  LDCU UR50, c[0x0][0x398] ;  /* 0x00007300ff3277ac */ /* 0x000f220008000800 */
[----:B---3--:R-:W-:Y:S01]  /*1aac0*/  IMAD.WIDE R6, R13, 0x4, R2 ;  /* 0x000000040d067825 */ /* 0x008fe200078e0202 */
[----:B------:R-:W-:Y:S01]  /*1aad0*/  ISETP.LT.AND P2, PT, R203, UR51, !P0 ;  /* 0x00000033cb007c0c */ /* 0x000fe2000c741270 */
[----:B------:R3:W-:Y:S01]  /*1aae0*/  @P6 STG.E desc[UR26][R4.64], R25 ;  /* 0x0000001904006986 */ /* 0x0007e2000c10191a */
[----:B------:R-:W4:Y:S01]  /*1aaf0*/  LDCU UR42, c[0x0][0x398] ;  /* 0x00007300ff2a77ac */ /* 0x000f220008000800 */
[----:B-1----:R-:W-:Y:S01]  /*1ab00*/  IMAD.WIDE R8, R13, 0x4, R196 ;  /* 0x000000040d087825 */ /* 0x002fe200078e02c4 */
[----:B------:R-:W-:Y:S01]  /*1ab10*/  ISETP.LT.AND P6, PT, R206, UR71, !P0 ;  /* 0x00000047ce007c0c */ /* 0x000fe2000c7c1270 */
[----:B------:R1:W-:Y:S01]  /*1ab20*/  @P5 STG.E desc[UR26][R6.64], R251 ;  /* 0x000000fb06005986 */ /* 0x0003e2000c10191a */
[----:B------:R-:W-:Y:S01]  /*1ab30*/  ISETP.LT.AND P5, PT, R205, UR30, !P0 ;  /* 0x0000001ecd007c0c */ /* 0x000fe2000c7a1270 */
[C---:B------:R-:W-:Y:S01]  /*1ab40*/  VIADD R15, R13.reuse, UR32 ;  /* 0x000000200d0f7c36 */ /* 0x040fe20008000000 */
[----:B------:R-:W4:Y:S01]  /*1ab50*/  LDCU UR72, c[0x0][0x398] ;  /* 0x00007300ff4877ac */ /* 0x000f220008000800 */
[C---:B--2---:R-:W-:Y:S01]  /*1ab60*/  IMAD.WIDE R10, R13.reuse, 0x4, R198 ;  /* 0x000000040d0a7825 */ /* 0x044fe200078e02c6 */
[----:B------:R2:W-:Y:S01]  /*1ab70*/  @P1 STG.E desc[UR26][R8.64], R154 ;  /* 0x0000009a08001986 */ /* 0x0005e2000c10191a */
[----:B------:R-:W-:Y:S01]  /*1ab80*/  ISETP.GE.AND P1, PT, R0, UR66, PT ;  /* 0x0000004200007c0c */ /* 0x000fe2000bf26270 */
[----:B------:R-:W4:Y:S01]  /*1ab90*/  LDCU UR33, c[0x0][0x39c] ;  /* 0x00007380ff2177ac */ /* 0x000f220008000800 */
[----:B---3--:R-:W-:Y:S01]  /*1aba0*/  IMAD.WIDE R4, R13, 0x4, R200 ;  /* 0x000000040d047825 */ /* 0x008fe200078e02c8 */
[----:B------:R-:W-:Y:S01]  /*1abb0*/  ISETP.LT.AND P0, PT, R204, UR8, !P0 ;  /* 0x00000008cc007c0c */ /* 0x000fe2000c701270 */
[----:B------:R3:W-:Y:S01]  /*1abc0*/  @P4 STG.E desc[UR26][R10.64], R90 ;  /* 0x0000005a0a004986 */ /* 0x0007e2000c10191a */
[----:B------:R-:W-:Y:S01]  /*1abd0*/  ISETP.LT.AND P4, PT, R203, UR46, !P1 ;  /* 0x0000002ecb007c0c */ /* 0x000fe2000cf81270 */
[C---:B-1----:R-:W-:Y:S01]  /*1abe0*/  IMAD.WIDE R6, R15.reuse, 0x4, R2 ;  /* 0x000000040f067825 */ /* 0x042fe200078e0202 */
[----:B------:R-:W-:Y:S01]  /*1abf0*/  IADD3 R0, PT, PT, R202, 0x19, RZ ;  /* 0x00000019ca007810 */ /* 0x000fe20007ffe0ff */
[----:B------:R1:W-:Y:S01]  /*1ac00*/  @P3 STG.E desc[UR26][R4.64], R26 ;  /* 0x0000001a04003986 */ /* 0x0003e2000c10191a */
[----:B------:R-:W-:Y:S01]  /*1ac10*/  ISETP.LT.AND P3, PT, R206, UR69, !P1 ;  /* 0x00000045ce007c0c */ /* 0x000fe2000cf61270 */
[----:B------:R-:W4:Y:S01]  /*1ac20*/  LDCU UR75, c[0x0][0x398] ;  /* 0x00007300ff4b77ac */ /* 0x000f220008000800 */
[----:B--2---:R-:W-:Y:S01]  /*1ac30*/  IMAD.WIDE R8, R15, 0x4, R196 ;  /* 0x000000040f087825 */ /* 0x004fe200078e02c4 */
[----:B------:R2:W-:Y:S01]  /*1ac40*/  @P2 STG.E desc[UR26][R6.64], R250 ;  /* 0x000000fa06002986 */ /* 0x0005e2000c10191a */
[----:B------:R-:W-:Y:S01]  /*1ac50*/  ISETP.LT.AND P2, PT, R205, UR49, !P1 ;  /* 0x00000031cd007c0c */ /* 0x000fe2000cf41270 */
[----:B------:R-:W4:Y:S01]  /*1ac60*/  LDCU UR22, c[0x0][0x398] ;  /* 0x00007300ff1677ac */ /* 0x000f220008000800 */
[C---:B------:R-:W-:Y:S01]  /*1ac70*/  VIADD R13, R15.reuse, UR32 ;  /* 0x000000200f0d7c36 */ /* 0x040fe20008000000 */
[----:B------:R2:W-:Y:S01]  /*1ac80*/  @P6 STG.E desc[UR26][R8.64], R155 ;  /* 0x0000009b08006986 */ /* 0x0005e2000c10191a */
[C---:B---3--:R-:W-:Y:S01]  /*1ac90*/  IMAD.WIDE R10, R15.reuse, 0x4, R198 ;  /* 0x000000040f0a7825 */ /* 0x048fe200078e02c6 */
[----:B------:R-:W-:Y:S01]  /*1aca0*/  ISETP.LT.AND P1, PT, R204, UR36, !P1 ;  /* 0x00000024cc007c0c */ /* 0x000fe2000cf21270 */
[----:B------:R-:W3:Y:S01]  /*1acb0*/  LDCU UR53, c[0x0][0x398] ;  /* 0x00007300ff3577ac */ /* 0x000ee20008000800 */
[----:B------:R-:W-:Y:S01]  /*1acc0*/  ISETP.GE.AND P6, PT, R0, UR64, PT ;  /* 0x0000004000007c0c */ /* 0x000fe2000bfc6270 */
[----:B-1----:R-:W-:Y:S01]  /*1acd0*/  IMAD.WIDE R4, R15, 0x4, R200 ;  /* 0x000000040f047825 */ /* 0x002fe200078e02c8 */
[----:B------:R1:W-:Y:S01]  /*1ace0*/  @P5 STG.E desc[UR26][R10.64], R91 ;  /* 0x0000005b0a005986 */ /* 0x0003e2000c10191a */
[----:B------:R-:W3:Y:S02]  /*1acf0*/  LDCU UR70, c[0x0][0x398] ;  /* 0x00007300ff4677ac */ /* 0x000ee40008000800 */
[----:B--2---:R-:W-:Y:S01]  /*1ad00*/  IMAD.WIDE R6, R13, 0x4, R2 ;  /* 0x000000040d067825 */ /* 0x004fe200078e0202 */
[----:B------:R-:W-:Y:S01]  /*1ad10*/  ISETP.LT.AND P5, PT, R203, UR38, !P6 ;  /* 0x00000026cb007c0c */ /* 0x000fe2000f7a1270 */
[----:B------:R-:W2:Y:S02]  /*1ad20*/  LDCU UR37, c[0x0][0x39c] ;  /* 0x00007380ff2577ac */ /* 0x000ea40008000800 */
[C---:B------:R-:W-:Y:S01]  /*1ad30*/  IMAD.WIDE R8, R13.reuse, 0x4, R196 ;  /* 0x000000040d087825 */ /* 0x040fe200078e02c4 */
[----:B------:R3:W-:Y:S01]  /*1ad40*/  @P0 STG.E desc[UR26][R4.64], R27 ;  /* 0x0000001b04000986 */ /* 0x0007e2000c10191a */
[----:B------:R-:W2:Y:S02]  /*1ad50*/  LDCU UR73, c[0x0][0x398] ;  /* 0x00007300ff4977ac */ /* 0x000ea40008000800 */
[----:B------:R-:W-:Y:S01]  /*1ad60*/  VIADD R0, R202, 0x1a ;  /* 0x0000001aca007836 */ /* 0x000fe20000000000 */
[----:B------:R-:W-:Y:S01]  /*1ad70*/  ISETP.LT.AND P0, PT, R206, UR67, !P6 ;  /* 0x00000043ce007c0c */ /* 0x000fe2000f701270 */
[----:B------:R4:W-:Y:S01]  /*1ad80*/  @P4 STG.E desc[UR26][R6.64], R249 ;  /* 0x000000f906004986 */ /* 0x0009e2000c10191a */
[C---:B-1----:R-:W-:Y:S01]  /*1ad90*/  IMAD.WIDE R10, R13.reuse, 0x4, R198 ;  /* 0x000000040d0a7825 */ /* 0x042fe200078e02c6 */
[C---:B------:R-:W-:Y:S01]  /*1ada0*/  IADD3 R15, PT, PT, R13.reuse, UR32, RZ ;  /* 0x000000200d0f7c10 */ /* 0x040fe2000fffe0ff */
[----:B------:R-:W1:Y:S01]  /*1adb0*/  LDCU UR40, c[0x0][0x398] ;  /* 0x00007300ff2877ac */ /* 0x000e620008000800 */
[----:B------:R2:W-:Y:S01]  /*1adc0*/  @P3 STG.E desc[UR26][R8.64], R156 ;  /* 0x0000009c08003986 */ /* 0x0005e2000c10191a */
[----:B------:R-:W-:Y:S01]  /*1add0*/  ISETP.GE.AND P3, PT, R0, UR62, PT ;  /* 0x0000003e00007c0c */ /* 0x000fe2000bf66270 */
[----:B---3--:R-:W-:Y:S01]  /*1ade0*/  IMAD.WIDE R4, R13, 0x4, R200 ;  /* 0x000000040d047825 */ /* 0x008fe200078e02c8 */
[----:B------:R-:W-:Y:S01]  /*1adf0*/  ISETP.LT.AND P4, PT, R205, UR44, !P6 ;  /* 0x0000002ccd007c0c */ /* 0x000fe2000f781270 */
[----:B------:R3:W-:Y:S01]  /*1ae00*/  @P2 STG.E desc[UR26][R10.64], R92 ;  /* 0x0000005c0a002986 */ /* 0x0007e2000c10191a */
[----:B------:R-:W-:Y:S01]  /*1ae10*/  ISETP.LT.AND P6, PT, R204, UR12, !P6 ;  /* 0x0000000ccc007c0c */ /* 0x000fe2000f7c1270 */
[----:B------:R-:W1:Y:S01]  /*1ae20*/  LDCU UR48, c[0x0][0x398] ;  /* 0x00007300ff3077ac */ /* 0x000e620008000800 */
[----:B----4-:R-:W-:Y:S01]  /*1ae30*/  IMAD.WIDE R6, R15, 0x4, R2 ;  /* 0x000000040f067825 */ /* 0x010fe200078e0202 */
[----:B------:R-:W-:Y:S01]  /*1ae40*/  ISETP.LT.AND P2, PT, R203, UR6, !P3 ;  /* 0x00000006cb007c0c */ /* 0x000fe2000df41270 */
[----:B------:R4:W-:Y:S01]  /*1ae50*/  @P1 STG.E desc[UR26][R4.64], R28 ;  /* 0x0000001c04001986 */ /* 0x0009e2000c10191a */
[----:B------:R-:W-:Y:S01]  /*1ae60*/  ISETP.LT.AND P1, PT, R206, UR65, !P3 ;  /* 0x00000041ce007c0c */ /* 0x000fe2000df21270 */
[----:B--2---:R-:W-:Y:S01]  /*1ae70*/  IMAD.WIDE R8, R15, 0x4, R196 ;  /* 0x000000040f087825 */ /* 0x004fe200078e02c4 */
[----:B------:R-:W2:Y:S01]  /*1ae80*/  LDCU UR68, c[0x0][0x398] ;  /* 0x00007300ff4477ac */ /* 0x000ea20008000800 */
[----:B------:R1:W-:Y:S02]  /*1ae90*/  @P5 STG.E desc[UR26][R6.64], R248 ;  /* 0x000000f806005986 */ /* 0x0003e4000c10191a */
[----:B------:R-:W-:Y:S01]  /*1aea0*/  VIADD R0, R202, 0x1b ;  /* 0x0000001bca007836 */ /* 0x000fe20000000000 */
[----:B------:R-:W-:Y:S01]  /*1aeb0*/  ISETP.LT.AND P5, PT, R205, UR35, !P3 ;  /* 0x00000023cd007c0c */ /* 0x000fe2000dfa1270 */
[C---:B------:R-:W-:Y:S01]  /*1aec0*/  VIADD R13, R15.reuse, UR32 ;  /* 0x000000200f0d7c36 */ /* 0x040fe20008000000 */
[----:B------:R-:W-:Y:S01]  /*1aed0*/  ISETP.LT.AND P3, PT, R204, UR47, !P3 ;  /* 0x0000002fcc007c0c */ /* 0x000fe2000df61270 */
[C---:B---3--:R-:W-:Y:S01]  /*1aee0*/  IMAD.WIDE R10, R15.reuse, 0x4, R198 ;  /* 0x000000040f0a7825 */ /* 0x048fe200078e02c6 */
[----:B------:R3:W-:Y:S01]  /*1aef0*/  @P0 STG.E desc[UR26][R8.64], R157 ;  /* 0x0000009d08000986 */ /* 0x0007e2000c10191a */
[----:B------:R-:W-:Y:S01]  /*1af00*/  ISETP.GE.AND P0, PT, R0, UR60, PT ;  /* 0x0000003c00007c0c */ /* 0x000fe2000bf06270 */
[----:B------:R-:W2:Y:S01]  /*1af10*/  LDCU UR51, c[0x0][0x39c] ;  /* 0x00007380ff3377ac */ /* 0x000ea20008000800 */
[----:B----4-:R-:W-:Y:S01]  /*1af20*/  IMAD.WIDE R4, R15, 0x4, R200 ;  /* 0x000000040f047825 */ /* 0x010fe200078e02c8 */
[----:B------:R4:W-:Y:S01]  /*1af30*/  @P4 STG.E desc[UR26][R10.64], R93 ;  /* 0x0000005d0a004986 */ /* 0x0009e2000c10191a */
[----:B------:R-:W2:Y:S02]  /*1af40*/  LDCU UR71, c[0x0][0x398] ;  /* 0x00007300ff4777ac */ /* 0x000ea40008000800 */
[C---:B-1----:R-:W-:Y:S01]  /*1af50*/  IMAD.WIDE R6, R13.reuse, 0x4, R2 ;  /* 0x000000040d067825 */ /* 0x042fe200078e0202 */
[----:B------:R-:W-:Y:S01]  /*1af60*/  IADD3 R0, PT, PT, R202, 0x1c, RZ ;  /* 0x0000001cca007810 */ /* 0x000fe20007ffe0ff */
[----:B------:R1:W-:Y:S01]  /*1af70*/  @P6 STG.E desc[UR26][R4.64], R29 ;  /* 0x0000001d04006986 */ /* 0x0003e2000c10191a */
[----:B------:R-:W2:Y:S01]  /*1af80*/  LDCU UR30, c[0x0][0x398] ;  /* 0x00007300ff1e77ac */ /* 0x000ea20008000800 */
[----:B---3--:R-:W-:Y:S01]  /*1af90*/  IMAD.WIDE R8, R13, 0x4, R196 ;  /* 0x000000040d087825 */ /* 0x008fe200078e02c4 */
[----:B------:R-:W-:Y:S01]  /*1afa0*/  ISETP.LT.AND P4, PT, R203, UR16, !P0 ;  /* 0x00000010cb007c0c */ /* 0x000fe2000c781270 */
[----:B------:R3:W-:Y:S01]  /*1afb0*/  @P2 STG.E desc[UR26][R6.64], R247 ;  /* 0x000000f706002986 */ /* 0x0007e2000c10191a */
[----:B------:R-:W-:Y:S01]  /*1afc0*/  ISETP.LT.AND P6, PT, R206, UR63, !P0 ;  /* 0x0000003fce007c0c */ /* 0x000fe2000c7c1270 */
[----:B----4-:R-:W-:Y:S01]  /*1afd0*/  IMAD.WIDE R10, R13, 0x4, R198 ;  /* 0x000000040d0a7825 */ /* 0x010fe200078e02c6 */
[----:B------:R-:W-:Y:S01]  /*1afe0*/  ISETP.LT.AND P2, PT, R205, UR28, !P0 ;  /* 0x0000001ccd007c0c */ /* 0x000fe2000c741270 */
[----:B------:R4:W-:Y:S01]  /*1aff0*/  @P1 STG.E desc[UR26][R8.64], R158 ;  /* 0x0000009e08001986 */ /* 0x0009e2000c10191a */
[----:B------:R-:W-:Y:S01]  /*1b000*/  ISETP.GE.AND P1, PT, R0, UR77, PT ;  /* 0x0000004d00007c0c */ /* 0x000fe2000bf26270 */
[C---:B------:R-:W-:Y:S01]  /*1b010*/  VIADD R15, R13.reuse, UR32 ;  /* 0x000000200d0f7c36 */ /* 0x040fe20008000000 */
[----:B------:R-:W2:Y:S01]  /*1b020*/  LDCU UR8, c[0x0][0x398] ;  /* 0x00007300ff0877ac */ /* 0x000ea20008000800 */
[----:B-1----:R-:W-:Y:S01]  /*1b030*/  IMAD.WIDE R4, R13, 0x4, R200 ;  /* 0x000000040d047825 */ /* 0x002fe200078e02c8 */
[----:B------:R-:W-:Y:S01]  /*1b040*/  ISETP.LT.AND P0, PT, R204, UR19, !P0 ;  /* 0x00000013cc007c0c */ /* 0x000fe2000c701270 */
[----:B------:R-:W-:Y:S01]  /*1b050*/  @P5 STG.E desc[UR26][R10.64], R94 ;  /* 0x0000005e0a005986 */ /* 0x000fe2000c10191a */
[----:B------:R-:W-:Y:S01]  /*1b060*/  ISETP.LT.AND P5, PT, R203, UR58, !P1 ;  /* 0x0000003acb007c0c */ /* 0x000fe2000cfa1270 */
[C---:B---3--:R-:W-:Y:S01]  /*1b070*/  IMAD.WIDE R6, R15.reuse, 0x4, R2 ;  /* 0x000000040f067825 */ /* 0x048fe200078e0202 */
[C---:B------:R-:W-:Y:S01]  /*1b080*/  IADD3 R17, PT, PT, R15.reuse, UR32, RZ ;  /* 0x000000200f117c10 */ /* 0x040fe2000fffe0ff */
[----:B------:R1:W-:Y:S01]  /*1b090*/  @P3 STG.E desc[UR26][R4.64], R30 ;  /* 0x0000001e04003986 */ /* 0x0003e2000c10191a */
[----:B------:R-:W-:Y:S01]  /*1b0a0*/  ISETP.LT.AND P3, PT, R206, UR45, !P1 ;  /* 0x0000002dce007c0c */ /* 0x000fe2000cf61270 */
[----:B------:R-:W-:Y:S01]  /*1b0b0*/  IMAD.WIDE R12, R15, 0x4, R196 ;  /* 0x000000040f0c7825 */ /* 0x000fe200078e02c4 */
[----:B------:R-:W3:Y:S01]  /*1b0c0*/  LDCU UR66, c[0x0][0x398] ;  /* 0x00007300ff4277ac */ /* 0x000ee20008000800 */
[----:B------:R2:W-:Y:S02]  /*1b0d0*/  @P4 STG.E desc[UR26][R6.64], R246 ;  /* 0x000000f606004986 */ /* 0x0005e4000c10191a */
[----:B------:R-:W-:Y:S01]  /*1b0e0*/  VIADD R0, R202, 0x1d ;  /* 0x0000001dca007836 */ /* 0x000fe20000000000 */
[----:B------:R-:W-:Y:S01]  /*1b0f0*/  ISETP.LT.AND P4, PT, R205, UR61, !P1 ;  /* 0x0000003dcd007c0c */ /* 0x000fe2000cf81270 */
[C---:B----4-:R-:W-:Y:S01]  /*1b100*/  IMAD.WIDE R8, R15.reuse, 0x4, R198 ;  /* 0x000000040f087825 */ /* 0x050fe200078e02c6 */
[----:B------:R4:W-:Y:S01]  /*1b110*/  @P6 STG.E desc[UR26][R12.64], R159 ;  /* 0x0000009f0c006986 */ /* 0x0009e2000c10191a */
[----:B------:R-:W-:Y:S01]  /*1b120*/  ISETP.LT.AND P6, PT, R204, UR14, !P1 ;  /* 0x0000000ecc007c0c */ /* 0x000fe2000cfc1270 */
[----:B------:R-:W3:Y:S01]  /*1b130*/  LDCU UR46, c[0x0][0x39c] ;  /* 0x00007380ff2e77ac */ /* 0x000ee20008000800 */
[----:B-1----:R-:W-:Y:S01]  /*1b140*/  IMAD.WIDE R4, R15, 0x4, R200 ;  /* 0x000000040f047825 */ /* 0x002fe200078e02c8 */
[----:B------:R-:W-:Y:S01]  /*1b150*/  ISETP.GE.AND P1, PT, R0, UR20, PT ;  /* 0x0000001400007c0c */ /* 0x000fe2000bf26270 */
[----:B------:R-:W1:Y:S02]  /*1b160*/  LDCU UR69, c[0x0][0x398] ;  /* 0x00007300ff4577ac */ /* 0x000e640008000800 */
[C---:B------:R-:W-:Y:S01]  /*1b170*/  IMAD.WIDE R10, R17.reuse, 0x4, R2 ;  /* 0x00000004110a7825 */ /* 0x040fe200078e0202 */
[----:B------:R3:W-:Y:S01]  /*1b180*/  @P2 STG.E desc[UR26][R8.64], R95 ;  /* 0x0000005f08002986 */ /* 0x0007e2000c10191a */
[----:B------:R-:W1:Y:S02]  /*1b190*/  LDCU UR49, c[0x0][0x398] ;  /* 0x00007300ff3177ac */ /* 0x000e640008000800 */
[----:B--2---:R-:W-:Y:S01]  /*1b1a0*/  IMAD.WIDE R6, R17, 0x4, R196 ;  /* 0x0000000411067825 */ /* 0x004fe200078e02c4 */
[----:B------:R2:W-:Y:S01]  /*1b1b0*/  @P0 STG.E desc[UR26][R4.64], R31 ;  /* 0x0000001f04000986 */ /* 0x0005e2000c10191a */
[----:B------:R-:W-:Y:S01]  /*1b1c0*/  ISETP.LT.AND P2, PT, R203, UR56, !P1 ;  /* 0x00000038cb007c0c */ /* 0x000fe2000cf41270 */
[----:B------:R-:W1:Y:S02]  /*1b1d0*/  LDCU UR36, c[0x0][0x398] ;  /* 0x00007300ff2477ac */ /* 0x000e640008000800 */
[----:B------:R-:W-:Y:S01]  /*1b1e0*/  @P5 STG.E desc[UR26][R10.64], R245 ;  /* 0x000000f50a005986 */ /* 0x000fe2000c10191a */
[----:B------:R-:W-:Y:S01]  /*1b1f0*/  ISETP.LT.AND P5, PT, R206, UR41, !P1 ;  /* 0x00000029ce007c0c */ /* 0x000fe2000cfa1270 */
[----:B----4-:R-:W-:Y:S01]  /*1b200*/  IMAD.WIDE R12, R17, 0x4, R198 ;  /* 0x00000004110c7825 */ /* 0x010fe200078e02c6 */
[----:B------:R-:W4:Y:S01]  /*1b210*/  LDCU UR64, c[0x0][0x398] ;  /* 0x00007300ff4077ac */ /* 0x000f220008000800 */
[----:B------:R1:W-:Y:S01]  /*1b220*/  @P3 STG.E desc[UR26][R6.64], R160 ;  /* 0x000000a006003986 */ /* 0x0003e2000c10191a */
[----:B------:R-:W-:Y:S01]  /*1b230*/  ISETP.LT.AND P3, PT, R205, UR59, !P1 ;  /* 0x0000003bcd007c0c */ /* 0x000fe2000cf61270 */
[----:B---3--:R-:W-:Y:S01]  /*1b240*/  VIADD R8, R202, 0x1f ;  /* 0x0000001fca087836 */ /* 0x008fe20000000000 */
[----:B------:R-:W3:Y:S01]  /*1b250*/  LDCU UR38, c[0x0][0x39c] ;  /* 0x00007380ff2677ac */ /* 0x000ee20008000800 */
[C---:B--2---:R-:W-:Y:S01]  /*1b260*/  IMAD.WIDE R4, R17.reuse, 0x4, R200 ;  /* 0x0000000411047825 */ /* 0x044fe200078e02c8 */
[----:B------:R-:W-:Y:S01]  /*1b270*/  @P4 STG.E desc[UR26][R12.64], R96 ;  /* 0x000000600c004986 */ /* 0x000fe2000c10191a */
[----:B------:R-:W2:Y:S02]  /*1b280*/  LDCU UR67, c[0x0][0x398] ;  /* 0x00007300ff4377ac */ /* 0x000ea40008000800 */
[----:B------:R-:W-:-:S02]  /*1b290*/  VIADD R17, R17, UR32 ;  /* 0x0000002011117c36 */ /* 0x000fc40008000000 */
[----:B------:R-:W-:Y:S01]  /*1b2a0*/  VIADD R0, R202, 0x1e ;  /* 0x0000001eca007836 */ /* 0x000fe20000000000 */
[----:B------:R-:W-:Y:S01]  /*1b2b0*/  ISETP.GE.AND P4, PT, R8, UR52, PT ;  /* 0x0000003408007c0c */ /* 0x000fe2000bf86270 */
[C---:B-1----:R-:W-:Y:S01]  /*1b2c0*/  IMAD.WIDE R6, R17.reuse, 0x4, R2 ;  /* 0x0000000411067825 */ /* 0x042fe200078e0202 */
[----:B------:R1:W-:Y:S01]  /*1b2d0*/  @P6 STG.E desc[UR26][R4.64], R32 ;  /* 0x0000002004006986 */ /* 0x0003e2000c10191a */
[----:B------:R-:W-:Y:S01]  /*1b2e0*/  ISETP.LT.AND P1, PT, R204, UR76, !P1 ;  /* 0x0000004ccc007c0c */ /* 0x000fe2000cf21270 */
[----:B------:R-:W2:Y:S01]  /*1b2f0*/  LDCU UR44, c[0x0][0x398] ;  /* 0x00007300ff2c77ac */ /* 0x000ea20008000800 */
[C---:B------:R-:W-:Y:S01]  /*1b300*/  IMAD.WIDE R8, R17.reuse, 0x4, R196 ;  /* 0x0000000411087825 */ /* 0x040fe200078e02c4 */
[----:B------:R-:W-:Y:S01]  /*1b310*/  ISETP.GE.AND P0, PT, R0, UR10, PT ;  /* 0x0000000a00007c0c */ /* 0x000fe2000bf06270 */
[----:B------:R-:W2:Y:S02]  /*1b320*/  LDCU UR12, c[0x0][0x398] ;  /* 0x00007300ff0c77ac */ /* 0x000ea40008000800 */
[----:B------:R-:W-:Y:S01]  /*1b330*/  IMAD.WIDE R10, R17, 0x4, R198 ;  /* 0x00000004110a7825 */ /* 0x000fe200078e02c6 */
[----:B------:R3:W-:Y:S01]  /*1b340*/  @P2 STG.E desc[UR26][R6.64], R244 ;  /* 0x000000f406002986 */ /* 0x0007e2000c10191a */
[----:B------:R-:W-:Y:S01]  /*1b350*/  ISETP.LT.AND P2, PT, R203, UR43, !P0 ;  /* 0x0000002bcb007c0c */ /* 0x000fe2000c741270 */
[----:B------:R-:W2:Y:S02]  /*1b360*/  LDCU UR62, c[0x0][0x398] ;  /* 0x00007300ff3e77ac */ /* 0x000ea40008000800 */
[----:B------:R4:W-:Y:S01]  /*1b370*/  @P5 STG.E desc[UR26][R8.64], R161 ;  /* 0x000000a108005986 */ /* 0x0009e2000c10191a */
[----:B------:R-:W-:Y:S01]  /*1b380*/  ISETP.LT.AND P5, PT, R206, UR57, !P0 ;  /* 0x00000039ce007c0c */ /* 0x000fe2000c7a1270 */
[----:B-1----:R-:W-:Y:S01]  /*1b390*/  IMAD.WIDE R4, R17, 0x4, R200 ;  /* 0x0000000411047825 */ /* 0x002fe200078e02c8 */
[----:B------:R-:W-:Y:S01]  /*1b3a0*/  IADD3 R0, PT, PT, R202, 0x20, RZ ;  /* 0x00000020ca007810 */ /* 0x000fe20007ffe0ff */
[----:B------:R1:W-:Y:S01]  /*1b3b0*/  @P3 STG.E desc[UR26][R10.64], R97 ;  /* 0x000000610a003986 */ /* 0x0003e2000c10191a */
[----:B------:R-:W-:Y:S01]  /*1b3c0*/  ISETP.LT.AND P3, PT, R205, UR39, !P0 ;  /* 0x00000027cd007c0c */ /* 0x000fe2000c761270 */
[----:B------:R-:W-:Y:S01]  /*1b3d0*/  VIADD R17, R17, UR32 ;  /* 0x0000002011117c36 */ /* 0x000fe20008000000 */
[----:B------:R-:W-:Y:S01]  /*1b3e0*/  ISETP.GE.AND P6, PT, R0, UR18, PT ;  /* 0x0000001200007c0c */ /* 0x000fe2000bfc6270 */
[----:B------:R2:W-:Y:S01]  /*1b3f0*/  @P1 STG.E desc[UR26][R4.64], R33 ;  /* 0x0000002104001986 */ /* 0x0005e2000c10191a */
[----:B------:R-:W2:Y:S01]  /*1b400*/  LDCU UR6, c[0x0][0x39c] ;  /* 0x00007380ff0677ac */ /* 0x000ea20008000800 */
[C---:B---3--:R-:W-:Y:S01]  /*1b410*/  IMAD.WIDE R6, R17.reuse, 0x4, R2 ;  /* 0x0000000411067825 */ /* 0x048fe200078e0202 */
[----:B------:R-:W3:Y:S03]  /*1b420*/  LDCU UR65, c[0x0][0x398] ;  /* 0x00007300ff4177ac */ /* 0x000ee60008000800 */
[C---:B----4-:R-:W-:Y:S01]  /*1b430*/  IMAD.WIDE R8, R17.reuse, 0x4, R196 ;  /* 0x0000000411087825 */ /* 0x050fe200078e02c4 */
[----:B------:R4:W-:Y:S01]  /*1b440*/  @P2 STG.E desc[UR26][R6.64], R243 ;  /* 0x000000f306002986 */ /* 0x0009e2000c10191a */
[----:B------:R-:W3:Y:S02]  /*1b450*/  LDCU UR35, c[0x0][0x398] ;  /* 0x00007300ff2377ac */ /* 0x000ee40008000800 */
[----:B-1----:R-:W-:Y:S01]  /*1b460*/  IMAD.WIDE R10, R17, 0x4, R198 ;  /* 0x00000004110a7825 */ /* 0x002fe200078e02c6 */
[----:B------:R-:W-:Y:S01]  /*1b470*/  ISETP.LT.AND P1, PT, R204, UR4, !P0 ;  /* 0x00000004cc007c0c */ /* 0x000fe2000c721270 */
[----:B------:R1:W-:Y:S01]  /*1b480*/  @P5 STG.E desc[UR26][R8.64], R162 ;  /* 0x000000a208005986 */ /* 0x0003e2000c10191a */
[----:B------:R-:W-:Y:S01]  /*1b490*/  ISETP.LT.AND P5, PT, R203, UR54, !P4 ;  /* 0x00000036cb007c0c */ /* 0x000fe2000e7a1270 */
[----:B--2---:R-:W-:Y:S01]  /*1b4a0*/  IMAD.WIDE R4, R17, 0x4, R200 ;  /* 0x0000000411047825 */ /* 0x004fe200078e02c8 */
[----:B------:R-:W-:Y:S01]  /*1b4b0*/  ISETP.LT.AND P2, PT, R205, UR24, !P4 ;  /* 0x00000018cd007c0c */ /* 0x000fe2000e741270 */
[----:B------:R2:W-:Y:S01]  /*1b4c0*/  @P3 STG.E desc[UR26][R10.64], R98 ;  /* 0x000000620a003986 */ /* 0x0005e2000c10191a */
[----:B------:R-:W-:Y:S01]  /*1b4d0*/  ISETP.LT.AND P3, PT, R206, UR55, !P4 ;  /* 0x00000037ce007c0c */ /* 0x000fe2000e761270 */
[----:B------:R-:W-:Y:S01]  /*1b4e0*/  VIADD R17, R17, UR32 ;  /* 0x0000002011117c36 */ /* 0x000fe20008000000 */
[----:B------:R-:W-:Y:S01]  /*1b4f0*/  IADD3 R0, PT, PT, R202, 0x21, RZ ;  /* 0x00000021ca007810 */ /* 0x000fe20007ffe0ff */
[----:B------:R-:W3:Y:S02]  /*1b500*/  LDCU UR47, c[0x0][0x398] ;  /* 0x00007300ff2f77ac */ /* 0x000ee40008000800 */
[----:B----4-:R-:W-:-:S02]  /*1b510*/  IMAD.WIDE R6, R17, 0x4, R2 ;  /* 0x0000000411067825 */ /* 0x010fc400078e0202 */
[----:B------:R4:W-:Y:S01]  /*1b520*/  @P1 STG.E desc[UR26][R4.64], R34 ;  /* 0x0000002204001986 */ /* 0x0009e2000c10191a */
[----:B------:R-:W3:Y:S01]  /*1b530*/  LDCU UR60, c[0x0][0x398] ;  /* 0x00007300ff3c77ac */ /* 0x000ee20008000800 */
[C---:B-1----:R-:W-:Y:S01]  /*1b540*/  IMAD.WIDE R8, R17.reuse, 0x4, R196 ;  /* 0x0000000411087825 */ /* 0x042fe200078e02c4 */
[----:B------:R-:W-:Y:S01]  /*1b550*/  ISETP.LT.AND P4, PT, R204, UR74, !P4 ;  /* 0x0000004acc007c0c */ /* 0x000fe2000e781270 */
[----:B------:R-:W1:Y:S02]  /*1b560*/  LDCU UR16, c[0x0][0x39c] ;  /* 0x00007380ff1077ac */ /* 0x000e640008000800 */
[----:B--2---:R-:W-:Y:S01]  /*1b570*/  IMAD.WIDE R10, R17, 0x4, R198 ;  /* 0x00000004110a7825 */ /* 0x004fe200078e02c6 */
[----:B------:R2:W-:Y:S01]  /*1b580*/  @P5 STG.E desc[UR26][R6.64], R242 ;  /* 0x000000f206005986 */ /* 0x0005e2000c10191a */
[----:B------:R-:W-:Y:S01]  /*1b590*/  ISETP.LT.AND P5, PT, R203, UR34, !P6 ;  /* 0x00000022cb007c0c */ /* 0x000fe2000f7a1270 */
[----:B------:R-:W1:Y:S02]  /*1b5a0*/  LDCU UR63, c[0x0][0x398] ;  /* 0x00007300ff3f77ac */ /* 0x000e640008000800 */
[----:B------:R1:W-:Y:S01]  /*1b5b0*/  @P3 STG.E desc[UR26][R8.64], R163 ;  /* 0x000000a308003986 */ /* 0x0003e2000c10191a */
[----:B------:R-:W-:Y:S01]  /*1b5c0*/  ISETP.LT.AND P3, PT, R206, UR50, !P6 ;  /* 0x00000032ce007c0c */ /* 0x000fe2000f761270 */
[----:B----4-:R-:W-:Y:S01]  /*1b5d0*/  IMAD.WIDE R4, R17, 0x4, R200 ;  /* 0x0000000411047825 */ /* 0x010fe200078e02c8 */
[----:B------:R-:W-:Y:S01]  /*1b5e0*/  ISETP.GE.AND P0, PT, R0, UR33, PT ;  /* 0x0000002100007c0c */ /* 0x000fe2000bf06270 */
[----:B------:R4:W-:Y:S01]  /*1b5f0*/  @P2 STG.E desc[UR26][R10.64], R99 ;  /* 0x000000630a002986 */ /* 0x0009e2000c10191a */
[----:B------:R-:W-:Y:S01]  /*1b600*/  ISETP.LT.AND P2, PT, R205, UR42, !P6 ;  /* 0x0000002acd007c0c */ /* 0x000fe2000f741270 */
[----:B------:R-:W3:Y:S01]  /*1b610*/  LDCU UR28, c[0x0][0x398] ;  /* 0x00007300ff1c77ac */ /* 0x000ee20008000800 */
[----:B------:R-:W-:-:S02]  /*1b620*/  IADD3 R17, PT, PT, R17, UR32, RZ ;  /* 0x0000002011117c10 */ /* 0x000fc4000fffe0ff */
[----:B------:R-:W-:Y:S01]  /*1b630*/  ISETP.LT.AND P6, PT, R204, UR72, !P6 ;  /* 0x00000048cc007c0c */ /* 0x000fe2000f7c1270 */
[----:B------:R3:W-:Y:S01]  /*1b640*/  @P4 STG.E desc[UR26][R4.64], R35 ;  /* 0x0000002304004986 */ /* 0x0007e2000c10191a */
[----:B------:R-:W-:Y:S01]  /*1b650*/  VIADD R0, R202, 0x22 ;  /* 0x00000022ca007836 */ /* 0x000fe20000000000 */
[----:B------:R-:W3:Y:S01]  /*1b660*/  LDCU UR19, c[0x0][0x398] ;  /* 0x00007300ff1377ac */ /* 0x000ee20008000800 */
[C---:B--2---:R-:W-:Y:S01]  /*1b670*/  IMAD.WIDE R6, R17.reuse, 0x4, R2 ;  /* 0x0000000411067825 */ /* 0x044fe200078e0202 */
[----:B------:R-:W2:Y:S03]  /*1b680*/  LDCU UR77, c[0x0][0x398] ;  /* 0x00007300ff4d77ac */ /* 0x000ea60008000800 */
[C---:B-1----:R-:W-:Y:S01]  /*1b690*/  IMAD.WIDE R8, R17.reuse, 0x4, R196 ;  /* 0x0000000411087825 */ /* 0x042fe200078e02c4 */
[----:B------:R1:W-:Y:S01]  /*1b6a0*/  @P5 STG.E desc[UR26][R6.64], R241 ;  /* 0x000000f106005986 */ /* 0x0003e2000c10191a */
[----:B------:R-:W1:Y:S02]  /*1b6b0*/  LDCU UR58, c[0x0][0x39c] ;  /* 0x00007380ff3a77ac */ /* 0x000e640008000800 */
[----:B----4-:R-:W-:Y:S01]  /*1b6c0*/  IMAD.WIDE R10, R17, 0x4, R198 ;  /* 0x00000004110a7825 */ /* 0x010fe200078e02c6 */
[----:B------:R4:W-:Y:S01]  /*1b6d0*/  @P3 STG.E desc[UR26][R8.64], R164 ;  /* 0x000000a408003986 */ /* 0x0009e2000c10191a */
[----:B------:R-:W-:Y:S01]  /*1b6e0*/  ISETP.LT.AND P5, PT, R203, UR75, !P0 ;  /* 0x0000004bcb007c0c */ /* 0x000fe2000c7a1270 */
[----:B------:R-:W2:Y:S01]  /*1b6f0*/  LDCU UR45, c[0x0][0x398] ;  /* 0x00007300ff2d77ac */ /* 0x000ea20008000800 */
[----:B------:R-:W-:Y:S01]  /*1b700*/  ISETP.LT.AND P3, PT, R206, UR22, !P0 ;  /* 0x00000016ce007c0c */ /* 0x000fe2000c761270 */
[----:B------:R2:W-:Y:S01]  /*1b710*/  @P2 STG.E desc[UR26][R10.64], R100 ;  /* 0x000000640a002986 */ /* 0x0005e2000c10191a */
[----:B------:R-:W-:Y:S01]  /*1b720*/  ISETP.LT.AND P2, PT, R205, UR53, !P0 ;  /* 0x00000035cd007c0c */ /* 0x000fe2000c741270 */
[C---:B---3--:R-:W-:Y:S01]  /*1b730*/  IMAD.WIDE R4, R17.reuse, 0x4, R200 ;  /* 0x0000000411047825 */ /* 0x048fe200078e02c8 */
[----:B------:R-:W-:Y:S01]  /*1b740*/  ISETP.GE.AND P1, PT, R0, UR37, PT ;  /* 0x0000002500007c0c */ /* 0x000fe2000bf26270 */
[----:B------:R-:W3:Y:S02]  /*1b750*/  LDCU UR61, c[0x0][0x398] ;  /* 0x00007300ff3d77ac */ /* 0x000ee40008000800 */
[----:B------:R-:W-:Y:S01]  /*1b760*/  VIADD R17, R17, UR32 ;  /* 0x0000002011117c36 */ /* 0x000fe20008000000 */
[----:B------:R2:W-:Y:S01]  /*1b770*/  @P6 STG.E desc[UR26][R4.64], R36 ;  /* 0x0000002404006986 */ /* 0x0005e2000c10191a */
[----:B------:R-:W-:Y:S01]  /*1b780*/  ISETP.LT.AND P6, PT, R204, UR70, !P0 ;  /* 0x00000046cc007c0c */ /* 0x000fe2000c7c1270 */
[----:B------:R-:W-:Y:S01]  /*1b790*/  VIADD R0, R202, 0x23 ;  /* 0x00000023ca007836 */ /* 0x000fe20000000000 */
[----:B------:R-:W3:Y:S01]  /*1b7a0*/  LDCU UR14, c[0x0][0x398] ;  /* 0x00007300ff0e77ac */ /* 0x000ee20008000800 */
[C---:B-1----:R-:W-:Y:S01]  /*1b7b0*/  IMAD.WIDE R6, R17.reuse, 0x4, R2 ;  /* 0x0000000411067825 */ /* 0x042fe200078e0202 */
[----:B------:R-:W1:Y:S03]  /*1b7c0*/  LDCU UR20, c[0x0][0x398] ;  /* 0x00007300ff1477ac */ /* 0x000e660008000800 */
[C---:B----4-:R-:W-:Y:S01]  /*1b7d0*/  IMAD.WIDE R8, R17.reuse, 0x4, R196 ;  /* 0x0000000411087825 */ /* 0x050fe200078e02c4 */
[----:B------:R4:W-:Y:S01]  /*1b7e0*/  @P5 STG.E desc[UR26][R6.64], R240 ;  /* 0x000000f006005986 */ /* 0x0009e2000c10191a */
[----:B------:R-:W1:Y:S02]  /*1b7f0*/  LDCU UR56, c[0x0][0x39c] ;  /* 0x00007380ff3877ac */ /* 0x000e640008000800 */
[----:B--2---:R-:W-:Y:S01]  /*1b800*/  IMAD.WIDE R10, R17, 0x4, R198 ;  /* 0x00000004110a7825 */ /* 0x004fe200078e02c6 */
[----:B------:R2:W-:Y:S01]  /*1b810*/  @P3 STG.E desc[UR26][R8.64], R165 ;  /* 0x000000a508003986 */ /* 0x0005e2000c10191a */
[----:B------:R-:W-:Y:S01]  /*1b820*/  ISETP.LT.AND P5, PT, R203, UR73, !P1 ;  /* 0x00000049cb007c0c */ /* 0x000fe2000cfa1270 */
[----:B------:R-:W1:Y:S01]  /*1b830*/  LDCU UR41, c[0x0][0x398] ;  /* 0x00007300ff2977ac */ /* 0x000e620008000800 */
[----:B------:R-:W-:Y:S01]  /*1b840*/  ISETP.LT.AND P3, PT, R206, UR40, !P1 ;  /* 0x00000028ce007c0c */ /* 0x000fe2000cf61270 */
[----:B------:R1:W-:Y:S01]  /*1b850*/  @P2 STG.E desc[UR26][R10.64], R101 ;  /* 0x000000650a002986 */ /* 0x0003e2000c10191a */
[----:B------:R-:W-:Y:S01]  /*1b860*/  ISETP.LT.AND P2, PT, R205, UR48, !P1 ;  /* 0x00000030cd007c0c */ /* 0x000fe2000cf41270 */
[C---:B------:R-:W-:Y:S01]  /*1b870*/  IMAD.WIDE R4, R17.reuse, 0x4, R200 ;  /* 0x0000000411047825 */ /* 0x040fe200078e02c8 */
[----:B------:R-:W-:Y:S01]  /*1b880*/  ISETP.GE.AND P4, PT, R0, UR51, PT ;  /* 0x0000003300007c0c */ /* 0x000fe2000bf86270 */
[----:B------:R-:W3:Y:S02]  /*1b890*/  LDCU UR10, c[0x0][0x398] ;  /* 0x00007300ff0a77ac */ /* 0x000ee40008000800 */
[----:B------:R-:W-:Y:S01]  /*1b8a0*/  VIADD R17, R17, UR32 ;  /* 0x0000002011117c36 */ /* 0x000fe20008000000 */
[----:B------:R3:W-:Y:S01]  /*1b8b0*/  @P6 STG.E desc[UR26][R4.64], R37 ;  /* 0x0000002504006986 */ /* 0x0007e2000c10191a */
[----:B------:R-:W-:Y:S01]  /*1b8c0*/  ISETP.LT.AND P6, PT, R204, UR68, !P1 ;  /* 0x00000044cc007c0c */ /* 0x000fe2000cfc1270 */
[----:B------:R-:W3:Y:S01]  /*1b8d0*/  LDCU UR59, c[0x0][0x398] ;  /* 0x00007300ff3b77ac */ /* 0x000ee20008000800 */
[C---:B----4-:R-:W-:Y:S01]  /*1b8e0*/  IMAD.WIDE R6, R17.reuse, 0x4, R2 ;  /* 0x0000000411067825 */ /* 0x050fe200078e0202 */
[----:B------:R-:W-:Y:S01]  /*1b8f0*/  IADD3 R0, PT, PT, R202, 0x24, RZ ;  /* 0x00000024ca007810 */ /* 0x000fe20007ffe0ff */
[----:B------:R-:W4:Y:S02]  /*1b900*/  LDCU UR18, c[0x0][0x398] ;  /* 0x00007300ff1277ac */ /* 0x000f240008000800 */
[C---:B--2---:R-:W-:Y:S01]  /*1b910*/  IMAD.WIDE R8, R17.reuse, 0x4, R196 ;  /* 0x0000000411087825 */ /* 0x044fe200078e02c4 */
[----:B------:R2:W-:Y:S01]  /*1b920*/  @P5 STG.E desc[UR26][R6.64], R239 ;  /* 0x000000ef06005986 */ /* 0x0005e2000c10191a */
[----:B------:R-:W4:Y:S02]  /*1b930*/  LDCU UR52, c[0x0][0x39c] ;  /* 0x00007380ff3477ac */ /* 0x000f240008000800 */
[----:B-1----:R-:W-:Y:S01]  /*1b940*/  IMAD.WIDE R10, R17, 0x4, R198 ;  /* 0x00000004110a7825 */ /* 0x002fe200078e02c6 */
[----:B------:R1:W-:Y:S01]  /*1b950*/  @P3 STG.E desc[UR26][R8.64], R166 ;  /* 0x000000a608003986 */ /* 0x0003e2000c10191a */
[----:B------:R-:W-:Y:S01]  /*1b960*/  ISETP.LT.AND P5, PT, R203, UR71, !P4 ;  /* 0x00000047cb007c0c */ /* 0x000fe2000e7a1270 */
[----:B------:R-:W4:Y:S01]  /*1b970*/  LDCU UR43, c[0x0][0x398] ;  /* 0x00007300ff2b77ac */ /* 0x000f220008000800 */
[----:B------:R-:W-:Y:S01]  /*1b980*/  ISETP.LT.AND P3, PT, R206, UR30, !P4 ;  /* 0x0000001ece007c0c */ /* 0x000fe2000e761270 */
[----:B------:R1:W-:Y:S01]  /*1b990*/  @P2 STG.E desc[UR26][R10.64], R102 ;  /* 0x000000660a002986 */ /* 0x0003e2000c10191a */
[----:B---3--:R-:W-:Y:S01]  /*1b9a0*/  IMAD.WIDE R4, R17, 0x4, R200 ;  /* 0x0000000411047825 */ /* 0x008fe200078e02c8 */
[----:B------:R-:W-:Y:S01]  /*1b9b0*/  ISETP.LT.AND P2, PT, R205, UR8, !P4 ;  /* 0x00000008cd007c0c */ /* 0x000fe2000e741270 */
[----:B------:R-:W3:Y:S01]  /*1b9c0*/  LDCU UR57, c[0x0][0x398] ;  /* 0x00007300ff3977ac */ /* 0x000ee20008000800 */
[----:B------:R-:W-:-:S02]  /*1b9d0*/  IADD3 R17, PT, PT, R17, UR32, RZ ;  /* 0x0000002011117c10 */ /* 0x000fc4000fffe0ff */
[----:B------:R3:W-:Y:S01]  /*1b9e0*/  @P6 STG.E desc[UR26][R4.64], R38 ;  /* 0x0000002604006986 */ /* 0x0007e2000c10191a */
[----:B------:R-:W-:Y:S01]  /*1b9f0*/  ISETP.LT.AND P6, PT, R204, UR66, !P4 ;  /* 0x00000042cc007c0c */ /* 0x000fe2000e7c1270 */
[----:B------:R-:W4:Y:S01]  /*1ba00*/  LDCU UR39, c[0x0][0x398] ;  /* 0x00007300ff2777ac */ /* 0x000f220008000800 */
[C---:B--2---:R-:W-:Y:S01]  /*1ba10*/  IMAD.WIDE R6, R17.reuse, 0x4, R2 ;  /* 0x0000000411067825 */ /* 0x044fe200078e0202 */
[----:B------:R-:W-:Y:S01]  /*1ba20*/  ISETP.GE.AND P0, PT, R0, UR46, PT ;  /* 0x0000002e00007c0c */ /* 0x000fe2000bf06270 */
[----:B------:R-:W2:Y:S02]  /*1ba30*/  LDCU UR4, c[0x0][0x398] ;  /* 0x00007300ff0477ac */ /* 0x000ea40008000800 */
[C---:B-1----:R-:W-:Y:S01]  /*1ba40*/  IMAD.WIDE R8, R17.reuse, 0x4, R196 ;  /* 0x0000000411087825 */ /* 0x042fe200078e02c4 */
[----:B------:R1:W-:Y:S01]  /*1ba50*/  @P5 STG.E desc[UR26][R6.64], R238 ;  /* 0x000000ee06005986 */ /* 0x0003e2000c10191a */
[----:B------:R-:W2:Y:S02]  /*1ba60*/  LDCU UR33, c[0x0][0x39c] ;  /* 0x00007380ff2177ac */ /* 0x000ea40008000800 */
[----:B------:R-:W-:Y:S01]  /*1ba70*/  IMAD.WIDE R10, R17, 0x4, R198 ;  /* 0x00000004110a7825 */ /* 0x000fe200078e02c6 */
[----:B------:R1:W-:Y:S01]  /*1ba80*/  @P3 STG.E desc[UR26][R8.64], R167 ;  /* 0x000000a708003986 */ /* 0x0003e2000c10191a */
[----:B------:R-:W-:Y:S01]  /*1ba90*/  ISETP.LT.AND P5, PT, R203, UR69, !P0 ;  /* 0x00000045cb007c0c */ /* 0x000fe2000c7a1270 */
[----:B------:R-:W2:Y:S01]  /*1baa0*/  LDCU UR24, c[0x0][0x398] ;  /* 0x00007300ff1877ac */ /* 0x000ea20008000800 */
[----:B------:R-:W-:Y:S01]  /*1bab0*/  ISETP.LT.AND P3, PT, R206, UR49, !P0 ;  /* 0x00000031ce007c0c */ /* 0x000fe2000c761270 */
[----:B------:R2:W-:Y:S01]  /*1bac0*/  @P2 STG.E desc[UR26][R10.64], R103 ;  /* 0x000000670a002986 */ /* 0x0005e2000c10191a */
[----:B------:R-:W-:Y:S01]  /*1bad0*/  ISETP.LT.AND P2, PT, R205, UR36, !P0 ;  /* 0x00000024cd007c0c */ /* 0x000fe2000c741270 */
[C---:B---3--:R-:W-:Y:S01]  /*1bae0*/  IMAD.WIDE R4, R17.reuse, 0x4, R200 ;  /* 0x0000000411047825 */ /* 0x048fe200078e02c8 */
[----:B------:R-:W3:Y:S03]  /*1baf0*/  LDCU UR37, c[0x0][0x398] ;  /* 0x00007300ff2577ac */ /* 0x000ee60008000800 */
[----:B------:R-:W-:Y:S01]  /*1bb00*/  VIADD R17, R17, UR32 ;  /* 0x0000002011117c36 */ /* 0x000fe20008000000 */
[----:B------:R-:W3:Y:S01]  /*1bb10*/  LDCU UR54, c[0x0][0x398] ;  /* 0x00007300ff3677ac */ /* 0x000ee20008000800 */
[----:B------:R-:W-:Y:S01]  /*1bb20*/  VIADD R0, R202, 0x25 ;  /* 0x00000025ca007836 */ /* 0x000fe20000000000 */
[----:B------:R3:W-:Y:S01]  /*1bb30*/  @P6 STG.E desc[UR26][R4.64], R39 ;  /* 0x0000002704006986 */ /* 0x0007e2000c10191a */
[C---:B-1----:R-:W-:Y:S01]  /*1bb40*/  IMAD.WIDE R6, R17.reuse, 0x4, R2 ;  /* 0x0000000411067825 */ /* 0x042fe200078e0202 */
[----:B------:R-:W-:Y:S01]  /*1bb50*/  ISETP.LT.AND P6, PT, R204, UR64, !P0 ;  /* 0x00000040cc007c0c */ /* 0x000fe2000c7c1270 */
[----:B------:R-:W1:Y:S01]  /*1bb60*/  LDCU UR34, c[0x0][0x398] ;  /* 0x00007300ff2277ac */ /* 0x000e620008000800 */
[----:B------:R-:W-:Y:S01]  /*1bb70*/  ISETP.GE.AND P1, PT, R0, UR38, PT ;  /* 0x0000002600007c0c */ /* 0x000fe2000bf26270 */
[C---:B------:R-:W-:Y:S01]  /*1bb80*/  IMAD.WIDE R8, R17.reuse, 0x4, R196 ;  /* 0x0000000411087825 */ /* 0x040fe200078e02c4 */
[----:B------:R1:W-:Y:S01]  /*1bb90*/  @P5 STG.E desc[UR26][R6.64], R237 ;  /* 0x000000ed06005986 */ /* 0x0003e2000c10191a */
[----:B------:R-:W4:Y:S02]  /*1bba0*/  LDCU UR50, c[0x0][0x39c] ;  /* 0x00007380ff3277ac */ /* 0x000f240008000800 */
[----:B--2---:R-:W-:Y:S01]  /*1bbb0*/  IMAD.WIDE R10, R17, 0x4, R198 ;  /* 0x00000004110a7825 */ /* 0x004fe200078e02c6 */
[----:B------:R2:W-:Y:S01]  /*1bbc0*/  @P3 STG.E desc[UR26][R8.64], R168 ;  /* 0x000000a808003986 */ /* 0x0005e2000c10191a */
[----:B------:R-:W-:Y:S01]  /*1bbd0*/  ISETP.LT.AND P5, PT, R203, UR67, !P1 ;  /* 0x00000043cb007c0c */ /* 0x000fe2000cfa1270 */
[----:B------:R-:W4:Y:S01]  /*1bbe0*/  LDCU UR42, c[0x0][0x398] ;  /* 0x00007300ff2a77ac */ /* 0x000f220008000800 */
        /* <DEDUP_REMOVED lines=13> */
[C---:B--2---:R-:W-:Y:S01]  /*1bcc0*/  IMAD.WIDE R8, R17.reuse, 0x4, R196 ;  /* 0x0000000411087825 */ /* 0x044fe200078e02c4 */
[----:B------:R2:W-:Y:S01]  /*1bcd0*/  @P5 STG.E desc[UR26][R6.64], R236 ;  /* 0x000000ec06005986 */ /* 0x0005e2000c10191a */
[----:B------:R-:W1:Y:S02]  /*1bce0*/  LDCU UR40, c[0x0][0x39c] ;  /* 0x00007380ff2877ac */ /* 0x000e640008000800 */
[----:B------:R-:W-:Y:S01]  /*1bcf0*/  IMAD.WIDE R10, R17, 0x4, R198 ;  /* 0x00000004110a7825 */ /* 0x000fe200078e02c6 */
[----:B------:R1:W-:Y:S01]  /*1bd00*/  @P3 STG.E desc[UR26][R8.64], R169 ;  /* 0x000000a908003986 */ /* 0x0003e2000c10191a */
[----:B------:R-:W-:Y:S01]  /*1bd10*/  ISETP.LT.AND P5, PT, R203, UR65, !P4 ;  /* 0x00000041cb007c0c */ /* 0x000fe2000e7a1270 */
[----:B------:R-:W3:Y:S01]  /*1bd20*/  LDCU UR38, c[0x0][0x398] ;  /* 0x00007300ff2677ac */ /* 0x000ee20008000800 */
[----:B------:R-:W-:Y:S01]  /*1bd30*/  ISETP.LT.AND P3, PT, R206, UR35, !P4 ;  /* 0x00000023ce007c0c */ /* 0x000fe2000e761270 */
[----:B------:R1:W-:Y:S01]  /*1bd40*/  @P2 STG.E desc[UR26][R10.64], R105 ;  /* 0x000000690a002986 */ /* 0x0003e2000c10191a */
[----:B----4-:R-:W-:Y:S01]  /*1bd50*/  IMAD.WIDE R4, R17, 0x4, R200 ;  /* 0x0000000411047825 */ /* 0x010fe200078e02c8 */
[----:B------:R-:W-:Y:S01]  /*1bd60*/  ISETP.LT.AND P2, PT, R205, UR47, !P4 ;  /* 0x0000002fcd007c0c */ /* 0x000fe2000e741270 */
[----:B------:R-:W4:Y:S01]  /*1bd70*/  LDCU UR48, c[0x0][0x398] ;  /* 0x00007300ff3077ac */ /* 0x000f220008000800 */
[----:B------:R-:W-:-:S02]  /*1bd80*/  IADD3 R17, PT, PT, R17, UR32, RZ ;  /* 0x0000002011117c10 */ /* 0x000fc4000fffe0ff */
[----:B------:R-:W-:Y:S01]  /*1bd90*/  IADD3 R0, PT, PT, R202, 0x27, RZ ;  /* 0x00000027ca007810 */ /* 0x000fe20007ffe0ff */
[----:B------:R3:W-:Y:S01]  /*1bda0*/  @P6 STG.E desc[UR26][R4.64], R41 ;  /* 0x0000002904006986 */ /* 0x0007e2000c10191a */
[----:B------:R-:W-:Y:S01]  /*1bdb0*/  ISETP.LT.AND P6, PT, R204, UR60, !P4 ;  /* 0x0000003ccc007c0c */ /* 0x000fe2000e7c1270 */
        /* <DEDUP_REMOVED lines=108> */
[----:B------:R-:W4:Y:S01]  /*1c480*/  LDCU UR37, c[0x0][0x398] ;  /* 0x00007300ff2577ac */ /* 0x000f220008000800 */
[----:B------:R-:W-:Y:S01]  /*1c490*/  ISETP.LT.AND P3, PT, R206, UR22, !P4 ;  /* 0x00000016ce007c0c */ /* 0x000fe2000e761270 */
[----:B------:R1:W-:Y:S01]  /*1c4a0*/  @P2 STG.E desc[UR26][R10.64], R111 ;  /* 0x0000006f0a002986 */ /* 0x0003e2000c10191a */
[----:B------:R-:W-:Y:S01]  /*1c4b0*/  ISETP.LT.AND P2, PT, R205, UR51, !P4 ;  /* 0x00000033cd007c0c */ /* 0x000fe2000e741270 */
[C---:B---3--:R-:W-:Y:S01]  /*1c4c0*/  IMAD.WIDE R4, R17.reuse, 0x4, R200 ;  /* 0x0000000411047825 */ /* 0x048fe200078e02c8 */
[----:B------:R-:W-:Y:S01]  /*1c4d0*/  IADD3 R0, PT, PT, R202, 0x2d, RZ ;  /* 0x0000002dca007810 */ /* 0x000fe20007ffe0ff */
[----:B------:R-:W3:Y:S02]  /*1c4e0*/  LDCU UR22, c[0x0][0x398] ;  /* 0x00007300ff1677ac */ /* 0x000ee40008000800 */
[----:B------:R-:W-:Y:S01]  /*1c4f0*/  VIADD R17, R17, UR32 ;  /* 0x0000002011117c36 */ /* 0x000fe20008000000 */
[----:B------:R3:W-:Y:S01]  /*1c500*/  @P6 STG.E desc[UR26][R4.64], R47 ;  /* 0x0000002f04006986 */ /* 0x0007e2000c10191a */
[----:B------:R-:W-:-:S02]  /*1c510*/  ISETP.LT.AND P6, PT, R204, UR46, !P4 ;  /* 0x0000002ecc007c0c */ /* 0x000fc4000e7c1270 */
[C---:B--2---:R-:W-:Y:S01]  /*1c520*/  IMAD.WIDE R6, R17.reuse, 0x4, R2 ;  /* 0x0000000411067825 */ /* 0x044fe200078e0202 */
[----:B------:R-:W-:Y:S01]  /*1c530*/  ISETP.GE.AND P0, PT, R0, UR40, PT ;  /* 0x0000002800007c0c */ /* 0x000fe2000bf06270 */
[----:B------:R-:W2:Y:S02]  /*1c540*/  LDCU UR40, c[0x0][0x398] ;  /* 0x00007300ff2877ac */ /* 0x000ea40008000800 */
[C---:B-1----:R-:W-:Y:S01]  /*1c550*/  IMAD.WIDE R8, R17.reuse, 0x4, R196 ;  /* 0x0000000411087825 */ /* 0x042fe200078e02c4 */
[----:B------:R1:W-:Y:S03]  /*1c560*/  @P5 STG.E desc[UR26][R6.64], R229 ;  /* 0x000000e506005986 */ /* 0x0003e6000c10191a */
        /* <DEDUP_REMOVED lines=12> */
[----:B------:R-:W-:Y:S01]  /*1c630*/  ISETP.LT.AND P6, PT, R204, UR6, !P0 ;  /* 0x00000006cc007c0c */ /* 0x000fe2000c7c1270 */
[----:B------:R-:W4:Y:S01]  /*1c640*/  LDCU UR6, c[0x0][0x39c] ;  /* 0x00007380ff0677ac */ /* 0x000f220008000800 */
[----:B-1----:R-:W-:Y:S01]  /*1c650*/  IMAD.WIDE R6, R17, 0x4, R2 ;  /* 0x0000000411067825 */ /* 0x002fe200078e0202 */
[----:B------:R-:W-:-:S03]  /*1c660*/  ISETP.GE.AND P1, PT, R0, UR30, PT ;  /* 0x0000001e00007c0c */ /* 0x000fc6000bf26270 */
[C---:B------:R-:W-:Y:S01]  /*1c670*/  IMAD.WIDE R8, R17.reuse, 0x4, R196 ;  /* 0x0000000411087825 */ /* 0x040fe200078e02c4 */
[----:B------:R1:W-:Y:S03]  /*1c680*/  @P5 STG.E desc[UR26][R6.64], R228 ;  /* 0x000000e406005986 */ /* 0x0003e6000c10191a */
        /* <DEDUP_REMOVED lines=14> */
[C---:B-1----:R-:W-:Y:S01]  /*1c770*/  IMAD.WIDE R6, R17.reuse, 0x4, R2 ;  /* 0x0000000411067825 */ /* 0x042fe200078e0202 */
[----:B------:R-:W-:Y:S01]  /*1c780*/  ISETP.GE.AND P4, PT, R0, UR53, PT ;  /* 0x0000003500007c0c */ /* 0x000fe2000bf86270 */
[----:B------:R-:W1:Y:S02]  /*1c790*/  LDCU UR36, c[0x0][0x398] ;  /* 0x00007300ff2477ac */ /* 0x000e640008000800 */
[C---:B--2---:R-:W-:Y:S01]  /*1c7a0*/  IMAD.WIDE R8, R17.reuse, 0x4, R196 ;  /* 0x0000000411087825 */ /* 0x044fe200078e02c4 */
[----:B------:R2:W-:Y:S03]  /*1c7b0*/  @P5 STG.E desc[UR26][R6.64], R227 ;  /* 0x000000e306005986 */ /* 0x0005e6000c10191a */
[----:B------:R-:W-:Y:S01]  /*1c7c0*/  IMAD.WIDE R10, R17, 0x4, R198 ;  /* 0x00000004110a7825 */ /* 0x000fe200078e02c6 */
[----:B------:R1:W-:Y:S01]  /*1c7d0*/  @P3 STG.E desc[UR26][R8.64], R178 ;  /* 0x000000b208003986 */ /* 0x0003e2000c10191a */
[----:B------:R-:W-:-:S02]  /*1c7e0*/  ISETP.LT.AND P5, PT, R203, UR44, !P4 ;  /* 0x0000002ccb007c0c */ /* 0x000fc4000e7a1270 */
        /* <DEDUP_REMOVED lines=8> */
[----:B------:R-:W-:Y:S02]  /*1c870*/  ISETP.LT.AND P6, PT, R204, UR47, !P4 ;  /* 0x0000002fcc007c0c */ /* 0x000fe4000e7c1270 */
[----:B--2---:R-:W-:Y:S01]  /*1c880*/  IMAD.WIDE R6, R17, 0x4, R2 ;  /* 0x0000000411067825 */ /* 0x004fe200078e0202 */
[----:B------:R-:W-:-:S03]  /*1c890*/  ISETP.GE.AND P0, PT, R0, UR56, PT ;  /* 0x0000003800007c0c */ /* 0x000fc6000bf06270 */
[C---:B-1----:R-:W-:Y:S01]  /*1c8a0*/  IMAD.WIDE R8, R17.reuse, 0x4, R196 ;  /* 0x0000000411087825 */ /* 0x042fe200078e02c4 */
[----:B------:R1:W-:Y:S03]  /*1c8b0*/  @P5 STG.E desc[UR26][R6.64], R226 ;  /* 0x000000e206005986 */ /* 0x0003e6000c10191a */
[----:B------:R-:W-:Y:S01]  /*1c8c0*/  IMAD.WIDE R10, R17, 0x4, R198 ;  /* 0x00000004110a7825 */ /* 0x000fe200078e02c6 */
[----:B------:R2:W-:Y:S01]  /*1c8d0*/  @P3 STG.E desc[UR26][R8.64], R179 ;  /* 0x000000b308003986 */ /* 0x0005e2000c10191a */
[----:B----4-:R-:W-:Y:S01]  /*1c8e0*/  ISETP.LT.AND P5, PT, R203, UR28, !P0 ;  /* 0x0000001ccb007c0c */ /* 0x010fe2000c7a1270 */
        /* <DEDUP_REMOVED lines=46> */
[C---:B-1----:R-:W-:Y:S01]  /*1cbd0*/  IMAD.WIDE R6, R17.reuse, 0x4, R2 ;  /* 0x0000000411067825 */ /* 0x042fe200078e0202 */
[----:B------:R-:W-:Y:S01]  /*1cbe0*/  ISETP.GE.AND P0, PT, R0, UR10, PT ;  /* 0x0000000a00007c0c */ /* 0x000fe2000bf06270 */
[----:B------:R-:W1:Y:S02]  /*1cbf0*/  LDCU UR10, c[0x0][0x398] ;  /* 0x00007300ff0a77ac */ /* 0x000e640008000800 */
        /* <DEDUP_REMOVED lines=23> */
[----:B------:R-:W1:Y:S01]  /*1cd70*/  LDCU UR16, c[0x0][0x398] ;  /* 0x00007300ff1077ac */ /* 0x000e620008000800 */
[----:B------:R-:W-:Y:S01]  /*1cd80*/  ISETP.LT.AND P3, PT, R206, UR12, !P1 ;  /* 0x0000000cce007c0c */ /* 0x000fe2000cf61270 */
[----:B------:R1:W-:Y:S01]  /*1cd90*/  @P2 STG.E desc[UR26][R10.64], R119 ;  /* 0x000000770a002986 */ /* 0x0003e2000c10191a */
[----:B----4-:R-:W-:Y:S01]  /*1cda0*/  ISETP.LT.AND P2, PT, R205, UR33, !P1 ;  /* 0x00000021cd007c0c */ /* 0x010fe2000cf41270 */
        /* <DEDUP_REMOVED lines=18> */
[C---:B----4-:R-:W-:Y:S01]  /*1ced0*/  IMAD.WIDE R4, R17.reuse, 0x4, R200 ;  /* 0x0000000411047825 */ /* 0x050fe200078e02c8 */
[----:B------:R-:W-:Y:S01]  /*1cee0*/  IADD3 R0, PT, PT, R202, 0x36, RZ ;  /* 0x00000036ca007810 */ /* 0x000fe20007ffe0ff */
[----:B------:R-:W4:Y:S02]  /*1cef0*/  LDCU UR14, c[0x0][0x398] ;  /* 0x00007300ff0e77ac */ /* 0x000f240008000800 */
        /* <DEDUP_REMOVED lines=41> */
[----:B------:R-:W3:Y:S01]  /*1d190*/  LDCU UR8, c[0x0][0x398] ;  /* 0x00007300ff0877ac */ /* 0x000ee20008000800 */
        /* <DEDUP_REMOVED lines=48> */
[----:B---3--:R-:W-:Y:S01]  /*1d4a0*/  IMAD.WIDE R4, R17, 0x4, R200 ;  /* 0x0000000411047825 */ /* 0x008fe200078e02c8 */
[----:B------:R-:W-:-:S03]  /*1d4b0*/  IADD3 R0, PT, PT, R202, 0x3b, RZ ;  /* 0x0000003bca007810 */ /* 0x000fc60007ffe0ff */
        /* <DEDUP_REMOVED lines=20> */
[----:B------:R-:W-:Y:S01]  /*1d600*/  ISETP.LT.AND P6, PT, R204, UR5, !P4 ;  /* 0x00000005cc007c0c */ /* 0x000fe2000e7c1270 */
[----:B------:R-:W3:Y:S01]  /*1d610*/  LDCU UR5, c[0x0][0x398] ;  /* 0x00007300ff0577ac */ /* 0x000ee20008000800 */
[----:B-1----:R-:W-:Y:S01]  /*1d620*/  IMAD.WIDE R6, R17, 0x4, R2 ;  /* 0x0000000411067825 */ /* 0x002fe200078e0202 */
[----:B------:R-:W-:-:S03]  /*1d630*/  ISETP.GE.AND P0, PT, R0, UR21, PT ;  /* 0x0000001500007c0c */ /* 0x000fc6000bf06270 */
[C---:B--2---:R-:W-:Y:S01]  /*1d640*/  IMAD.WIDE R8, R17.reuse, 0x4, R196 ;  /* 0x0000000411087825 */ /* 0x044fe200078e02c4 */
[----:B------:R1:W-:Y:S03]  /*1d650*/  @P5 STG.E desc[UR26][R6.64], R214 ;  /* 0x000000d606005986 */ /* 0x0003e6000c10191a */
[----:B------:R-:W-:Y:S01]  /*1d660*/  IMAD.WIDE R10, R17, 0x4, R198 ;  /* 0x00000004110a7825 */ /* 0x000fe200078e02c6 */
[----:B------:R2:W-:Y:S01]  /*1d670*/  @P3 STG.E desc[UR26][R8.64], R191 ;  /* 0x000000bf08003986 */ /* 0x0005e2000c10191a */
[----:B------:R-:W-:Y:S01]  /*1d680*/  ISETP.LT.AND P3, PT, R206, UR4, !P0 ;  /* 0x00000004ce007c0c */ /* 0x000fe2000c761270 */
[----:B------:R-:W3:Y:S02]  /*1d690*/  LDCU UR4, c[0x0][0x398] ;  /* 0x00007300ff0477ac */ /* 0x000ee40008000800 */
[----:B------:R2:W-:Y:S01]  /*1d6a0*/  @P2 STG.E desc[UR26][R10.64], R127 ;  /* 0x0000007f0a002986 */ /* 0x0005e2000c10191a */
[----:B------:R-:W-:Y:S01]  /*1d6b0*/  ISETP.LT.AND P2, PT, R203, UR12, !P0 ;  /* 0x0000000ccb007c0c */ /* 0x000fe2000c741270 */
[----:B----4-:R-:W-:Y:S01]  /*1d6c0*/  IMAD.WIDE R4, R17, 0x4, R200 ;  /* 0x0000000411047825 */ /* 0x010fe200078e02c8 */
[----:B------:R-:W-:Y:S01]  /*1d6d0*/  ISETP.LT.AND P5, PT, R205, UR10, !P0 ;  /* 0x0000000acd007c0c */ /* 0x000fe2000c7a1270 */
[----:B------:R-:W4:Y:S02]  /*1d6e0*/  LDCU UR12, c[0x0][0x398] ;  /* 0x00007300ff0c77ac */ /* 0x000f240008000800 */
[----:B------:R-:W-:Y:S01]  /*1d6f0*/  VIADD R17, R17, UR32 ;  /* 0x0000002011117c36 */ /* 0x000fe20008000000 */
[----:B------:R-:W-:Y:S01]  /*1d700*/  IADD3 R0, PT, PT, R202, 0x3d, RZ ;  /* 0x0000003dca007810 */ /* 0x000fe20007ffe0ff */
[----:B------:R3:W-:Y:S01]  /*1d710*/  @P6 STG.E desc[UR26][R4.64], R63 ;  /* 0x0000003f04006986 */ /* 0x0007e2000c10191a */
[----:B------:R-:W-:Y:S01]  /*1d720*/  ISETP.LT.AND P6, PT, R204, UR14, !P0 ;  /* 0x0000000ecc007c0c */ /* 0x000fe2000c7c1270 */
[C---:B-1----:R-:W-:Y:S01]  /*1d730*/  IMAD.WIDE R6, R17.reuse, 0x4, R2 ;  /* 0x0000000411067825 */ /* 0x042fe200078e0202 */
[----:B------:R-:W-:Y:S01]  /*1d740*/  ISETP.GE.AND P1, PT, R0, UR17, PT ;  /* 0x0000001100007c0c */ /* 0x000fe2000bf26270 */
[----:B------:R-:W1:Y:S02]  /*1d750*/  LDCU UR10, c[0x0][0x398] ;  /* 0x00007300ff0a77ac */ /* 0x000e640008000800 */
[----:B--2---:R-:W-:Y:S01]  /*1d760*/  IMAD.WIDE R8, R17, 0x4, R196 ;  /* 0x0000000411087825 */ /* 0x004fe200078e02c4 */
[----:B------:R-:W-:-:S03]  /*1d770*/  IADD3 R0, PT, PT, R202, 0x3e, RZ ;  /* 0x0000003eca007810 */ /* 0x000fc60007ffe0ff */
[----:B------:R-:W-:Y:S01]  /*1d780*/  IMAD.WIDE R10, R17, 0x4, R198 ;  /* 0x00000004110a7825 */ /* 0x000fe200078e02c6 */
[----:B------:R2:W-:Y:S01]  /*1d790*/  @P2 STG.E desc[UR26][R6.64], R213 ;  /* 0x000000d506002986 */ /* 0x0005e2000c10191a */
[----:B------:R-:W-:Y:S01]  /*1d7a0*/  ISETP.LT.AND P2, PT, R203, UR6, !P1 ;  /* 0x00000006cb007c0c */ /* 0x000fe2000cf41270 */
[----:B------:R-:W1:Y:S01]  /*1d7b0*/  LDCU UR6, c[0x0][0x398] ;  /* 0x00007300ff0677ac */ /* 0x000e620008000800 */
[----:B------:R-:W-:Y:S01]  /*1d7c0*/  ISETP.GE.AND P4, PT, R0, UR13, PT ;  /* 0x0000000d00007c0c */ /* 0x000fe2000bf86270 */
[----:B------:R4:W-:Y:S01]  /*1d7d0*/  @P3 STG.E desc[UR26][R8.64], R192 ;  /* 0x000000c008003986 */ /* 0x0009e2000c10191a */
[----:B---3--:R-:W-:Y:S01]  /*1d7e0*/  IMAD.WIDE R4, R17, 0x4, R200 ;  /* 0x0000000411047825 */ /* 0x008fe200078e02c8 */
[----:B------:R-:W-:Y:S01]  /*1d7f0*/  ISETP.LT.AND P3, PT, R206, UR9, !P1 ;  /* 0x00000009ce007c0c */ /* 0x000fe2000cf61270 */
[----:B------:R-:W3:Y:S01]  /*1d800*/  LDCU UR13, c[0x0][0x398] ;  /* 0x00007300ff0d77ac */ /* 0x000ee20008000800 */
[----:B------:R1:W-:Y:S01]  /*1d810*/  @P5 STG.E desc[UR26][R10.64], R128 ;  /* 0x000000800a005986 */ /* 0x0003e2000c10191a */
[----:B------:R-:W-:Y:S01]  /*1d820*/  ISETP.LT.AND P5, PT, R205, UR16, !P1 ;  /* 0x00000010cd007c0c */ /* 0x000fe2000cfa1270 */
[----:B------:R-:W-:Y:S01]  /*1d830*/  VIADD R17, R17, UR32 ;  /* 0x0000002011117c36 */ /* 0x000fe20008000000 */
[----:B------:R-:W-:Y:S01]  /*1d840*/  ISETP.LT.AND P1, PT, R204, UR7, !P1 ;  /* 0x00000007cc007c0c */ /* 0x000fe2000cf21270 */
[----:B------:R-:W3:Y:S01]  /*1d850*/  LDCU UR9, c[0x0][0x398] ;  /* 0x00007300ff0977ac */ /* 0x000ee20008000800 */
[----:B------:R1:W-:Y:S01]  /*1d860*/  @P6 STG.E desc[UR26][R4.64], R64 ;  /* 0x0000004004006986 */ /* 0x0003e2000c10191a */
[----:B------:R-:W-:Y:S01]  /*1d870*/  ISETP.LT.AND P6, PT, R203, UR5, !P4 ;  /* 0x00000005cb007c0c */ /* 0x000fe2000e7c1270 */
[C---:B--2---:R-:W-:Y:S01]  /*1d880*/  IMAD.WIDE R6, R17.reuse, 0x4, R2 ;  /* 0x0000000411067825 */ /* 0x044fe200078e0202 */
[----:B------:R-:W-:-:S03]  /*1d890*/  IADD3 R15, PT, PT, R17, UR32, RZ ;  /* 0x00000020110f7c10 */ /* 0x000fc6000fffe0ff */
[----:B----4-:R-:W-:Y:S01]  /*1d8a0*/  IMAD.WIDE R8, R17, 0x4, R196 ;  /* 0x0000000411087825 */ /* 0x010fe200078e02c4 */
[----:B------:R-:W-:-:S03]  /*1d8b0*/  IADD3 R202, PT, PT, R202, 0x3f, RZ ;  /* 0x0000003fcaca7810 */ /* 0x000fc60007ffe0ff */
[C---:B-1----:R-:W-:Y:S01]  /*1d8c0*/  IMAD.WIDE R10, R17.reuse, 0x4, R198 ;  /* 0x00000004110a7825 */ /* 0x042fe200078e02c6 */
[----:B------:R1:W-:Y:S03]  /*1d8d0*/  @P2 STG.E desc[UR26][R6.64], R212 ;  /* 0x000000d406002986 */ /* 0x0003e6000c10191a */
[----:B------:R-:W-:Y:S01]  /*1d8e0*/  IMAD.WIDE R4, R17, 0x4, R200 ;  /* 0x0000000411047825 */ /* 0x000fe200078e02c8 */
[----:B------:R2:W-:Y:S01]  /*1d8f0*/  @P3 STG.E desc[UR26][R8.64], R193 ;  /* 0x000000c108003986 */ /* 0x0005e2000c10191a */
[----:B------:R-:W-:Y:S02]  /*1d900*/  ISETP.GE.AND P0, PT, R202, UR15, PT ;  /* 0x0000000fca007c0c */ /* 0x000fe4000bf06270 */
[----:B------:R-:W-:Y:S01]  /*1d910*/  IMAD.WIDE R12, R15, 0x4, R2 ;  /* 0x000000040f0c7825 */ /* 0x000fe200078e0202 */
[----:B------:R4:W-:Y:S01]  /*1d920*/  @P5 STG.E desc[UR26][R10.64], R129 ;  /* 0x000000810a005986 */ /* 0x0009e2000c10191a */
[----:B------:R-:W-:-:S03]  /*1d930*/  ISETP.LT.AND P3, PT, R206, UR8, !P4 ;  /* 0x00000008ce007c0c */ /* 0x000fc6000e761270 */
[----:B------:R1:W-:Y:S01]  /*1d940*/  @P1 STG.E desc[UR26][R4.64], R65 ;  /* 0x0000004104001986 */ /* 0x0003e2000c10191a */
[----:B------:R-:W-:Y:S02]  /*1d950*/  ISETP.LT.AND P1, PT, R205, UR12, !P4 ;  /* 0x0000000ccd007c0c */ /* 0x000fe4000e721270 */
[----:B------:R-:W-:Y:S01]  /*1d960*/  ISETP.LT.AND P4, PT, R204, UR4, !P4 ;  /* 0x00000004cc007c0c */ /* 0x000fe2000e781270 */
[----:B------:R2:W-:Y:S01]  /*1d970*/  @P6 STG.E desc[UR26][R12.64], R211 ;  /* 0x000000d30c006986 */ /* 0x0005e2000c10191a */
[----:B------:R-:W-:Y:S02]  /*1d980*/  ISETP.LT.AND P2, PT, R203, UR10, !P0 ;  /* 0x0000000acb007c0c */ /* 0x000fe4000c741270 */
[----:B---3--:R-:W-:Y:S02]  /*1d990*/  ISETP.LT.AND P5, PT, R206, UR13, !P0 ;  /* 0x0000000dce007c0c */ /* 0x008fe4000c7a1270 */
[----:B------:R-:W-:Y:S01]  /*1d9a0*/  ISETP.LT.AND P6, PT, R205, UR6, !P0 ;  /* 0x00000006cd007c0c */ /* 0x000fe2000c7c1270 */
[C---:B------:R-:W-:Y:S01]  /*1d9b0*/  VIADD R17, R15.reuse, UR32 ;  /* 0x000000200f117c36 */ /* 0x040fe20008000000 */
[----:B------:R-:W-:Y:S01]  /*1d9c0*/  ISETP.LT.AND P0, PT, R204, UR9, !P0 ;  /* 0x00000009cc007c0c */ /* 0x000fe2000c701270 */
[----:B-1----:R-:W-:-:S04]  /*1d9d0*/  IMAD.WIDE R6, R15, 0x4, R196 ;  /* 0x000000040f067825 */ /* 0x002fc800078e02c4 */
[C---:B--2---:R-:W-:Y:S01]  /*1d9e0*/  IMAD.WIDE R8, R15.reuse, 0x4, R198 ;  /* 0x000000040f087825 */ /* 0x044fe200078e02c6 */
[----:B------:R1:W-:Y:S03]  /*1d9f0*/  @P3 STG.E desc[UR26][R6.64], R194 ;  /* 0x000000c206003986 */ /* 0x0003e6000c10191a */
[----:B----4-:R-:W-:Y:S01]  /*1da00*/  IMAD.WIDE R10, R15, 0x4, R200 ;  /* 0x000000040f0a7825 */ /* 0x010fe200078e02c8 */
[----:B------:R1:W-:Y:S03]  /*1da10*/  @P1 STG.E desc[UR26][R8.64], R130 ;  /* 0x0000008208001986 */ /* 0x0003e6000c10191a */
[C---:B------:R-:W-:Y:S01]  /*1da20*/  IMAD.WIDE R2, R17.reuse, 0x4, R2 ;  /* 0x0000000411027825 */ /* 0x040fe200078e0202 */
[----:B------:R1:W-:Y:S03]  /*1da30*/  @P4 STG.E desc[UR26][R10.64], R66 ;  /* 0x000000420a004986 */ /* 0x0003e6000c10191a */
[C---:B------:R-:W-:Y:S01]  /*1da40*/  IMAD.WIDE R196, R17.reuse, 0x4, R196 ;  /* 0x0000000411c47825 */ /* 0x040fe200078e02c4 */
[----:B------:R1:W-:Y:S03]  /*1da50*/  @P2 STG.E desc[UR26][R2.64], R210 ;  /* 0x000000d202002986 */ /* 0x0003e6000c10191a */
[C---:B------:R-:W-:Y:S01]  /*1da60*/  IMAD.WIDE R198, R17.reuse, 0x4, R198 ;  /* 0x0000000411c67825 */ /* 0x040fe200078e02c6 */
[----:B------:R1:W-:Y:S03]  /*1da70*/  @P5 STG.E desc[UR26][R196.64], R195 ;  /* 0x000000c3c4005986 */ /* 0x0003e6000c10191a */
[----:B------:R-:W-:Y:S01]  /*1da80*/  IMAD.WIDE R200, R17, 0x4, R200 ;  /* 0x0000000411c87825 */ /* 0x000fe200078e02c8 */
[----:B------:R1:W-:Y:S04]  /*1da90*/  @P6 STG.E desc[UR26][R198.64], R131 ;  /* 0x00000083c6006986 */ /* 0x0003e8000c10191a */
[----:B------:R1:W-:Y:S01]  /*1daa0*/  @P0 STG.E desc[UR26][R200.64], R67 ;  /* 0x00000043c8000986 */ /* 0x0003e2000c10191a */
[----:B------:R-:W-:Y:S06]  /*1dab0*/  BAR.SYNC.DEFER_BLOCKING 0x0 ;  /* 0x0000000000007b1d */ /* 0x000fec0000010000 */
[----:B------:R-:W-:Y:S05]  /*1dac0*/  BRA.U UP0, `(.L_x_14) ;  /* 0x0000000100a07547 */ /* 0x000fea000b800000 */
[----:B------:R-:W2:Y:S01]  /*1dad0*/  S2UR UR5, SR_CgaCtaId ;  /* 0x00000000000579c3 */ /* 0x000ea20000008800 */
[----:B------:R-:W-:Y:S01]  /*1dae0*/  NOP ;  /* 0x0000000000007918 */ /* 0x000fe20000000000 */
[----:B------:R-:W-:Y:S01]  /*1daf0*/  UMOV UR4, 0x50 ;  /* 0x0000005000047882 */ /* 0x000fe20000000000 */
[----:B------:R-:W-:Y:S01]  /*1db00*/  MOV R0, UR11 ;  /* 0x0000000b00007c02 */ /* 0x000fe20008000f00 */
[----:B-1----:R-:W-:Y:S02]  /*1db10*/  HFMA2 R7, -RZ, RZ, 0, 5.9604644775390625e-08 ;  /* 0x00000001ff077431 */ /* 0x002fe400000001ff */
[----:B------:R-:W-:Y:S01]  /*1db20*/  IMAD.MOV.U32 R3, RZ, RZ, 0xffff ;  /* 0x0000ffffff037424 */ /* 0x000fe200078e00ff */
[----:B------:R-:W-:-:S04]  /*1db30*/  LOP3.LUT R0, R0, 0xffff, RZ, 0xc0, !PT ;  /* 0x0000ffff00007812 */ /* 0x000fc800078ec0ff */
[----:B------:R-:W-:-:S05]  /*1db40*/  SHF.R.U32.HI R0, RZ, 0x5, R0 ;  /* 0x00000005ff007819 */ /* 0x000fca0000011600 */
[----:B------:R-:W-:Y:S01]  /*1db50*/  VIADD R2, R0, 0x10 ;  /* 0x0000001000027836 */ /* 0x000fe20000000000 */
[----:B------:R-:W-:Y:S01]  /*1db60*/  SHF.L.U32 R0, R3, R0, RZ ;  /* 0x0000000003007219 */ /* 0x000fe200000006ff */
[----:B--2---:R-:W-:-:S03]  /*1db70*/  ULEA UR6, UR5, UR4, 0x18 ;  /* 0x0000000405067291 */ /* 0x004fc6000f8ec0ff */
[----:B------:R-:W-:-:S04]  /*1db80*/  SHF.L.U32 R3, R7, R2, RZ ;  /* 0x0000000207037219 */ /* 0x000fc800000006ff */
[----:B------:R-:W-:Y:S02]  /*1db90*/  LOP3.LUT R0, R3, R0, RZ, 0xfc, !PT ;  /* 0x0000000003007212 */ /* 0x000fe400078efcff */
[----:B------:R-:W1:Y:S02]  /*1dba0*/  LDS R5, [UR6] ;  /* 0x00000006ff057984 */ /* 0x000e640008000800 */
[C---:B------:R-:W-:Y:S02]  /*1dbb0*/  LOP3.LUT R2, R0.reuse, 0xffff, RZ, 0xc0, !PT ;  /* 0x0000ffff00027812 */ /* 0x040fe400078ec0ff */
[----:B-1----:R-:W-:-:S04]  /*1dbc0*/  LOP3.LUT R3, R0, 0xffff, R5, 0x80, !PT ;  /* 0x0000ffff00037812 */ /* 0x002fc800078e8005 */
[----:B------:R-:W-:-:S13]  /*1dbd0*/  ISETP.NE.AND P0, PT, R3, R2, PT ;  /* 0x000000020300720c */ /* 0x000fda0003f05270 */
[----:B------:R-:W-:Y:S05]  /*1dbe0*/  @P0 BRA `(.L_x_15) ;  /* 0x0000000000500947 */ /* 0x000fea0003800000 */
[----:B------:R-:W-:Y:S02]  /*1dbf0*/  SHF.R.U32.HI R5, RZ, 0x10, R5 ;  /* 0x00000010ff057819 */ /* 0x000fe40000011605 */
[----:B------:R-:W-:-:S04]  /*1dc00*/  SHF.R.U32.HI R2, RZ, 0x10, R0 ;  /* 0x00000010ff027819 */ /* 0x000fc80000011600 */
[----:B------:R-:W-:-:S04]  /*1dc10*/  LOP3.LUT R5, R5, R2, RZ, 0xc0, !PT ;  /* 0x0000000205057212 */ /* 0x000fc800078ec0ff */
[----:B------:R-:W-:-:S13]  /*1dc20*/  ISETP.NE.AND P0, PT, R5, R2, PT ;  /* 0x000000020500720c */ /* 0x000fda0003f05270 */
[----:B------:R-:W-:Y:S05]  /*1dc30*/  @P0 BRA `(.L_x_16) ;  /* 0x0000000000300947 */ /* 0x000fea0003800000 */
[----:B------:R-:W-:Y:S01]  /*1dc40*/  R2UR UR4, R0 ;  /* 0x00000000000472ca */ /* 0x000fe200000e0000 */
[----:B------:R-:W-:Y:S01]  /*1dc50*/  VOTEU.ANY UR5, UPT, PT ;  /* 0x0000000000057886 */ /* 0x000fe200038e0100 */
[----:B------:R-:W1:Y:S01]  /*1dc60*/  S2R R0, SR_LANEID ;  /* 0x0000000000007919 */ /* 0x000e620000000000 */
[----:B------:R-:W-:-:S10]  /*1dc70*/  UFLO.U32 UR5, UR5 ;  /* 0x00000005000572bd */ /* 0x000fd400080e0000 */
[----:B------:R-:W-:-:S06]  /*1dc80*/  ULOP3.LUT UR4, URZ, UR4, URZ, 0x33, !UPT ;  /* 0x00000004ff047292 */ /* 0x000fcc000f8e33ff */
[----:B------:R-:W-:-:S04]  /*1dc90*/  MOV R2, UR4 ;  /* 0x0000000400027c02 */ /* 0x000fc80008000f00 */
[----:B------:R-:W2:Y:S02]  /*1dca0*/  REDUX UR7, R2 ;  /* 0x00000000020773c4 */ /* 0x000ea40000000000 */
[----:B------:R3:W-:Y:S01]  /*1dcb0*/  UTCATOMSWS.AND URZ, UR4 ;  /* 0x0000000400ff79e3 */ /* 0x0007e20008000000 */
[----:B-1----:R-:W-:Y:S01]  /*1dcc0*/  ISETP.EQ.U32.AND P0, PT, R0, UR5, PT ;  /* 0x0000000500007c0c */ /* 0x002fe2000bf02070 */
[----:B--2---:R-:W-:-:S12]  /*1dcd0*/  IMAD.U32 R0, RZ, RZ, UR7 ;  /* 0x00000007ff007e24 */ /* 0x004fd8000f8e00ff */
[----:B------:R3:W-:Y:S01]  /*1dce0*/  @P0 ATOMS.AND RZ, [UR6], R0 ;  /* 0x00000000ffff098c */ /* 0x0007e2000a800006 */
[----:B------:R-:W-:Y:S05]  /*1dcf0*/  BRA `(.L_x_14) ;  /* 0x0000000000147947 */ /* 0x000fea0003800000 */
.L_x_16:
[----:B------:R-:W-:-:S07]  /*1dd00*/  MOV R2, 0x1dd20 ;  /* 0x0001dd2000027802 */ /* 0x000fce0000000f00 */
[----:B------:R-:W-:Y:S05]  /*1dd10*/  CALL.REL.NOINC `($__internal_0_$__cuda_sm10x_tcgen05_guardrail_trap_col_being_dealloced_not_returned_by_alloc) ;  /* 0x00000000002c7944 */ /* 0x000fea0003c00000 */
[----:B------:R-:W-:Y:S05]  /*1dd20*/  BRA `(.L_x_14) ;  /* 0x0000000000087947 */ /* 0x000fea0003800000 */
.L_x_15:
[----:B------:R-:W-:-:S07]  /*1dd30*/  MOV R2, 0x1dd50 ;  /* 0x0001dd5000027802 */ /* 0x000fce0000000f00 */
[----:B------:R-:W-:Y:S05]  /*1dd40*/  CALL.REL.NOINC `($__internal_2_$__cuda_sm10x_tcgen05_guardrail_trap_unallocated_columns_being_dealloced) ;  /* 0x0000000000387944 */ /* 0x000fea0003c00000 */
.L_x_14:
[----:B------:R-:W-:Y:S01]  /*1dd50*/  NOP ;  /* 0x0000000000007918 */ /* 0x000fe20000000000 */
[----:B---3--:R-:W-:Y:S05]  /*1dd60*/  EXIT ;  /* 0x000000000000794d */ /* 0x008fea0003800000 */
.L_x_9:
[----:B------:R-:W1:Y:S02]  /*1dd70*/  SYNCS.PHASECHK.TRANS64.TRYWAIT P3, [UR4], R4 ;  /* 0x00000004ff0075a7 */ /* 0x000e640008061104 */
[----:B-1----:R-:W-:Y:S05]  /*1dd80*/  @!P3 BRA `(.L_x_9) ;  /* 0xfffffffc00f8b947 */ /* 0x002fea000383ffff */
[----:B------:R-:W-:Y:S05]  /*1dd90*/  BRA `(.L_x_17) ;  /* 0xffffff64005c7947 */ /* 0x000fea000383ffff */
.L_x_13:
[----:B------:R-:W4:Y:S02]  /*1dda0*/  SYNCS.PHASECHK.TRANS64.TRYWAIT P0, [UR4], R0 ;  /* 0x00000000ff0075a7 */ /* 0x000f240008001104 */
[----:B----4-:R-:W-:Y:S05]  /*1ddb0*/  @!P0 BRA `(.L_x_13) ;  /* 0xfffffffc00f88947 */ /* 0x010fea000383ffff */
[----:B------:R-:W-:Y:S05]  /*1ddc0*/  BRA `(.L_x_12) ;  /* 0xffffffa8001c7947 */ /* 0x000fea000383ffff */
        .weak           $__internal_0_$__cuda_sm10x_tcgen05_guardrail_trap_col_being_dealloced_not_returned_by_alloc
        .type           $__internal_0_$__cuda_sm10x_tcgen05_guardrail_trap_col_being_dealloced_not_returned_by_alloc,@function
        .size           $__internal_0_$__cuda_sm10x_tcgen05_guardrail_trap_col_being_dealloced_not_returned_by_alloc,($__internal_1_$__cuda_sm10x_tcgen05_guardrail_trap_phase_invalid_during_alloc - $__internal_0_$__cuda_sm10x_tcgen05_guardrail_trap_col_being_dealloced_not_returned_by_alloc)
$__internal_0_$__cuda_sm10x_tcgen05_guardrail_trap_col_being_dealloced_not_returned_by_alloc:
[----:B------:R-:W-:Y:S05]  /*1ddd0*/  BPT.TRAP 0x1 ;  /* 0x000000040000795c */ /* 0x000fea0000300000 */
[----:B------:R-:W-:-:S04]  /*1dde0*/  MOV R3, 0x0 ;  /* 0x0000000000037802 */ /* 0x000fc80000000f00 */
[----:B------:R-:W-:Y:S05]  /*1ddf0*/  RET.REL.NODEC R2 `(matmul_kernel) ;  /* 0xfffffe2002807950 */ /* 0x000fea0003c3ffff */
        .weak           $__internal_1_$__cuda_sm10x_tcgen05_guardrail_trap_phase_invalid_during_alloc
        .type           $__internal_1_$__cuda_sm10x_tcgen05_guardrail_trap_phase_invalid_during_alloc,@function
        .size           $__internal_1_$__cuda_sm10x_tcgen05_guardrail_trap_phase_invalid_during_alloc,($__internal_2_$__cuda_sm10x_tcgen05_guardrail_trap_unallocated_columns_being_dealloced - $__internal_1_$__cuda_sm10x_tcgen05_guardrail_trap_phase_invalid_during_alloc)
$__internal_1_$__cuda_sm10x_tcgen05_guardrail_trap_phase_invalid_during_alloc:
[----:B------:R-:W-:Y:S05]  /*1de00*/  BPT.TRAP 0x1 ;  /* 0x000000040000795c */ /* 0x000fea0000300000 */
[----:B------:R-:W-:-:S04]  /*1de10*/  IMAD.MOV.U32 R3, RZ, RZ, 0x0 ;  /* 0x00000000ff037424 */ /* 0x000fc800078e00ff */
[----:B------:R-:W-:Y:S05]  /*1de20*/  RET.REL.NODEC R2 `(matmul_kernel) ;  /* 0xfffffe2002747950 */ /* 0x000fea0003c3ffff */
        .weak           $__internal_2_$__cuda_sm10x_tcgen05_guardrail_trap_unallocated_columns_being_dealloced
        .type           $__internal_2_$__cuda_sm10x_tcgen05_guardrail_trap_unallocated_columns_being_dealloced,@function
        .size           $__internal_2_$__cuda_sm10x_tcgen05_guardrail_trap_unallocated_columns_being_dealloced,(.L_x_21 - $__internal_2_$__cuda_sm10x_tcgen05_guardrail_trap_unallocated_columns_being_dealloced)
$__internal_2_$__cuda_sm10x_tcgen05_guardrail_trap_unallocated_columns_being_dealloced:
[----:B------:R-:W-:Y:S05]  /*1de30*/  BPT.TRAP 0x1 ;  /* 0x000000040000795c */ /* 0x000fea0000300000 */
[----:B------:R-:W-:-:S04]  /*1de40*/  HFMA2 R3, -RZ, RZ, 0, 0 ;  /* 0x00000000ff037431 */ /* 0x000fc800000001ff */
[----:B------:R-:W-:Y:S05]  /*1de50*/  RET.REL.NODEC R2 `(matmul_kernel) ;  /* 0xfffffe2002687950 */ /* 0x000fea0003c3ffff */
.L_x_18:
[----:B------:R-:W-:-:S00]  /*1de60*/  BRA `(.L_x_18) ;  /* 0xfffffffc00fc7947 */ /* 0x000fc0000383ffff */
[----:B------:R-:W-:-:S00]  /*1de70*/  NOP ;  /* 0x0000000000007918 */ /* 0x000fc00000000000 */
        /* <DEDUP_REMOVED lines=8> */
.L_x_21:


//--------------------- .nv.shared.matmul_kernel  --------------------------
	.section	.nv.shared.matmul_kernel,"aw",@nobits
	.sectionflags	@""
	.align	16
	.zero		1024


//--------------------- .nv.shared.reserved.0     --------------------------
	.section	.nv.shared.reserved.0,"aw",@nobits
	.align	8
	.weak		__nv_reservedSMEM_offset_0_alias
	.size		__nv_reservedSMEM_offset_0_alias, 0, 64
	.other		__nv_reservedSMEM_offset_0_alias,@"STO_CUDA_RESERVED_SHARED STV_DEFAULT"
__nv_reservedSMEM_offset_0_alias:
	.zero		0
.nv.shared.reserved.0:
	.zero		64
	.weak		__nv_reservedSMEM_allocation_phase
	.type		__nv_reservedSMEM_allocation_phase,@object
	.size		__nv_reservedSMEM_allocation_phase,(.L_0 - __nv_reservedSMEM_allocation_phase)
__nv_reservedSMEM_allocation_phase:
	.zero		1
.L_0:
	.zero		7
	.weak		__nv_reservedSMEM_devtool_atexit_pc
	.type		__nv_reservedSMEM_devtool_atexit_pc,@object
	.size		__nv_reservedSMEM_devtool_atexit_pc,(__nv_reservedSMEM_allocation_mask - __nv_reservedSMEM_devtool_atexit_pc)
__nv_reservedSMEM_devtool_atexit_pc:
	.zero		8
	.weak		__nv_reservedSMEM_allocation_mask
	.type		__nv_reservedSMEM_allocation_mask,@object
	.size		__nv_reservedSMEM_allocation_mask,(.L_2 - __nv_reservedSMEM_allocation_mask)
__nv_reservedSMEM_allocation_mask:
	.zero		4
.L_2:


//--------------------- .nv.constant0.matmul_kernel --------------------------
	.section	.nv.constant0.matmul_kernel,"a",@progbits
	.sectionflags	@""
	.align	4
.nv.constant0.matmul_kernel:
	.zero		976


//--------------------- SYMBOLS --------------------------

	.type		.nv.reservedSmem.offset0,@object
	.size		.nv.reservedSmem.offset0,0x4
	.type		.nv.reservedSmem.cap,@object
	.size		.nv.reservedSmem.cap,0x4
